def matmul_kernel(
    a_ptr,
    b_ptr,
    c_ptr,
    M,
    N,
    K,
    stride_am,
    stride_ak,
    stride_bk,
    stride_bn,
    stride_cm,
    stride_cn,
    BLOCK_M: tl.constexpr,
    BLOCK_N: tl.constexpr,
    BLOCK_K: tl.constexpr,
    GROUP_M: tl.constexpr,
):
    pid = tl.program_id(axis=0)
    num_pid_m = tl.cdiv(M, BLOCK_M)
    num_pid_n = tl.cdiv(N, BLOCK_N)
    num_pid_in_group = GROUP_M * num_pid_n
    group_id = pid // num_pid_in_group
    first_pid_m = group_id * GROUP_M
    group_size_m = min(num_pid_m - first_pid_m, GROUP_M)
    pid_m = first_pid_m + ((pid % num_pid_in_group) % group_size_m)
    pid_n = (pid % num_pid_in_group) // group_size_m

    offs_am = (pid_m * BLOCK_M + tl.arange(0, BLOCK_M)) % M
    offs_bn = (pid_n * BLOCK_N + tl.arange(0, BLOCK_N)) % N
    offs_k = tl.arange(0, BLOCK_K)
    a_ptrs = a_ptr + offs_am[:, None] * stride_am + offs_k[None, :] * stride_ak
    b_ptrs = b_ptr + offs_k[:, None] * stride_bk + offs_bn[None, :] * stride_bn

    acc = tl.zeros((BLOCK_M, BLOCK_N), dtype=tl.float32)
    for kk in range(0, tl.cdiv(K, BLOCK_K)):
        a = tl.load(a_ptrs, mask=offs_k[None, :] < K - kk * BLOCK_K, other=0.0)
        b = tl.load(b_ptrs, mask=offs_k[:, None] < K - kk * BLOCK_K, other=0.0)
        acc = tl.dot(a, b, acc)
        a_ptrs += BLOCK_K * stride_ak
        b_ptrs += BLOCK_K * stride_bk

    c = acc.to(c_ptr.dtype.element_ty)
    offs_cm = pid_m * BLOCK_M + tl.arange(0, BLOCK_M)
    offs_cn = pid_n * BLOCK_N + tl.arange(0, BLOCK_N)
    c_ptrs = c_ptr + offs_cm[:, None] * stride_cm + offs_cn[None, :] * stride_cn
    mask = (offs_cm[:, None] < M) & (offs_cn[None, :] < N)
    tl.store(c_ptrs, c, mask=mask)

# config = {"BLOCK_K": 128, "BLOCK_M": 256, "BLOCK_N": 512, "GROUP_M": 8, "arch": "sm_100", "dtype": "fp32", "num_ctas": 4, "num_stages": 3, "num_warps": 4}
# arch = sm_100


// ===== COMPILED SASS (sm_100a) =====

	.target	sm_100a

	.elftype	@"ET_EXEC"


//--------------------- .note.nv.tkinfo           --------------------------
	.section	.note.nv.tkinfo,"",@"SHT_NOTE"
	.sectionflags	@"SHF_NOTE_NV_TKINFO"
	.tkinfo
        /*0018*/ 	.word	0x00000081
        /*0030*/ 	.string	""
        /*0030*/ 	.string	"ptxas-blackwell"
        /*0030*/ 	.string	"Cuda compilation tools, release 12.9, V12.9.86"
        /*0030*/ 	.string	"Build cuda_12.9.r12.9/compiler.36037853_0"
        /*0030*/ 	.string	"-v  -suppress-debug-info  -lineinfo  -arch sm_100a "



//--------------------- .note.nv.cuver            --------------------------
	.section	.note.nv.cuver,"",@"SHT_NOTE"
	.sectionflags	@"SHF_NOTE_NV_CUVER"
        /*0018*/ 	.short	0x0001
        /*001a*/ 	.short	0x0064
        /*001c*/ 	.short	0x0001
        /*001e*/ 	.short	0x0000
        /*0020*/ 	.short	0x0001
        /*0022*/ 	.short	0x0000


//--------------------- .nv.info                  --------------------------
	.section	.nv.info,"",@"SHT_CUDA_INFO"
	.align	4


	//----- nvinfo : EIATTR_REGCOUNT
	.align		4
        /*0000*/ 	.byte	0x04, 0x2f
        /*0002*/ 	.short	(.L_4 - .L_3)
	.align		4
.L_3:
        /*0004*/ 	.word	index@(matmul_kernel)
        /*0008*/ 	.word	0x000000ff


	//----- nvinfo : EIATTR_FRAME_SIZE
	.align		4
.L_4:
        /*000c*/ 	.byte	0x04, 0x11
        /*000e*/ 	.short	(.L_6 - .L_5)
	.align		4
.L_5:
        /*0010*/ 	.word	index@($__internal_2_$__cuda_sm10x_tcgen05_guardrail_trap_unallocated_columns_being_dealloced)
        /*0014*/ 	.word	0x00001600


	//----- nvinfo : EIATTR_FRAME_SIZE
	.align		4
.L_6:
        /*0018*/ 	.byte	0x04, 0x11
        /*001a*/ 	.short	(.L_8 - .L_7)
	.align		4
.L_7:
        /*001c*/ 	.word	index@($__internal_1_$__cuda_sm10x_tcgen05_guardrail_trap_phase_invalid_during_alloc)
        /*0020*/ 	.word	0x00001600


	//----- nvinfo : EIATTR_FRAME_SIZE
	.align		4
.L_8:
        /*0024*/ 	.byte	0x04, 0x11
        /*0026*/ 	.short	(.L_10 - .L_9)
	.align		4
.L_9:
        /*0028*/ 	.word	index@($__internal_0_$__cuda_sm10x_tcgen05_guardrail_trap_col_being_dealloced_not_returned_by_alloc)
        /*002c*/ 	.word	0x00001600


	//----- nvinfo : EIATTR_FRAME_SIZE
	.align		4
.L_10:
        /*0030*/ 	.byte	0x04, 0x11
        /*0032*/ 	.short	(.L_12 - .L_11)
	.align		4
.L_11:
        /*0034*/ 	.word	index@(matmul_kernel)
        /*0038*/ 	.word	0x00001600


	//----- nvinfo : EIATTR_MIN_STACK_SIZE
	.align		4
.L_12:
        /*003c*/ 	.byte	0x04, 0x12
        /*003e*/ 	.short	(.L_14 - .L_13)
	.align		4
.L_13:
        /*0040*/ 	.word	index@(matmul_kernel)
        /*0044*/ 	.word	0x00001600
.L_14:


//--------------------- .nv.info.matmul_kernel    --------------------------
	.section	.nv.info.matmul_kernel,"",@"SHT_CUDA_INFO"
	.sectionflags	@""
	.align	4


	//----- nvinfo : EIATTR_CUDA_API_VERSION
	.align		4
        /*0000*/ 	.byte	0x04, 0x37
        /*0002*/ 	.short	(.L_16 - .L_15)
.L_15:
        /*0004*/ 	.word	0x00000081


	//----- nvinfo : EIATTR_KPARAM_INFO
	.align		4
.L_16:
        /*0008*/ 	.byte	0x04, 0x17
        /*000a*/ 	.short	(.L_18 - .L_17)
.L_17:
        /*000c*/ 	.word	0x00000000
        /*0010*/ 	.short	0x000d
        /*0012*/ 	.short	0x0048
        /*0014*/ 	.byte	0x00, 0xf4, 0x21, 0x00


	//----- nvinfo : EIATTR_KPARAM_INFO
	.align		4
.L_18:
        /*0018*/ 	.byte	0x04, 0x17
        /*001a*/ 	.short	(.L_20 - .L_19)
.L_19:
        /*001c*/ 	.word	0x00000000
        /*0020*/ 	.short	0x000c
        /*0022*/ 	.short	0x0040
        /*0024*/ 	.byte	0x00, 0xf4, 0x21, 0x00


	//----- nvinfo : EIATTR_KPARAM_INFO
	.align		4
.L_20:
        /*0028*/ 	.byte	0x04, 0x17
        /*002a*/ 	.short	(.L_22 - .L_21)
.L_21:
        /*002c*/ 	.word	0x00000000
        /*0030*/ 	.short	0x000b
        /*0032*/ 	.short	0x0038
        /*0034*/ 	.byte	0x00, 0xf0, 0x11, 0x00


	//----- nvinfo : EIATTR_KPARAM_INFO
	.align		4
.L_22:
        /*0038*/ 	.byte	0x04, 0x17
        /*003a*/ 	.short	(.L_24 - .L_23)
.L_23:
        /*003c*/ 	.word	0x00000000
        /*0040*/ 	.short	0x000a
        /*0042*/ 	.short	0x0034
        /*0044*/ 	.byte	0x00, 0xf0, 0x11, 0x00


	//----- nvinfo : EIATTR_KPARAM_INFO
	.align		4
.L_24:
        /*0048*/ 	.byte	0x04, 0x17
        /*004a*/ 	.short	(.L_26 - .L_25)
.L_25:
        /*004c*/ 	.word	0x00000000
        /*0050*/ 	.short	0x0009
        /*0052*/ 	.short	0x0030
        /*0054*/ 	.byte	0x00, 0xf0, 0x11, 0x00


	//----- nvinfo : EIATTR_KPARAM_INFO
	.align		4
.L_26:
        /*0058*/ 	.byte	0x04, 0x17
        /*005a*/ 	.short	(.L_28 - .L_27)
.L_27:
        /*005c*/ 	.word	0x00000000
        /*0060*/ 	.short	0x0008
        /*0062*/ 	.short	0x002c
        /*0064*/ 	.byte	0x00, 0xf0, 0x11, 0x00


	//----- nvinfo : EIATTR_KPARAM_INFO
	.align		4
.L_28:
        /*0068*/ 	.byte	0x04, 0x17
        /*006a*/ 	.short	(.L_30 - .L_29)
.L_29:
        /*006c*/ 	.word	0x00000000
        /*0070*/ 	.short	0x0007
        /*0072*/ 	.short	0x0028
        /*0074*/ 	.byte	0x00, 0xf0, 0x11, 0x00


	//----- nvinfo : EIATTR_KPARAM_INFO
	.align		4
.L_30:
        /*0078*/ 	.byte	0x04, 0x17
        /*007a*/ 	.short	(.L_32 - .L_31)
.L_31:
        /*007c*/ 	.word	0x00000000
        /*0080*/ 	.short	0x0006
        /*0082*/ 	.short	0x0024
        /*0084*/ 	.byte	0x00, 0xf0, 0x11, 0x00


	//----- nvinfo : EIATTR_KPARAM_INFO
	.align		4
.L_32:
        /*0088*/ 	.byte	0x04, 0x17
        /*008a*/ 	.short	(.L_34 - .L_33)
.L_33:
        /*008c*/ 	.word	0x00000000
        /*0090*/ 	.short	0x0005
        /*0092*/ 	.short	0x0020
        /*0094*/ 	.byte	0x00, 0xf0, 0x11, 0x00


	//----- nvinfo : EIATTR_KPARAM_INFO
	.align		4
.L_34:
        /*0098*/ 	.byte	0x04, 0x17
        /*009a*/ 	.short	(.L_36 - .L_35)
.L_35:
        /*009c*/ 	.word	0x00000000
        /*00a0*/ 	.short	0x0004
        /*00a2*/ 	.short	0x001c
        /*00a4*/ 	.byte	0x00, 0xf0, 0x11, 0x00


	//----- nvinfo : EIATTR_KPARAM_INFO
	.align		4
.L_36:
        /*00a8*/ 	.byte	0x04, 0x17
        /*00aa*/ 	.short	(.L_38 - .L_37)
.L_37:
        /*00ac*/ 	.word	0x00000000
        /*00b0*/ 	.short	0x0003
        /*00b2*/ 	.short	0x0018
        /*00b4*/ 	.byte	0x00, 0xf0, 0x11, 0x00


	//----- nvinfo : EIATTR_KPARAM_INFO
	.align		4
.L_38:
        /*00b8*/ 	.byte	0x04, 0x17
        /*00ba*/ 	.short	(.L_40 - .L_39)
.L_39:
        /*00bc*/ 	.word	0x00000000
        /*00c0*/ 	.short	0x0002
        /*00c2*/ 	.short	0x0010
        /*00c4*/ 	.byte	0x00, 0xf4, 0x21, 0x00


	//----- nvinfo : EIATTR_KPARAM_INFO
	.align		4
.L_40:
        /*00c8*/ 	.byte	0x04, 0x17
        /*00ca*/ 	.short	(.L_42 - .L_41)
.L_41:
        /*00cc*/ 	.word	0x00000000
        /*00d0*/ 	.short	0x0001
        /*00d2*/ 	.short	0x0008
        /*00d4*/ 	.byte	0x00, 0xf4, 0x21, 0x00


	//----- nvinfo : EIATTR_KPARAM_INFO
	.align		4
.L_42:
        /*00d8*/ 	.byte	0x04, 0x17
        /*00da*/ 	.short	(.L_44 - .L_43)
.L_43:
        /*00dc*/ 	.word	0x00000000
        /*00e0*/ 	.short	0x0000
        /*00e2*/ 	.short	0x0000
        /*00e4*/ 	.byte	0x00, 0xf4, 0x21, 0x00


	//----- nvinfo : EIATTR_EXPLICIT_CLUSTER
	.align		4
.L_44:
        /*00e8*/ 	.byte	0x01, 0x3e
	.zero		2


	//----- nvinfo : EIATTR_CTA_PER_CLUSTER
	.align		4
        /*00ec*/ 	.byte	0x04, 0x3d
        /*00ee*/ 	.short	(.L_46 - .L_45)
.L_45:
        /*00f0*/ 	.word	0x00000004
        /*00f4*/ 	.word	0x00000001
        /*00f8*/ 	.word	0x00000001


	//----- nvinfo : EIATTR_AT_ENTRY_FRAGMENTS
	.align		4
.L_46:
        /*00fc*/ 	.byte	0x04, 0x4f
        /*00fe*/ 	.short	(.L_48 - .L_47)


	//   ....[0]....
.L_47:
        /*0100*/ 	.word	0x00000004


	//----- nvinfo : EIATTR_RESERVED_SMEM_USED
	.align		4
.L_48:
        /*0104*/ 	.byte	0x01, 0x41
	.zero		2


	//----- nvinfo : EIATTR_SPARSE_MMA_MASK
	.align		4
        /*0108*/ 	.byte	0x03, 0x50
        /*010a*/ 	.short	0x0000


	//----- nvinfo : EIATTR_TCGEN05_1CTA_USED
	.align		4
        /*010c*/ 	.byte	0x01, 0x51
	.zero		2


	//----- nvinfo : EIATTR_MAXREG_COUNT
	.align		4
        /*0110*/ 	.byte	0x03, 0x1b
        /*0112*/ 	.short	0x00ff


	//----- nvinfo : EIATTR_NUM_BARRIERS
	.align		4
        /*0114*/ 	.byte	0x02, 0x4c
        /*0116*/ 	.byte	0x01
	.zero		1


	//----- nvinfo : EIATTR_ANNOTATIONS
	.align		4
        /*0118*/ 	.byte	0x04, 0x55
        /*011a*/ 	.short	(.L_50 - .L_49)


	//   ....[0]....
.L_49:
        /*011c*/ 	.word	0x00000001
        /*0120*/ 	.byte	0x10, 0x04, 0x00, 0x00, 0x01, 0x00, 0x00, 0x00, 0xb0, 0x0d, 0x00, 0x00, 0x01, 0x00, 0x00, 0x00
        /* <DEDUP_REMOVED lines=2864> */
        /*b430*/ 	.byte	0x20, 0xa8, 0x04, 0x00


	//----- nvinfo : EIATTR_INT_WARP_WIDE_INSTR_OFFSETS
	.align		4
.L_50:
        /*b434*/ 	.byte	0x04, 0x31
        /*b436*/ 	.short	(.L_52 - .L_51)


	//   ....[0]....
.L_51:
        /*b438*/ 	.word	0x00019200


	//   ....[1]....
        /*b43c*/ 	.word	0x00019370


	//   ....[2]....
        /*b440*/ 	.word	0x000193d0


	//   ....[3]....
        /*b444*/ 	.word	0x0004ad40


	//   ....[4]....
        /*b448*/ 	.word	0x0004ad90


	//----- nvinfo : EIATTR_COOP_GROUP_MASK_REGIDS
	.align		4
.L_52:
        /*b44c*/ 	.byte	0x04, 0x29
        /*b44e*/ 	.short	(.L_54 - .L_53)


	//   ....[0]....
.L_53:
        /*b450*/ 	.word	0xffffffff


	//   ....[1]....
        /*b454*/ 	.word	0xffffffff


	//   ....[2]....
        /*b458*/ 	.word	0xffffffff


	//   ....[3]....
        /*b45c*/ 	.word	0xffffffff


	//----- nvinfo : EIATTR_COOP_GROUP_INSTR_OFFSETS
	.align		4
.L_54:
        /*b460*/ 	.byte	0x04, 0x28
        /*b462*/ 	.short	(.L_56 - .L_55)


	//   ....[0]....
.L_55:
        /*b464*/ 	.word	0x00000070


	//   ....[1]....
        /*b468*/ 	.word	0x00000330


	//   ....[2]....
        /*b46c*/ 	.word	0x0004abd0


	//   ....[3]....
        /*b470*/ 	.word	0x0004ae40


	//----- nvinfo : EIATTR_VRC_CTA_INIT_COUNT
	.align		4
.L_56:
        /*b474*/ 	.byte	0x02, 0x4a
        /*b476*/ 	.byte	0x80
	.zero		1


	//----- nvinfo : EIATTR_MBARRIER_INSTR_OFFSETS
	.align		4
        /*b478*/ 	.byte	0x04, 0x39
        /*b47a*/ 	.short	(.L_58 - .L_57)


	//   ....[0]....
.L_57:
        /*b47c*/ 	.word	0x00019450
        /*b480*/ 	.word	0x000000ff
        /*b484*/ 	.word	0x00000000
        /*b488*/ 	.short	0x0100
        /*b48a*/ 	.byte	0x04
	.zero		1


	//   ....[1]....
        /*b48c*/ 	.word	0x00019480
        /*b490*/ 	.word	0x000000ff
        /*b494*/ 	.word	0x00080008
        /*b498*/ 	.short	0x0100
        /*b49a*/ 	.byte	0x09
	.zero		1


	//   ....[2]....
        /*b49c*/ 	.word	0x00033960
        /*b4a0*/ 	.word	0x000000ff
        /*b4a4*/ 	.word	0x00000000
        /*b4a8*/ 	.short	0x010a
        /*b4aa*/ 	.byte	0x04
	.zero		1


	//   ....[3]....
        /*b4ac*/ 	.word	0x00043110
        /*b4b0*/ 	.word	0x000000ff
        /*b4b4*/ 	.word	0x00000000
        /*b4b8*/ 	.short	0x010a
        /*b4ba*/ 	.byte	0x04
	.zero		1


	//   ....[4]....
        /*b4bc*/ 	.word	0x00043280
        /*b4c0*/ 	.word	0x000000ff
        /*b4c4*/ 	.word	0x00080000
        /*b4c8*/ 	.short	0x0108
        /*b4ca*/ 	.byte	0x09
	.zero		1


	//   ....[5]....
        /*b4cc*/ 	.word	0x00043380
        /*b4d0*/ 	.word	0x000000ff
        /*b4d4*/ 	.word	0x00080008
        /*b4d8*/ 	.short	0x0108
        /*b4da*/ 	.byte	0x09
	.zero		1


	//   ....[6]....
        /*b4dc*/ 	.word	0x0004ae60
        /*b4e0*/ 	.word	0x000000ff
        /*b4e4*/ 	.word	0x00000000
        /*b4e8*/ 	.short	0x010a
        /*b4ea*/ 	.byte	0x04
	.zero		1


	//   ....[7]....
        /*b4ec*/ 	.word	0x0004ae90
        /*b4f0*/ 	.word	0x000000ff
        /*b4f4*/ 	.word	0x00000000
        /*b4f8*/ 	.short	0x010a
        /*b4fa*/ 	.byte	0x04
	.zero		1


	//----- nvinfo : EIATTR_NUM_MBARRIERS
	.align		4
.L_58:
        /*b4fc*/ 	.byte	0x03, 0x38
        /*b4fe*/ 	.short	0x0002


	//----- nvinfo : EIATTR_EXIT_INSTR_OFFSETS
	.align		4
        /*b500*/ 	.byte	0x04, 0x1c
        /*b502*/ 	.short	(.L_60 - .L_59)


	//   ....[0]....
.L_59:
        /*b504*/ 	.word	0x0004ae50


	//----- nvinfo : EIATTR_REQNTID
	.align		4
.L_60:
        /*b508*/ 	.byte	0x04, 0x10
        /*b50a*/ 	.short	(.L_62 - .L_61)
.L_61:
        /*b50c*/ 	.word	0x00000080
        /*b510*/ 	.word	0x00000001
        /*b514*/ 	.word	0x00000001


	//----- nvinfo : EIATTR_CRS_STACK_SIZE
	.align		4
.L_62:
        /*b518*/ 	.byte	0x04, 0x1e
        /*b51a*/ 	.short	(.L_64 - .L_63)
.L_63:
        /*b51c*/ 	.word	0x00000000


	//----- nvinfo : EIATTR_CBANK_PARAM_SIZE
	.align		4
.L_64:
        /*b520*/ 	.byte	0x03, 0x19
        /*b522*/ 	.short	0x0050


	//----- nvinfo : EIATTR_PARAM_CBANK
	.align		4
        /*b524*/ 	.byte	0x04, 0x0a
        /*b526*/ 	.short	(.L_66 - .L_65)
	.align		4
.L_65:
        /*b528*/ 	.word	index@(.nv.constant0.matmul_kernel)
        /*b52c*/ 	.short	0x0380
        /*b52e*/ 	.short	0x0050


	//----- nvinfo : EIATTR_SW_WAR
	.align		4
.L_66:
        /*b530*/ 	.byte	0x04, 0x36
        /*b532*/ 	.short	(.L_68 - .L_67)
.L_67:
        /*b534*/ 	.word	0x00000008
.L_68:


//--------------------- .nv.compat                --------------------------
	.section	.nv.compat,"",@"SHT_CUDA_COMPAT_INFO"
	.align	4
        /*0000*/ 	.byte	0x02, 0x02, 0x02, 0x00, 0x02, 0x05, 0x05, 0x00, 0x02, 0x03, 0x00, 0x00, 0x02, 0x06, 0x01, 0x00


//--------------------- .nv.callgraph             --------------------------
	.section	.nv.callgraph,"",@"SHT_CUDA_CALLGRAPH"
	.align	4
	.sectionentsize	8
	.align		4
        /*0000*/ 	.word	0x00000000
	.align		4
        /*0004*/ 	.word	0xffffffff
	.align		4
        /*0008*/ 	.word	0x00000000
	.align		4
        /*000c*/ 	.word	0xfffffffe
	.align		4
        /*0010*/ 	.word	0x00000000
	.align		4
        /*0014*/ 	.word	0xfffffffd
	.align		4
        /*0018*/ 	.word	0x00000000
	.align		4
        /*001c*/ 	.word	0xfffffffc


//--------------------- .text.matmul_kernel       --------------------------
	.section	.text.matmul_kernel,"ax",@progbits
	.align	128
        .global         matmul_kernel
        .type           matmul_kernel,@function
        .size           matmul_kernel,(.L_x_21 - matmul_kernel)
        .other          matmul_kernel,@"STO_CUDA_ENTRY STV_DEFAULT"
matmul_kernel:
.text.matmul_kernel:
[----:B------:R-:W1:Y:S01]  /*0000*/  LDC R1, c[0x0][0x37c] ;  /* 0x0000df00ff017b82 */ /* 0x000e620000000800 */
[----:B------:R-:W2:Y:S01]  /*0010*/  S2R R0, SR_TID.X ;  /* 0x0000000000007919 */ /* 0x000ea20000002100 */
[----:B-1----:R-:W-:Y:S01]  /*0020*/  VIADD R1, R1, 0xffffea00 ;  /* 0xffffea0001017836 */ /* 0x002fe20000000000 */
[----:B--2---:R-:W-:-:S13]  /*0030*/  ISETP.GE.U32.AND P0, PT, R0, 0x20, PT ;  /* 0x000000200000780c */ /* 0x004fda0003f06070 */
[----:B------:R-:W-:Y:S02]  /*0040*/  VOTEU.ANY UP0, P0 ;  /* 0x0000000000ff7886 */ /* 0x000fe40000000100 */
[----:B------:R-:W-:Y:S05]  /*0050*/  BRA.U UP0, `(.L_x_0) ;  /* 0x0000000100b87547 */ /* 0x000fea000b800000 */
[----:B------:R-:W1:Y:S01]  /*0060*/  S2UR UR6, SR_CgaCtaId ;  /* 0x00000000000679c3 */ /* 0x000e620000008800 */
[----:B------:R-:W-:Y:S01]  /*0070*/  NOP ;  /* 0x0000000000007918 */ /* 0x000fe20000000000 */
[----:B------:R-:W-:Y:S02]  /*0080*/  UMOV UR4, 0x40 ;  /* 0x0000004000047882 */ /* 0x000fe40000000000 */
[----:B-1----:R-:W-:-:S09]  /*0090*/  ULEA UR4, UR6, UR4, 0x18 ;  /* 0x0000000406047291 */ /* 0x002fd2000f8ec0ff */
[----:B------:R-:W1:Y:S01]  /*00a0*/  LDS.U8 R0, [UR4] ;  /* 0x00000004ff007984 */ /* 0x000e620008000000 */
[----:B------:R-:W-:Y:S02]  /*00b0*/  UMOV UR4, 0x400 ;  /* 0x0000040000047882 */ /* 0x000fe40000000000 */
[----:B------:R-:W-:Y:S01]  /*00c0*/  ULEA UR4, UR6, UR4, 0x18 ;  /* 0x0000000406047291 */ /* 0x000fe2000f8ec0ff */
[----:B-1----:R-:W-:-:S13]  /*00d0*/  ISETP.NE.AND P0, PT, R0, RZ, PT ;  /* 0x000000ff0000720c */ /* 0x002fda0003f05270 */
[----:B------:R-:W-:Y:S05]  /*00e0*/  @P0 BRA `(.L_x_1) ;  /* 0x00000000007c0947 */ /* 0x000fea0003800000 */
[----:B------:R-:W-:-:S13]  /*00f0*/  ELECT P0, URZ, PT ;  /* 0x0000000000ff782f */ /* 0x000fda0003800000 */
[----:B------:R-:W-:Y:S05]  /*0100*/  @!P0 BRA `(.L_x_2) ;  /* 0x0000000000848947 */ /* 0x000fea0003800000 */
[----:B------:R-:W-:Y:S01]  /*0110*/  UMOV UR5, 0x10 ;  /* 0x0000001000057882 */ /* 0x000fe20000000000 */
[----:B------:R-:W-:Y:S02]  /*0120*/  IMAD.MOV.U32 R4, RZ, RZ, 0x1 ;  /* 0x00000001ff047424 */ /* 0x000fe400078e00ff */
[----:B------:R-:W-:Y:S02]  /*0130*/  IMAD.MOV.U32 R5, RZ, RZ, 0xffff ;  /* 0x0000ffffff057424 */ /* 0x000fe400078e00ff */
[----:B------:R-:W-:Y:S04]  /*0140*/  DEPBAR.LE SB1, 0x36 ;  /* 0x00009d800000791a */ /* 0x000fe80000000000 */
[----:B------:R-:W1:Y:S02]  /*0150*/  UTCATOMSWS.FIND_AND_SET.ALIGN UP1, UR5, UR5 ;  /* 0x00000005000575e3 */ /* 0x000e640008020800 */
[----:B-1----:R-:W-:-:S04]  /*0160*/  PLOP3.LUT P0, PT, PT, PT, UP1, 0x80, 0x8 ;  /* 0x000000000008781c */ /* 0x002fc80003f0f018 */
[----:B------:R-:W-:-:S04]  /*0170*/  SEL R0, RZ, 0xffffffff, !P0 ;  /* 0xffffffffff007807 */ /* 0x000fc80004000000 */
[----:B------:R-:W-:Y:S01]  /*0180*/  ISETP.NE.AND P0, PT, R0, RZ, PT ;  /* 0x000000ff0000720c */ /* 0x000fe20003f05270 */
[----:B------:R-:W-:-:S12]  /*0190*/  IMAD.U32 R0, RZ, RZ, UR5 ;  /* 0x00000005ff007e24 */ /* 0x000fd8000f8e00ff */
[----:B------:R-:W-:Y:S05]  /*01a0*/  @P0 BRA `(.L_x_3) ;  /* 0x0000000000240947 */ /* 0x000fea0003800000 */
.L_x_4:
[----:B------:R-:W-:Y:S05]  /*01b0*/  NANOSLEEP 0x64 ;  /* 0x000000640000795d */ /* 0x000fea0003800000 */
[----:B------:R-:W-:-:S05]  /*01c0*/  UMOV UR5, 0x10 ;  /* 0x0000001000057882 */ /* 0x000fca0000000000 */
[----:B------:R-:W-:Y:S04]  /*01d0*/  DEPBAR.LE SB1, 0x36 ;  /* 0x00009d800000791a */ /* 0x000fe80000000000 */
[----:B------:R-:W1:Y:S02]  /*01e0*/  UTCATOMSWS.FIND_AND_SET.ALIGN UP1, UR5, UR5 ;  /* 0x00000005000575e3 */ /* 0x000e640008020800 */
[----:B-1----:R-:W-:-:S04]  /*01f0*/  PLOP3.LUT P0, PT, PT, PT, UP1, 0x80, 0x8 ;  /* 0x000000000008781c */ /* 0x002fc80003f0f018 */
[----:B------:R-:W-:-:S04]  /*0200*/  SEL R0, RZ, 0xffffffff, !P0 ;  /* 0xffffffffff007807 */ /* 0x000fc80004000000 */
[----:B------:R-:W-:Y:S01]  /*0210*/  ISETP.NE.AND P0, PT, R0, RZ, PT ;  /* 0x000000ff0000720c */ /* 0x000fe20003f05270 */
[----:B------:R-:W-:-:S12]  /*0220*/  IMAD.U32 R0, RZ, RZ, UR5 ;  /* 0x00000005ff007e24 */ /* 0x000fd8000f8e00ff */
[----:B------:R-:W-:Y:S05]  /*0230*/  @!P0 BRA `(.L_x_4) ;  /* 0xfffffffc00dc8947 */ /* 0x000fea000383ffff */
.L_x_3:
[C---:B------:R-:W-:Y:S01]  /*0240*/  VIADD R3, R0.reuse, 0x10 ;  /* 0x0000001000037836 */ /* 0x040fe20000000000 */
[----:B------:R-:W-:Y:S01]  /*0250*/  UMOV UR5, 0x50 ;  /* 0x0000005000057882 */ /* 0x000fe20000000000 */
[----:B------:R-:W-:Y:S01]  /*0260*/  SHF.L.U32 R2, R5, R0, RZ ;  /* 0x0000000005027219 */ /* 0x000fe200000006ff */
[----:B------:R-:W-:Y:S01]  /*0270*/  ULEA UR5, UR6, UR5, 0x18 ;  /* 0x0000000506057291 */ /* 0x000fe2000f8ec0ff */
[----:B------:R-:W-:Y:S02]  /*0280*/  SHF.L.U32 R0, R0, 0x5, RZ ;  /* 0x0000000500007819 */ /* 0x000fe400000006ff */
[----:B------:R-:W-:-:S04]  /*0290*/  SHF.L.U32 R3, R4, R3, RZ ;  /* 0x0000000304037219 */ /* 0x000fc800000006ff */
[----:B------:R-:W-:-:S05]  /*02a0*/  LOP3.LUT R2, R3, R2, RZ, 0xfc, !PT ;  /* 0x0000000203027212 */ /* 0x000fca00078efcff */
[----:B------:R1:W-:Y:S04]  /*02b0*/  ATOMS.OR RZ, [UR5], R2 ;  /* 0x00000002ffff798c */ /* 0x0003e8000b000005 */
[----:B------:R1:W-:Y:S01]  /*02c0*/  STS [UR4], R0 ;  /* 0x00000000ff007988 */ /* 0x0003e20008000804 */
[----:B------:R-:W-:Y:S05]  /*02d0*/  BRA `(.L_x_2) ;  /* 0x0000000000107947 */ /* 0x000fea0003800000 */
.L_x_1:
[----:B------:R-:W-:Y:S01]  /*02e0*/  IMAD.MOV.U32 R0, RZ, RZ, -0x1 ;  /* 0xffffffffff007424 */ /* 0x000fe200078e00ff */
[----:B------:R-:W-:-:S04]  /*02f0*/  MOV R2, 0x320 ;  /* 0x0000032000027802 */ /* 0x000fc80000000f00 */
[----:B------:R1:W-:Y:S03]  /*0300*/  STS [UR4], R0 ;  /* 0x00000000ff007988 */ /* 0x0003e60008000804 */
[----:B-1----:R-:W-:Y:S05]  /*0310*/  CALL.REL.NOINC `($__internal_1_$__cuda_sm10x_tcgen05_guardrail_trap_phase_invalid_during_alloc) ;  /* 0x000004a800f47944 */ /* 0x002fea0003c00000 */
.L_x_2:
[----:B------:R-:W-:Y:S05]  /*0320*/  WARPSYNC.ALL ;  /* 0x0000000000007948 */ /* 0x000fea0003800000 */
[----:B------:R-:W-:Y:S01]  /*0330*/  NOP ;  /* 0x0000000000007918 */ /* 0x000fe20000000000 */
.L_x_0:
[----:B-1----:R-:W1:Y:S08]  /*0340*/  LDC.64 R2, c[0x0][0x398] ;  /* 0x0000e600ff027b82 */ /* 0x002e700000000a00 */
[----:B------:R-:W2:Y:S02]  /*0350*/  S2UR UR5, SR_CgaSize ;  /* 0x00000000000579c3 */ /* 0x000ea40000008a00 */
[----:B--2---:R-:W-:-:S12]  /*0360*/  UIMAD UR5, UR5, -0xa0, URZ ;  /* 0xffffff60050578a4 */ /* 0x004fd8000f8e02ff */
[----:B------:R-:W2:Y:S01]  /*0370*/  LDCU UR5, c[0x0][UR5+0x2b0] ;  /* 0x00005600050577ac */ /* 0x000ea20008000800 */
[----:B------:R-:W-:Y:S01]  /*0380*/  UMOV UR9, 0x400 ;  /* 0x0000040000097882 */ /* 0x000fe20000000000 */
[----:B------:R-:W3:Y:S01]  /*0390*/  LDCU UR24, c[0x0][0x3a4] ;  /* 0x00007480ff1877ac */ /* 0x000ee20008000800 */
[----:B------:R-:W4:Y:S01]  /*03a0*/  S2UR UR4, SR_CTAID.X ;  /* 0x00000000000479c3 */ /* 0x000f220000002500 */
[----:B------:R-:W2:Y:S01]  /*03b0*/  LDCU UR76, c[0x0][0x3b0] ;  /* 0x00007600ff4c77ac */ /* 0x000ea20008000800 */
[----:B------:R-:W2:Y:S06]  /*03c0*/  LDCU UR56, c[0x0][0x3b0] ;  /* 0x00007600ff3877ac */ /* 0x000eac0008000800 */
[----:B------:R-:W3:Y:S01]  /*03d0*/  S2UR UR6, SR_CgaCtaId ;  /* 0x00000000000679c3 */ /* 0x000ee20000008800 */
[----:B------:R-:W2:Y:S01]  /*03e0*/  LDCU UR55, c[0x0][0x3b0] ;  /* 0x00007600ff3777ac */ /* 0x000ea20008000800 */
[----:B------:R-:W2:Y:S01]  /*03f0*/  LDCU UR54, c[0x0][0x3b0] ;  /* 0x00007600ff3677ac */ /* 0x000ea20008000800 */
[----:B-1----:R-:W-:Y:S01]  /*0400*/  IMAD.MOV.U32 R13, RZ, RZ, R3 ;  /* 0x000000ffff0d7224 */ /* 0x002fe200078e0003 */
[----:B------:R1:W-:Y:S01]  /*0410*/  STL.64 [R1+0x28], R2 ;  /* 0x0000280201007387 */ /* 0x0003e20000100a00 */
[----:B------:R-:W-:Y:S01]  /*0420*/  IMAD.MOV.U32 R8, RZ, RZ, R2 ;  /* 0x000000ffff087224 */ /* 0x000fe200078e0002 */
[----:B------:R-:W3:Y:S01]  /*0430*/  LDCU UR53, c[0x0][0x3b0] ;  /* 0x00007600ff3577ac */ /* 0x000ee20008000800 */
[----:B------:R-:W-:Y:S01]  /*0440*/  VIADD R0, R13, 0x1ff ;  /* 0x000001ff0d007836 */ /* 0x000fe20000000000 */
[----:B------:R-:W-:Y:S01]  /*0450*/  IABS R252, R13 ;  /* 0x0000000d00fc7213 */ /* 0x000fe20000000000 */
[----:B------:R-:W3:Y:S01]  /*0460*/  LDCU UR52, c[0x0][0x3b0] ;  /* 0x00007600ff3477ac */ /* 0x000ee20008000800 */
[----:B----4-:R-:W-:Y:S01]  /*0470*/  I2FP.F32.U32 R5, UR4 ;  /* 0x0000000400057c45 */ /* 0x010fe20008201000 */
[----:B------:R-:W4:Y:S01]  /*0480*/  LDCU UR51, c[0x0][0x3b0] ;  /* 0x00007600ff3377ac */ /* 0x000f220008000800 */
[----:B-1----:R-:W-:-:S03]  /*0490*/  SHF.R.S32.HI R3, RZ, 0x1f, R0 ;  /* 0x0000001fff037819 */ /* 0x002fc60000011400 */
[----:B--2---:R-:W-:Y:S01]  /*04a0*/  FMUL R5, R5, UR5 ;  /* 0x0000000505057c20 */ /* 0x004fe20008400000 */
[----:B------:R-:W1:Y:S01]  /*04b0*/  LDCU UR50, c[0x0][0x3b0] ;  /* 0x00007600ff3277ac */ /* 0x000e620008000800 */
[----:B------:R-:W-:Y:S01]  /*04c0*/  LEA.HI R3, R3, R0, RZ, 0x9 ;  /* 0x0000000003037211 */ /* 0x000fe200078f48ff */
[----:B---3--:R-:W-:-:S03]  /*04d0*/  USHF.L.U32 UR4, UR6, 0x8, URZ ;  /* 0x0000000806047899 */ /* 0x008fc600080006ff */
[----:B------:R-:W-:Y:S01]  /*04e0*/  F2I.U32.TRUNC.NTZ R5, R5 ;  /* 0x0000000500057305 */ /* 0x000fe2000020f000 */
[----:B------:R-:W-:Y:S01]  /*04f0*/  SHF.R.S32.HI R3, RZ, 0x9, R3 ;  /* 0x00000009ff037819 */ /* 0x000fe20000011403 */
[----:B------:R-:W2:Y:S04]  /*0500*/  LDCU UR49, c[0x0][0x3b0] ;  /* 0x00007600ff3177ac */ /* 0x000ea80008000800 */
[----:B------:R-:W-:Y:S01]  /*0510*/  IMAD.SHL.U32 R4, R3, 0x8, RZ ;  /* 0x0000000803047824 */ /* 0x000fe200078e00ff */
[----:B------:R-:W-:Y:S01]  /*0520*/  ULOP3.LUT UR4, UR4, 0x100, URZ, 0xc0, !UPT ;  /* 0x0000010004047892 */ /* 0x000fe2000f8ec0ff */
[----:B------:R-:W3:Y:S03]  /*0530*/  LDCU UR48, c[0x0][0x3b0] ;  /* 0x00007600ff3077ac */ /* 0x000ee60008000800 */
[-C--:B------:R-:W-:Y:S01]  /*0540*/  IABS R7, R4.reuse ;  /* 0x0000000400077213 */ /* 0x080fe20000000000 */
[----:B------:R-:W1:Y:S03]  /*0550*/  LDCU UR44, c[0x0][0x3b0] ;  /* 0x00007600ff2c77ac */ /* 0x000e660008000800 */
[----:B------:R-:W1:Y:S01]  /*0560*/  I2F.RP R0, R7 ;  /* 0x0000000700007306 */ /* 0x000e620000209400 */
[----:B------:R-:W2:Y:S01]  /*0570*/  LDCU UR46, c[0x0][0x3b0] ;  /* 0x00007600ff2e77ac */ /* 0x000ea20008000800 */
[----:B------:R-:W2:Y:S01]  /*0580*/  LDCU UR45, c[0x0][0x3b0] ;  /* 0x00007600ff2d77ac */ /* 0x000ea20008000800 */
[----:B------:R-:W2:Y:S01]  /*0590*/  LDCU UR47, c[0x0][0x3b0] ;  /* 0x00007600ff2f77ac */ /* 0x000ea20008000800 */
[----:B------:R-:W2:Y:S04]  /*05a0*/  LDCU UR37, c[0x0][0x3b0] ;  /* 0x00007600ff2577ac */ /* 0x000ea80008000800 */
[----:B-1----:R-:W1:Y:S01]  /*05b0*/  MUFU.RCP R0, R0 ;  /* 0x0000000000007308 */ /* 0x002e620000001000 */
[----:B------:R-:W2:Y:S01]  /*05c0*/  LDCU UR36, c[0x0][0x3b0] ;  /* 0x00007600ff2477ac */ /* 0x000ea20008000800 */
[----:B------:R-:W2:Y:S01]  /*05d0*/  LDCU UR35, c[0x0][0x3b0] ;  /* 0x00007600ff2377ac */ /* 0x000ea20008000800 */
[----:B------:R-:W2:Y:S01]  /*05e0*/  LDCU UR34, c[0x0][0x3b0] ;  /* 0x00007600ff2277ac */ /* 0x000ea20008000800 */
[----:B------:R-:W2:Y:S01]  /*05f0*/  LDCU UR33, c[0x0][0x3b0] ;  /* 0x00007600ff2177ac */ /* 0x000ea20008000800 */
[----:B-1----:R-:W-:Y:S01]  /*0600*/  VIADD R2, R0, 0xffffffe ;  /* 0x0ffffffe00027836 */ /* 0x002fe20000000000 */
[----:B------:R-:W-:Y:S01]  /*0610*/  IABS R0, R5 ;  /* 0x0000000500007213 */ /* 0x000fe20000000000 */
[----:B------:R-:W1:Y:S02]  /*0620*/  LDCU UR32, c[0x0][0x3b0] ;  /* 0x00007600ff2077ac */ /* 0x000e640008000800 */
[----:B------:R2:W3:Y:S01]  /*0630*/  F2I.FTZ.U32.TRUNC.NTZ R3, R2 ;  /* 0x0000000200037305 */ /* 0x0004e2000021f000 */
[----:B------:R-:W1:Y:S01]  /*0640*/  LDCU UR40, c[0x0][0x3b0] ;  /* 0x00007600ff2877ac */ /* 0x000e620008000800 */
[----:B------:R-:W1:Y:S01]  /*0650*/  LDCU UR43, c[0x0][0x3b0] ;  /* 0x00007600ff2b77ac */ /* 0x000e620008000800 */
[----:B--2---:R-:W-:Y:S01]  /*0660*/  IMAD.MOV.U32 R2, RZ, RZ, RZ ;  /* 0x000000ffff027224 */ /* 0x004fe200078e00ff */
[----:B------:R-:W2:Y:S01]  /*0670*/  LDCU UR18, c[0x0][0x3b0] ;  /* 0x00007600ff1277ac */ /* 0x000ea20008000800 */
[----:B------:R-:W1:Y:S01]  /*0680*/  LDCU UR42, c[0x0][0x3b0] ;  /* 0x00007600ff2a77ac */ /* 0x000e620008000800 */
[----:B---3--:R-:W-:Y:S01]  /*0690*/  IADD3 R6, PT, PT, RZ, -R3, RZ ;  /* 0x80000003ff067210 */ /* 0x008fe20007ffe0ff */
[----:B------:R-:W3:Y:S04]  /*06a0*/  LDCU UR17, c[0x0][0x3b0] ;  /* 0x00007600ff1177ac */ /* 0x000ee80008000800 */
[----:B------:R-:W-:Y:S01]  /*06b0*/  IMAD R9, R6, R7, RZ ;  /* 0x0000000706097224 */ /* 0x000fe200078e02ff */
[----:B------:R-:W-:Y:S01]  /*06c0*/  IABS R6, R4 ;  /* 0x0000000400067213 */ /* 0x000fe20000000000 */
[----:B------:R-:W1:Y:S02]  /*06d0*/  LDCU UR15, c[0x0][0x3b0] ;  /* 0x00007600ff0f77ac */ /* 0x000e640008000800 */
[----:B------:R-:W-:Y:S01]  /*06e0*/  IMAD.HI.U32 R3, R3, R9, R2 ;  /* 0x0000000903037227 */ /* 0x000fe200078e0002 */
[----:B------:R-:W1:Y:S03]  /*06f0*/  LDCU UR14, c[0x0][0x3b0] ;  /* 0x00007600ff0e77ac */ /* 0x000e660008000800 */
[----:B------:R-:W-:-:S02]  /*0700*/  IMAD.MOV R2, RZ, RZ, -R6 ;  /* 0x000000ffff027224 */ /* 0x000fc400078e0a06 */
[----:B------:R-:W-:Y:S01]  /*0710*/  IMAD.HI.U32 R3, R3, R0, RZ ;  /* 0x0000000003037227 */ /* 0x000fe200078e00ff */
[----:B------:R-:W1:Y:S03]  /*0720*/  LDCU UR41, c[0x0][0x3b0] ;  /* 0x00007600ff2977ac */ /* 0x000e660008000800 */
[----:B------:R-:W-:Y:S01]  /*0730*/  IMAD R0, R3, R2, R0 ;  /* 0x0000000203007224 */ /* 0x000fe200078e0200 */
[----:B------:R-:W1:Y:S04]  /*0740*/  LDCU UR13, c[0x0][0x3b0] ;  /* 0x00007600ff0d77ac */ /* 0x000e680008000800 */
[----:B------:R-:W-:Y:S01]  /*0750*/  ISETP.GT.U32.AND P1, PT, R7, R0, PT ;  /* 0x000000000700720c */ /* 0x000fe20003f24070 */
[----:B------:R-:W1:Y:S01]  /*0760*/  LDCU UR12, c[0x0][0x3b0] ;  /* 0x00007600ff0c77ac */ /* 0x000e620008000800 */
[----:B------:R-:W1:Y:S01]  /*0770*/  LDCU UR11, c[0x0][0x3b0] ;  /* 0x00007600ff0b77ac */ /* 0x000e620008000800 */
[----:B------:R-:W1:Y:S10]  /*0780*/  LDCU UR16, c[0x0][0x3b0] ;  /* 0x00007600ff1077ac */ /* 0x000e740008000800 */
[----:B------:R-:W-:Y:S01]  /*0790*/  @!P1 IMAD.IADD R0, R0, 0x1, -R7 ;  /* 0x0000000100009824 */ /* 0x000fe200078e0a07 */
[----:B------:R-:W1:Y:S01]  /*07a0*/  LDCU UR8, c[0x0][0x3b0] ;  /* 0x00007600ff0877ac */ /* 0x000e620008000800 */
[----:B------:R-:W-:Y:S01]  /*07b0*/  @!P1 VIADD R3, R3, 0x1 ;  /* 0x0000000103039836 */ /* 0x000fe20000000000 */
[----:B------:R-:W-:-:S02]  /*07c0*/  ISETP.NE.AND P1, PT, R4, RZ, PT ;  /* 0x000000ff0400720c */ /* 0x000fc40003f25270 */
[----:B------:R-:W-:Y:S01]  /*07d0*/  ISETP.GE.U32.AND P0, PT, R0, R7, PT ;  /* 0x000000070000720c */ /* 0x000fe20003f06070 */
[----:B------:R-:W1:Y:S01]  /*07e0*/  LDCU UR75, c[0x0][0x3b0] ;  /* 0x00007600ff4b77ac */ /* 0x000e620008000800 */
[-C--:B------:R-:W-:Y:S01]  /*07f0*/  LOP3.LUT R0, R5, R4.reuse, RZ, 0x3c, !PT ;  /* 0x0000000405007212 */ /* 0x080fe200078e3cff */
[----:B------:R-:W1:Y:S03]  /*0800*/  LDCU UR73, c[0x0][0x3b0] ;  /* 0x00007600ff4977ac */ /* 0x000e660008000800 */
[----:B------:R-:W-:Y:S02]  /*0810*/  ISETP.GE.AND P2, PT, R0, RZ, PT ;  /* 0x000000ff0000720c */ /* 0x000fe40003f46270 */
[----:B------:R-:W-:Y:S01]  /*0820*/  IADD3 R0, PT, PT, R8, 0xff, RZ ;  /* 0x000000ff08007810 */ /* 0x000fe20007ffe0ff */
[----:B------:R-:W1:Y:S04]  /*0830*/  LDCU UR74, c[0x0][0x3b0] ;  /* 0x00007600ff4a77ac */ /* 0x000e680008000800 */
[----:B------:R-:W-:Y:S01]  /*0840*/  @P0 VIADD R3, R3, 0x1 ;  /* 0x0000000103030836 */ /* 0x000fe20000000000 */
[----:B------:R-:W1:Y:S03]  /*0850*/  LDCU UR72, c[0x0][0x3b0] ;  /* 0x00007600ff4877ac */ /* 0x000e660008000800 */
[----:B------:R-:W-:Y:S01]  /*0860*/  IMAD.MOV.U32 R2, RZ, RZ, R3 ;  /* 0x000000ffff027224 */ /* 0x000fe200078e0003 */
[----:B------:R-:W-:Y:S01]  /*0870*/  SHF.R.S32.HI R3, RZ, 0x1f, R0 ;  /* 0x0000001fff037819 */ /* 0x000fe20000011400 */
[----:B------:R-:W1:Y:S02]  /*0880*/  LDCU UR70, c[0x0][0x3b0] ;  /* 0x00007600ff4677ac */ /* 0x000e640008000800 */
[----:B------:R-:W-:Y:S01]  /*0890*/  @!P2 IMAD.MOV R2, RZ, RZ, -R2 ;  /* 0x000000ffff02a224 */ /* 0x000fe200078e0a02 */
[----:B------:R-:W-:Y:S01]  /*08a0*/  @!P1 LOP3.LUT R2, RZ, R4, RZ, 0x33, !PT ;  /* 0x00000004ff029212 */ /* 0x000fe200078e33ff */
[----:B------:R-:W1:Y:S01]  /*08b0*/  LDCU UR68, c[0x0][0x3b0] ;  /* 0x00007600ff4477ac */ /* 0x000e620008000800 */
[----:B------:R-:W-:-:S03]  /*08c0*/  LEA.HI R3, R3, R0, RZ, 0x8 ;  /* 0x0000000003037211 */ /* 0x000fc600078f40ff */
[----:B------:R-:W-:Y:S01]  /*08d0*/  IMAD.SHL.U32 R10, R2, 0x8, RZ ;  /* 0x00000008020a7824 */ /* 0x000fe200078e00ff */
[----:B------:R-:W1:Y:S01]  /*08e0*/  LDCU UR67, c[0x0][0x3b0] ;  /* 0x00007600ff4377ac */ /* 0x000e620008000800 */
[----:B------:R-:W-:-:S03]  /*08f0*/  IMAD.MOV R2, RZ, RZ, -R2 ;  /* 0x000000ffff027224 */ /* 0x000fc600078e0a02 */
[----:B------:R-:W-:Y:S01]  /*0900*/  LEA.HI.SX32 R3, R3, -R10, 0x18 ;  /* 0x8000000a03037211 */ /* 0x000fe200078fc2ff */
[----:B------:R-:W-:Y:S01]  /*0910*/  IMAD R12, R4, R2, R5 ;  /* 0x00000002040c7224 */ /* 0x000fe200078e0205 */
[----:B------:R-:W1:Y:S01]  /*0920*/  LDCU UR71, c[0x0][0x3b0] ;  /* 0x00007600ff4777ac */ /* 0x000e620008000800 */
[----:B------:R-:W-:Y:S01]  /*0930*/  IMAD.MOV.U32 R2, RZ, RZ, RZ ;  /* 0x000000ffff027224 */ /* 0x000fe200078e00ff */
[----:B------:R-:W-:Y:S02]  /*0940*/  VIMNMX R11, PT, PT, R3, 0x8, PT ;  /* 0x00000008030b7848 */ /* 0x000fe40003fe0100 */
[----:B------:R-:W-:Y:S01]  /*0950*/  IABS R4, R12 ;  /* 0x0000000c00047213 */ /* 0x000fe20000000000 */
[----:B------:R-:W1:Y:S01]  /*0960*/  LDCU UR66, c[0x0][0x3b0] ;  /* 0x00007600ff4277ac */ /* 0x000e620008000800 */
[----:B------:R-:W-:Y:S01]  /*0970*/  IABS R7, R11 ;  /* 0x0000000b00077213 */ /* 0x000fe20000000000 */
[----:B------:R-:W1:Y:S03]  /*0980*/  LDCU UR39, c[0x0][0x3b0] ;  /* 0x00007600ff2777ac */ /* 0x000e660008000800 */
[----:B------:R-:W1:Y:S01]  /*0990*/  I2F.RP R0, R7 ;  /* 0x0000000700007306 */ /* 0x000e620000209400 */
[----:B------:R-:W2:Y:S01]  /*09a0*/  LDCU UR38, c[0x0][0x3b0] ;  /* 0x00007600ff2677ac */ /* 0x000ea20008000800 */
[----:B------:R-:W2:Y:S01]  /*09b0*/  LDCU UR63, c[0x0][0x3b0] ;  /* 0x00007600ff3f77ac */ /* 0x000ea20008000800 */
[----:B------:R-:W2:Y:S05]  /*09c0*/  LDCU UR65, c[0x0][0x3b0] ;  /* 0x00007600ff4177ac */ /* 0x000eaa0008000800 */
[----:B-1----:R-:W1:Y:S01]  /*09d0*/  MUFU.RCP R0, R0 ;  /* 0x0000000000007308 */ /* 0x002e620000001000 */
[----:B------:R-:W2:Y:S01]  /*09e0*/  LDCU UR64, c[0x0][0x3b0] ;  /* 0x00007600ff4077ac */ /* 0x000ea20008000800 */
[----:B------:R-:W2:Y:S01]  /*09f0*/  LDCU UR62, c[0x0][0x3b0] ;  /* 0x00007600ff3e77ac */ /* 0x000ea20008000800 */
[----:B------:R-:W2:Y:S01]  /*0a00*/  LDCU UR61, c[0x0][0x3b0] ;  /* 0x00007600ff3d77ac */ /* 0x000ea20008000800 */
[----:B------:R-:W2:Y:S01]  /*0a10*/  LDCU UR31, c[0x0][0x3b0] ;  /* 0x00007600ff1f77ac */ /* 0x000ea20008000800 */
[----:B-1----:R-:W-:Y:S01]  /*0a20*/  VIADD R3, R0, 0xffffffe ;  /* 0x0ffffffe00037836 */ /* 0x002fe20000000000 */
[----:B------:R-:W1:Y:S01]  /*0a30*/  LDCU UR69, c[0x0][0x3b0] ;  /* 0x00007600ff4577ac */ /* 0x000e620008000800 */
[----:B------:R-:W1:Y:S04]  /*0a40*/  LDCU UR60, c[0x0][0x3b0] ;  /* 0x00007600ff3c77ac */ /* 0x000e680008000800 */
[----:B------:R-:W1:Y:S01]  /*0a50*/  F2I.FTZ.U32.TRUNC.NTZ R3, R3 ;  /* 0x0000000300037305 */ /* 0x000e62000021f000 */
[----:B------:R-:W2:Y:S01]  /*0a60*/  LDCU UR30, c[0x0][0x3b0] ;  /* 0x00007600ff1e77ac */ /* 0x000ea20008000800 */
[----:B------:R-:W2:Y:S01]  /*0a70*/  LDCU UR29, c[0x0][0x3b0] ;  /* 0x00007600ff1d77ac */ /* 0x000ea20008000800 */
[----:B------:R-:W2:Y:S01]  /*0a80*/  LDCU UR7, c[0x0][0x3b0] ;  /* 0x00007600ff0777ac */ /* 0x000ea20008000800 */
[--C-:B-1----:R-:W-:Y:S01]  /*0a90*/  IMAD.MOV R6, RZ, RZ, -R3.reuse ;  /* 0x000000ffff067224 */ /* 0x102fe200078e0a03 */
[----:B------:R-:W1:Y:S03]  /*0aa0*/  LDCU UR28, c[0x0][0x3b0] ;  /* 0x00007600ff1c77ac */ /* 0x000e660008000800 */
[----:B------:R-:W-:Y:S01]  /*0ab0*/  IMAD R5, R6, R7, RZ ;  /* 0x0000000706057224 */ /* 0x000fe200078e02ff */
[----:B------:R-:W-:Y:S01]  /*0ac0*/  IABS R6, R11 ;  /* 0x0000000b00067213 */ /* 0x000fe20000000000 */
[----:B------:R-:W1:Y:S02]  /*0ad0*/  LDCU UR58, c[0x0][0x3b0] ;  /* 0x00007600ff3a77ac */ /* 0x000e640008000800 */
[----:B------:R-:W-:Y:S01]  /*0ae0*/  IMAD.HI.U32 R2, R3, R5, R2 ;  /* 0x0000000503027227 */ /* 0x000fe200078e0002 */
[----:B------:R-:W-:Y:S01]  /*0af0*/  MOV R3, R4 ;  /* 0x0000000400037202 */ /* 0x000fe20000000f00 */
[----:B------:R-:W1:Y:S01]  /*0b00*/  LDCU UR23, c[0x0][0x3b0] ;  /* 0x00007600ff1777ac */ /* 0x000e620008000800 */
[----:B------:R-:W1:Y:S01]  /*0b10*/  I2F.RP R4, R252 ;  /* 0x000000fc00047306 */ /* 0x000e620000209400 */
[----:B------:R-:W-:Y:S01]  /*0b20*/  IMAD.MOV R0, RZ, RZ, -R6 ;  /* 0x000000ffff007224 */ /* 0x000fe200078e0a06 */
[----:B------:R-:W-:Y:S01]  /*0b30*/  IABS R6, R8 ;  /* 0x0000000800067213 */ /* 0x000fe20000000000 */
[----:B------:R-:W-:Y:S01]  /*0b40*/  IMAD.HI.U32 R2, R2, R3, RZ ;  /* 0x0000000302027227 */ /* 0x000fe200078e00ff */
[----:B------:R-:W2:Y:S03]  /*0b50*/  LDCU UR22, c[0x0][0x3b0] ;  /* 0x00007600ff1677ac */ /* 0x000ea60008000800 */
[----:B------:R-:W-:Y:S01]  /*0b60*/  IMAD R0, R2, R0, R3 ;  /* 0x0000000002007224 */ /* 0x000fe200078e0203 */
[----:B------:R-:W2:Y:S01]  /*0b70*/  LDCU UR57, c[0x0][0x3b0] ;  /* 0x00007600ff3977ac */ /* 0x000ea20008000800 */
[----:B------:R-:W2:Y:S03]  /*0b80*/  I2F.RP R3, R6 ;  /* 0x0000000600037306 */ /* 0x000ea60000209400 */
[----:B------:R-:W-:Y:S01]  /*0b90*/  ISETP.GT.U32.AND P1, PT, R7, R0, PT ;  /* 0x000000000700720c */ /* 0x000fe20003f24070 */
[----:B------:R-:W3:Y:S04]  /*0ba0*/  LDCU UR21, c[0x0][0x3b0] ;  /* 0x00007600ff1577ac */ /* 0x000ee80008000800 */
[----:B-1----:R-:W1:Y:S01]  /*0bb0*/  MUFU.RCP R4, R4 ;  /* 0x0000000400047308 */ /* 0x002e620000001000 */
[----:B------:R-:W3:Y:S01]  /*0bc0*/  LDCU UR20, c[0x0][0x3b0] ;  /* 0x00007600ff1477ac */ /* 0x000ee20008000800 */
[----:B------:R-:W3:Y:S06]  /*0bd0*/  LDCU UR19, c[0x0][0x3b0] ;  /* 0x00007600ff1377ac */ /* 0x000eec0008000800 */
[----:B------:R-:W-:Y:S01]  /*0be0*/  @!P1 IMAD.IADD R0, R0, 0x1, -R7 ;  /* 0x0000000100009824 */ /* 0x000fe200078e0a07 */
[----:B--2---:R-:W2:Y:S01]  /*0bf0*/  MUFU.RCP R3, R3 ;  /* 0x0000000300037308 */ /* 0x004ea20000001000 */
[----:B------:R-:W-:Y:S01]  /*0c00*/  @!P1 VIADD R2, R2, 0x1 ;  /* 0x0000000102029836 */ /* 0x000fe20000000000 */
[----:B------:R-:W-:Y:S01]  /*0c10*/  BAR.SYNC.DEFER_BLOCKING 0x0 ;  /* 0x0000000000007b1d */ /* 0x000fe20000010000 */
[----:B------:R-:W-:-:S02]  /*0c20*/  ISETP.NE.AND P1, PT, R11, RZ, PT ;  /* 0x000000ff0b00720c */ /* 0x000fc40003f25270 */
[----:B------:R-:W-:Y:S02]  /*0c30*/  ISETP.GE.U32.AND P0, PT, R0, R7, PT ;  /* 0x000000070000720c */ /* 0x000fe40003f06070 */
[----:B------:R-:W-:Y:S01]  /*0c40*/  LOP3.LUT R0, R12, R11, RZ, 0x3c, !PT ;  /* 0x0000000b0c007212 */ /* 0x000fe200078e3cff */
[----:B-1----:R-:W-:Y:S01]  /*0c50*/  VIADD R8, R4, 0xffffffe ;  /* 0x0ffffffe04087836 */ /* 0x002fe20000000000 */
[----:B------:R-:W1:Y:S02]  /*0c60*/  LDCU UR59, c[0x0][0x3b0] ;  /* 0x00007600ff3b77ac */ /* 0x000e640008000800 */
[----:B------:R-:W-:Y:S01]  /*0c70*/  ISETP.GE.AND P2, PT, R0, RZ, PT ;  /* 0x000000ff0000720c */ /* 0x000fe20003f46270 */
[----:B------:R3:W1:Y:S01]  /*0c80*/  F2I.FTZ.U32.TRUNC.NTZ R9, R8 ;  /* 0x0000000800097305 */ /* 0x000662000021f000 */
[----:B------:R-:W4:Y:S01]  /*0c90*/  LDCU UR77, c[0x0][0x3b0] ;  /* 0x00007600ff4d77ac */ /* 0x000f220008000800 */
[----:B--2---:R-:W-:-:S04]  /*0ca0*/  VIADD R4, R3, 0xffffffe ;  /* 0x0ffffffe03047836 */ /* 0x004fc80000000000 */
[----:B------:R-:W-:Y:S02]  /*0cb0*/  @P0 VIADD R2, R2, 0x1 ;  /* 0x0000000102020836 */ /* 0x000fe40000000000 */
[----:B------:R-:W2:Y:S01]  /*0cc0*/  F2I.FTZ.U32.TRUNC.NTZ R5, R4 ;  /* 0x0000000400057305 */ /* 0x000ea2000021f000 */
[----:B---3--:R-:W-:-:S03]  /*0cd0*/  IMAD.MOV.U32 R8, RZ, RZ, RZ ;  /* 0x000000ffff087224 */ /* 0x008fc600078e00ff */
[----:B------:R-:W-:Y:S02]  /*0ce0*/  @!P2 IADD3 R2, PT, PT, -R2, RZ, RZ ;  /* 0x000000ff0202a210 */ /* 0x000fe40007ffe1ff */
[----:B------:R-:W-:Y:S01]  /*0cf0*/  @!P1 LOP3.LUT R2, RZ, R11, RZ, 0x33, !PT ;  /* 0x0000000bff029212 */ /* 0x000fe200078e33ff */
[----:B-1----:R-:W-:-:S03]  /*0d00*/  IMAD.MOV R7, RZ, RZ, -R9 ;  /* 0x000000ffff077224 */ /* 0x002fc600078e0a09 */
[----:B------:R-:W-:Y:S01]  /*0d10*/  LEA R3, R2, UR4, 0x9 ;  /* 0x0000000402037c11 */ /* 0x000fe2000f8e48ff */
[----:B------:R-:W-:Y:S01]  /*0d20*/  IMAD R7, R7, R252, RZ ;  /* 0x000000fc07077224 */ /* 0x000fe200078e02ff */
[----:B------:R-:W-:Y:S01]  /*0d30*/  USHF.L.U32 UR4, UR6, 0x6, URZ ;  /* 0x0000000606047899 */ /* 0x000fe200080006ff */
[----:B------:R-:W-:Y:S01]  /*0d40*/  IMAD.MOV R248, RZ, RZ, -R2 ;  /* 0x000000fffff87224 */ /* 0x000fe200078e0a02 */
[----:B------:R-:W-:Y:S01]  /*0d50*/  IABS R0, R3 ;  /* 0x0000000300007213 */ /* 0x000fe20000000000 */
[----:B------:R-:W-:Y:S01]  /*0d60*/  VIADD R13, R3, 0xff ;  /* 0x000000ff030d7836 */ /* 0x000fe20000000000 */
[----:B------:R-:W-:Y:S01]  /*0d70*/  ULOP3.LUT UR4, UR4, 0x80, URZ, 0xc0, !UPT ;  /* 0x0000008004047892 */ /* 0x000fe2000f8ec0ff */
[----:B------:R-:W-:-:S03]  /*0d80*/  IMAD.HI.U32 R7, R9, R7, R8 ;  /* 0x0000000709077227 */ /* 0x000fc600078e0008 */
[----:B------:R-:W-:Y:S01]  /*0d90*/  IABS R247, R13 ;  /* 0x0000000d00f77213 */ /* 0x000fe20000000000 */
[----:B------:R-:W-:Y:S01]  /*0da0*/  IMAD.MOV.U32 R8, RZ, RZ, R0 ;  /* 0x000000ffff087224 */ /* 0x000fe200078e0000 */
[----:B------:R1:W-:Y:S01]  /*0db0*/  STL [R1+0xff4], R13 ;  /* 0x000ff40d01007387 */ /* 0x0003e20000100800 */
[----:B--2---:R-:W-:Y:S02]  /*0dc0*/  IMAD.MOV R9, RZ, RZ, -R5 ;  /* 0x000000ffff097224 */ /* 0x004fe400078e0a05 */
[----:B------:R-:W-:-:S04]  /*0dd0*/  IMAD.HI.U32 R0, R7, R8, RZ ;  /* 0x0000000807007227 */ /* 0x000fc800078e00ff */
[----:B------:R-:W-:Y:S01]  /*0de0*/  IMAD.HI.U32 R2, R7, R247, RZ ;  /* 0x000000f707027227 */ /* 0x000fe200078e00ff */
[----:B-1----:R-:W-:-:S03]  /*0df0*/  IADD3 R13, PT, PT, R3, 0x1, RZ ;  /* 0x00000001030d7810 */ /* 0x002fc60007ffe0ff */
[----:B------:R-:W-:Y:S02]  /*0e00*/  IMAD R248, R11, R248, R12 ;  /* 0x000000f80bf87224 */ /* 0x000fe400078e020c */
[----:B------:R-:W-:Y:S01]  /*0e10*/  IMAD.MOV R11, RZ, RZ, -R0 ;  /* 0x000000ffff0b7224 */ /* 0x000fe200078e0a00 */
[----:B------:R-:W-:Y:S01]  /*0e20*/  IABS R12, R13 ;  /* 0x0000000d000c7213 */ /* 0x000fe20000000000 */
[----:B------:R-:W-:Y:S01]  /*0e30*/  IMAD.MOV.U32 R4, RZ, RZ, RZ ;  /* 0x000000ffff047224 */ /* 0x000fe200078e00ff */
[----:B------:R-:W-:Y:S01]  /*0e40*/  STL [R1+0x1004], R13 ;  /* 0x0010040d01007387 */ /* 0x000fe20000100800 */
[----:B------:R-:W-:Y:S02]  /*0e50*/  IMAD R9, R9, R6, RZ ;  /* 0x0000000609097224 */ /* 0x000fe400078e02ff */
[----:B------:R-:W-:Y:S02]  /*0e60*/  IMAD.MOV R0, RZ, RZ, -R2 ;  /* 0x000000ffff007224 */ /* 0x000fe400078e0a02 */
[----:B------:R-:W-:-:S04]  /*0e70*/  IMAD.HI.U32 R133, R5, R9, R4 ;  /* 0x0000000905857227 */ /* 0x000fc800078e0004 */
[----:B------:R-:W-:Y:S02]  /*0e80*/  IMAD.MOV.U32 R2, RZ, RZ, R12 ;  /* 0x000000ffff027224 */ /* 0x000fe400078e000c */
[C---:B------:R-:W-:Y:S02]  /*0e90*/  IMAD R247, R252.reuse, R0, R247 ;  /* 0x00000000fcf77224 */ /* 0x040fe400078e02f7 */
[----:B------:R-:W-:Y:S02]  /*0ea0*/  IMAD R4, R252, R11, R8 ;  /* 0x0000000bfc047224 */ /* 0x000fe400078e0208 */
[----:B------:R-:W-:Y:S01]  /*0eb0*/  VIADD R5, R3, 0x2 ;  /* 0x0000000203057836 */ /* 0x000fe20000000000 */
[----:B------:R1:W-:Y:S01]  /*0ec0*/  STL [R1+0x1508], R247 ;  /* 0x001508f701007387 */ /* 0x0003e20000100800 */
[----:B------:R-:W-:-:S03]  /*0ed0*/  IMAD.HI.U32 R0, R7, R2, RZ ;  /* 0x0000000207007227 */ /* 0x000fc600078e00ff */
[----:B------:R2:W-:Y:S01]  /*0ee0*/  STL [R1+0x24], R4 ;  /* 0x0000240401007387 */ /* 0x0005e20000100800 */
[----:B------:R-:W-:Y:S01]  /*0ef0*/  IABS R8, R5 ;  /* 0x0000000500087213 */ /* 0x000fe20000000000 */
[----:B------:R-:W-:Y:S01]  /*0f00*/  IMAD.IADD R248, R10, 0x1, R248 ;  /* 0x000000010af87824 */ /* 0x000fe200078e02f8 */
[C---:B------:R-:W-:Y:S01]  /*0f10*/  IADD3 R10, PT, PT, R3.reuse, 0x3, RZ ;  /* 0x00000003030a7810 */ /* 0x040fe20007ffe0ff */
[----:B------:R3:W-:Y:S01]  /*0f20*/  STL [R1+0x1000], R5 ;  /* 0x0010000501007387 */ /* 0x0007e20000100800 */
[C---:B------:R-:W-:Y:S02]  /*0f30*/  VIADD R9, R3.reuse, 0x4 ;  /* 0x0000000403097836 */ /* 0x040fe40000000000 */
[C---:B------:R-:W-:Y:S01]  /*0f40*/  VIADD R11, R3.reuse, 0x6 ;  /* 0x00000006030b7836 */ /* 0x040fe20000000000 */
[----:B------:R4:W-:Y:S01]  /*0f50*/  STL [R1+0xffc], R10 ;  /* 0x000ffc0a01007387 */ /* 0x0009e20000100800 */
[----:B-1----:R-:W-:Y:S01]  /*0f60*/  IMAD.MOV.U32 R247, RZ, RZ, R133 ;  /* 0x000000fffff77224 */ /* 0x002fe200078e0085 */
[----:B------:R-:W-:Y:S01]  /*0f70*/  IABS R12, R9 ;  /* 0x00000009000c7213 */ /* 0x000fe20000000000 */
[----:B--2---:R-:W-:Y:S01]  /*0f80*/  VIADD R4, R3, 0x5 ;  /* 0x0000000503047836 */ /* 0x004fe20000000000 */
[----:B------:R-:W-:Y:S01]  /*0f90*/  STL [R1+0xff8], R9 ;  /* 0x000ff80901007387 */ /* 0x000fe20000100800 */
[----:B---3--:R-:W-:-:S03]  /*0fa0*/  IMAD.MOV R5, RZ, RZ, -R0 ;  /* 0x000000ffff057224 */ /* 0x008fc600078e0a00 */
[----:B------:R1:W-:Y:S01]  /*0fb0*/  STL [R1+0x1008], R4 ;  /* 0x0010080401007387 */ /* 0x0003e20000100800 */
[----:B------:R-:W-:Y:S01]  /*0fc0*/  IABS R14, R4 ;  /* 0x00000004000e7213 */ /* 0x000fe20000000000 */
[----:B------:R-:W-:Y:S01]  /*0fd0*/  IMAD R0, R252, R5, R2 ;  /* 0x00000005fc007224 */ /* 0x000fe200078e0202 */
[----:B----4-:R-:W-:-:S03]  /*0fe0*/  IABS R10, R10 ;  /* 0x0000000a000a7213 */ /* 0x010fc60000000000 */
[C---:B------:R-:W-:Y:S01]  /*0ff0*/  IMAD.HI.U32 R5, R7.reuse, R14, RZ ;  /* 0x0000000e07057227 */ /* 0x040fe200078e00ff */
[----:B------:R2:W-:Y:S03]  /*1000*/  STL [R1+0x20], R0 ;  /* 0x0000200001007387 */ /* 0x0005e60000100800 */
[C---:B-1----:R-:W-:Y:S01]  /*1010*/  IMAD.HI.U32 R4, R7.reuse, R12, RZ ;  /* 0x0000000c07047227 */ /* 0x042fe200078e00ff */
[----:B------:R1:W-:Y:S03]  /*1020*/  STL [R1+0x101c], R11 ;  /* 0x00101c0b01007387 */ /* 0x0003e60000100800 */
[----:B------:R-:W-:Y:S01]  /*1030*/  IMAD.HI.U32 R2, R7, R10, RZ ;  /* 0x0000000a07027227 */ /* 0x000fe200078e00ff */
[----:B------:R-:W-:-:S03]  /*1040*/  IADD3 R13, PT, PT, -R4, RZ, RZ ;  /* 0x000000ff040d7210 */ /* 0x000fc60007ffe1ff */
[----:B--2---:R-:W-:-:S04]  /*1050*/  IMAD.HI.U32 R0, R7, R8, RZ ;  /* 0x0000000807007227 */ /* 0x004fc800078e00ff */
[----:B------:R-:W-:Y:S01]  /*1060*/  IMAD.MOV R9, RZ, RZ, -R0 ;  /* 0x000000ffff097224 */ /* 0x000fe200078e0a00 */
[----:B------:R-:W-:Y:S01]  /*1070*/  IABS R0, R11 ;  /* 0x0000000b00007213 */ /* 0x000fe20000000000 */
[----:B-1----:R-:W-:Y:S02]  /*1080*/  IMAD.MOV R11, RZ, RZ, -R2 ;  /* 0x000000ffff0b7224 */ /* 0x002fe400078e0a02 */
[C---:B------:R-:W-:Y:S02]  /*1090*/  IMAD R4, R252.reuse, R9, R8 ;  /* 0x00000009fc047224 */ /* 0x040fe400078e0208 */
[----:B------:R-:W-:Y:S02]  /*10a0*/  IMAD.MOV.U32 R2, RZ, RZ, R0 ;  /* 0x000000ffff027224 */ /* 0x000fe400078e0000 */
[C---:B------:R-:W-:Y:S01]  /*10b0*/  IMAD R8, R252.reuse, R11, R10 ;  /* 0x0000000bfc087224 */ /* 0x040fe200078e020a */
[----:B------:R1:W-:Y:S01]  /*10c0*/  STL [R1+0x1c], R4 ;  /* 0x00001c0401007387 */ /* 0x0003e20000100800 */
[----:B------:R-:W-:-:S02]  /*10d0*/  IMAD R0, R252, R13, R12 ;  /* 0x0000000dfc007224 */ /* 0x000fc400078e020c */
[----:B------:R-:W-:Y:S01]  /*10e0*/  IMAD.MOV R5, RZ, RZ, -R5 ;  /* 0x000000ffff057224 */ /* 0x000fe200078e0a05 */
[----:B------:R2:W-:Y:S01]  /*10f0*/  STL [R1+0x18], R8 ;  /* 0x0000180801007387 */ /* 0x0005e20000100800 */
[C---:B------:R-:W-:Y:S02]  /*1100*/  VIADD R10, R3.reuse, 0x8 ;  /* 0x00000008030a7836 */ /* 0x040fe40000000000 */
[C---:B------:R-:W-:Y:S01]  /*1110*/  VIADD R9, R3.reuse, 0x9 ;  /* 0x0000000903097836 */ /* 0x040fe20000000000 */
[----:B------:R3:W-:Y:S01]  /*1120*/  STL [R1+0x14], R0 ;  /* 0x0000140001007387 */ /* 0x0007e20000100800 */
[C---:B------:R-:W-:Y:S02]  /*1130*/  VIADD R11, R3.reuse, 0xb ;  /* 0x0000000b030b7836 */ /* 0x040fe40000000000 */
[----:B-1----:R-:W-:Y:S01]  /*1140*/  IMAD R4, R252, R5, R14 ;  /* 0x00000005fc047224 */ /* 0x002fe200078e020e */
[----:B------:R-:W-:Y:S01]  /*1150*/  IABS R246, R9 ;  /* 0x0000000900f67213 */ /* 0x000fe20000000000 */
[C---:B------:R-:W-:Y:S01]  /*1160*/  VIADD R12, R3.reuse, 0x11 ;  /* 0x00000011030c7836 */ /* 0x040fe20000000000 */
[----:B------:R-:W-:Y:S01]  /*1170*/  IABS R244, R11 ;  /* 0x0000000b00f47213 */ /* 0x000fe20000000000 */
[----:B--2---:R-:W-:Y:S01]  /*1180*/  VIADD R8, R3, 0x7 ;  /* 0x0000000703087836 */ /* 0x004fe20000000000 */
[----:B------:R1:W-:Y:S01]  /*1190*/  STL [R1+0x10], R4 ;  /* 0x0000100401007387 */ /* 0x0003e20000100800 */
[----:B---3--:R-:W-:Y:S01]  /*11a0*/  IMAD.HI.U32 R0, R7, R2, RZ ;  /* 0x0000000207007227 */ /* 0x008fe200078e00ff */
[----:B------:R-:W-:-:S02]  /*11b0*/  IABS R238, R12 ;  /* 0x0000000c00ee7213 */ /* 0x000fc40000000000 */
[----:B------:R2:W-:Y:S02]  /*11c0*/  STL [R1+0x102c], R8 ;  /* 0x00102c0801007387 */ /* 0x0005e40000100800 */
[----:B------:R-:W-:Y:S02]  /*11d0*/  IADD3 R5, PT, PT, -R0, RZ, RZ ;  /* 0x000000ff00057210 */ /* 0x000fe40007ffe1ff */
[----:B------:R3:W-:Y:S01]  /*11e0*/  STL [R1+0x1040], R10 ;  /* 0x0010400a01007387 */ /* 0x0007e20000100800 */
[----:B-1----:R-:W-:Y:S02]  /*11f0*/  VIADD R4, R3, 0xa ;  /* 0x0000000a03047836 */ /* 0x002fe40000000000 */
[----:B------:R-:W-:Y:S01]  /*1200*/  IMAD R0, R252, R5, R2 ;  /* 0x00000005fc007224 */ /* 0x000fe200078e0202 */
[----:B------:R-:W-:Y:S01]  /*1210*/  STL [R1+0x1044], R9 ;  /* 0x0010440901007387 */ /* 0x000fe20000100800 */
[----:B--2---:R-:W-:Y:S02]  /*1220*/  IABS R8, R8 ;  /* 0x0000000800087213 */ /* 0x004fe40000000000 */
[----:B------:R-:W-:Y:S01]  /*1230*/  IABS R245, R4 ;  /* 0x0000000400f57213 */ /* 0x000fe20000000000 */
[----:B------:R1:W-:Y:S01]  /*1240*/  STL [R1+0x1048], R4 ;  /* 0x0010480401007387 */ /* 0x0003e20000100800 */
[----:B---3--:R-:W-:-:S03]  /*1250*/  IABS R10, R10 ;  /* 0x0000000a000a7213 */ /* 0x008fc60000000000 */
[----:B------:R2:W-:Y:S01]  /*1260*/  STL [R1+0xc], R0 ;  /* 0x00000c0001007387 */ /* 0x0005e20000100800 */
[----:B------:R-:W-:-:S03]  /*1270*/  IMAD.HI.U32 R5, R7, R245, RZ ;  /* 0x000000f507057227 */ /* 0x000fc600078e00ff */
[----:B------:R3:W-:Y:S01]  /*1280*/  STL [R1+0x105c], R11 ;  /* 0x00105c0b01007387 */ /* 0x0007e20000100800 */
[----:B------:R-:W-:-:S04]  /*1290*/  IMAD.HI.U32 R2, R7, R10, RZ ;  /* 0x0000000a07027227 */ /* 0x000fc800078e00ff */
[----:B-1----:R-:W-:-:S04]  /*12a0*/  IMAD.HI.U32 R4, R7, R246, RZ ;  /* 0x000000f607047227 */ /* 0x002fc800078e00ff */
[----:B--2---:R-:W-:-:S04]  /*12b0*/  IMAD.HI.U32 R0, R7, R8, RZ ;  /* 0x0000000807007227 */ /* 0x004fc800078e00ff */
[----:B------:R-:W-:Y:S02]  /*12c0*/  IMAD.MOV R9, RZ, RZ, -R0 ;  /* 0x000000ffff097224 */ /* 0x000fe400078e0a00 */
[----:B------:R-:W-:Y:S02]  /*12d0*/  IMAD.MOV R13, RZ, RZ, -R4 ;  /* 0x000000ffff0d7224 */ /* 0x000fe400078e0a04 */
[----:B---3--:R-:W-:Y:S02]  /*12e0*/  IMAD.MOV R11, RZ, RZ, -R2 ;  /* 0x000000ffff0b7224 */ /* 0x008fe400078e0a02 */
[C---:B------:R-:W-:Y:S01]  /*12f0*/  IMAD R2, R252.reuse, R9, R8 ;  /* 0x00000009fc027224 */ /* 0x040fe200078e0208 */
[C---:B------:R-:W-:Y:S01]  /*1300*/  IADD3 R8, PT, PT, R3.reuse, 0xd, RZ ;  /* 0x0000000d03087810 */ /* 0x040fe20007ffe0ff */
[----:B------:R-:W-:Y:S02]  /*1310*/  IMAD.MOV R5, RZ, RZ, -R5 ;  /* 0x000000ffff057224 */ /* 0x000fe400078e0a05 */
[C---:B------:R-:W-:Y:S01]  /*1320*/  IMAD R246, R252.reuse, R13, R246 ;  /* 0x0000000dfcf67224 */ /* 0x040fe200078e02f6 */
[----:B------:R1:W-:Y:S01]  /*1330*/  STL [R1+0x8], R2 ;  /* 0x0000080201007387 */ /* 0x0003e20000100800 */
[----:B------:R-:W-:Y:S01]  /*1340*/  IMAD R0, R252, R11, R10 ;  /* 0x0000000bfc007224 */ /* 0x000fe200078e020a */
[----:B------:R-:W-:Y:S01]  /*1350*/  IABS R242, R8 ;  /* 0x0000000800f27213 */ /* 0x000fe20000000000 */
[C---:B------:R-:W-:Y:S01]  /*1360*/  VIADD R9, R3.reuse, 0xc ;  /* 0x0000000c03097836 */ /* 0x040fe20000000000 */
[----:B------:R-:W-:Y:S01]  /*1370*/  STL [R1+0x1504], R246 ;  /* 0x001504f601007387 */ /* 0x000fe20000100800 */
[----:B------:R-:W-:-:S02]  /*1380*/  VIADD R4, R3, 0xe ;  /* 0x0000000e03047836 */ /* 0x000fc40000000000 */
[----:B------:R-:W-:Y:S01]  /*1390*/  IMAD R245, R252, R5, R245 ;  /* 0x00000005fcf57224 */ /* 0x000fe200078e02f5 */
[----:B------:R2:W-:Y:S01]  /*13a0*/  STL [R1+0x4], R0 ;  /* 0x0000040001007387 */ /* 0x0005e20000100800 */
[----:B------:R-:W-:Y:S01]  /*13b0*/  IABS R243, R9 ;  /* 0x0000000900f37213 */ /* 0x000fe20000000000 */
[C---:B-1----:R-:W-:Y:S01]  /*13c0*/  VIADD R2, R3.reuse, 0xf ;  /* 0x0000000f03027836 */ /* 0x042fe20000000000 */
[----:B------:R-:W-:Y:S01]  /*13d0*/  IABS R241, R4 ;  /* 0x0000000400f17213 */ /* 0x000fe20000000000 */
[----:B------:R-:W-:Y:S01]  /*13e0*/  STL [R1+0x150c], R245 ;  /* 0x00150cf501007387 */ /* 0x000fe20000100800 */
[C---:B------:R-:W-:Y:S02]  /*13f0*/  VIADD R11, R3.reuse, 0x12 ;  /* 0x00000012030b7836 */ /* 0x040fe40000000000 */
[----:B------:R-:W-:Y:S01]  /*1400*/  IABS R240, R2 ;  /* 0x0000000200f07213 */ /* 0x000fe20000000000 */
[----:B------:R-:W-:Y:S01]  /*1410*/  STL [R1+0x1070], R9 ;  /* 0x0010700901007387 */ /* 0x000fe20000100800 */
[----:B------:R-:W-:Y:S01]  /*1420*/  VIADD R10, R3, 0x13 ;  /* 0x00000013030a7836 */ /* 0x000fe20000000000 */
[----:B------:R-:W-:Y:S01]  /*1430*/  IABS R237, R11 ;  /* 0x0000000b00ed7213 */ /* 0x000fe20000000000 */
[C---:B--2---:R-:W-:Y:S01]  /*1440*/  IMAD.HI.U32 R0, R7.reuse, R244, RZ ;  /* 0x000000f407007227 */ /* 0x044fe200078e00ff */
[----:B------:R1:W-:Y:S02]  /*1450*/  STL [R1+0x1074], R8 ;  /* 0x0010740801007387 */ /* 0x0003e40000100800 */
[----:B------:R-:W-:Y:S01]  /*1460*/  IABS R236, R10 ;  /* 0x0000000a00ec7213 */ /* 0x000fe20000000000 */
[----:B------:R-:W-:Y:S01]  /*1470*/  IMAD.MOV R5, RZ, RZ, -R0 ;  /* 0x000000ffff057224 */ /* 0x000fe200078e0a00 */
[----:B------:R2:W-:Y:S01]  /*1480*/  STL [R1+0x1088], R4 ;  /* 0x0010880401007387 */ /* 0x0005e20000100800 */
[----:B------:R-:W-:-:S03]  /*1490*/  IMAD.HI.U32 R0, R7, R243, RZ ;  /* 0x000000f307007227 */ /* 0x000fc600078e00ff */
[----:B------:R3:W-:Y:S01]  /*14a0*/  STL [R1+0x108c], R2 ;  /* 0x00108c0201007387 */ /* 0x0007e20000100800 */
[----:B------:R-:W-:Y:S02]  /*14b0*/  IMAD R244, R252, R5, R244 ;  /* 0x00000005fcf47224 */ /* 0x000fe400078e02f4 */
[----:B-1----:R-:W-:Y:S02]  /*14c0*/  VIADD R8, R3, 0x10 ;  /* 0x0000001003087836 */ /* 0x002fe40000000000 */
[C---:B------:R-:W-:Y:S01]  /*14d0*/  IMAD.HI.U32 R5, R7.reuse, R240, RZ ;  /* 0x000000f007057227 */ /* 0x040fe200078e00ff */
[----:B------:R-:W-:Y:S02]  /*14e0*/  STL [R1+0x14fc], R244 ;  /* 0x0014fcf401007387 */ /* 0x000fe40000100800 */
[----:B------:R-:W-:Y:S01]  /*14f0*/  IABS R239, R8 ;  /* 0x0000000800ef7213 */ /* 0x000fe20000000000 */
[C---:B--2---:R-:W-:Y:S01]  /*1500*/  IMAD.HI.U32 R4, R7.reuse, R241, RZ ;  /* 0x000000f107047227 */ /* 0x044fe200078e00ff */
[----:B------:R1:W-:Y:S03]  /*1510*/  STL [R1+0x1098], R8 ;  /* 0x0010980801007387 */ /* 0x0003e60000100800 */
[----:B---3--:R-:W-:Y:S01]  /*1520*/  IMAD.HI.U32 R2, R7, R242, RZ ;  /* 0x000000f207027227 */ /* 0x008fe200078e00ff */
[----:B------:R-:W-:-:S03]  /*1530*/  IADD3 R4, PT, PT, -R4, RZ, RZ ;  /* 0x000000ff04047210 */ /* 0x000fc60007ffe1ff */
[----:B------:R-:W-:Y:S02]  /*1540*/  IMAD.MOV R0, RZ, RZ, -R0 ;  /* 0x000000ffff007224 */ /* 0x000fe400078e0a00 */
[----:B------:R-:W-:Y:S02]  /*1550*/  IMAD.MOV R9, RZ, RZ, -R2 ;  /* 0x000000ffff097224 */ /* 0x000fe400078e0a02 */
[----:B------:R-:W-:Y:S02]  /*1560*/  IMAD.MOV R5, RZ, RZ, -R5 ;  /* 0x000000ffff057224 */ /* 0x000fe400078e0a05 */
[C---:B------:R-:W-:Y:S02]  /*1570*/  IMAD R243, R252.reuse, R0, R243 ;  /* 0x00000000fcf37224 */ /* 0x040fe400078e02f3 */
[C---:B------:R-:W-:Y:S02]  /*1580*/  IMAD R242, R252.reuse, R9, R242 ;  /* 0x00000009fcf27224 */ /* 0x040fe400078e02f2 */
[C---:B------:R-:W-:Y:S01]  /*1590*/  IMAD R241, R252.reuse, R4, R241 ;  /* 0x00000004fcf17224 */ /* 0x040fe200078e02f1 */
[----:B------:R-:W-:Y:S01]  /*15a0*/  STL [R1+0x14f8], R243 ;  /* 0x0014f8f301007387 */ /* 0x000fe20000100800 */
[----:B------:R-:W-:-:S02]  /*15b0*/  IMAD R240, R252, R5, R240 ;  /* 0x00000005fcf07224 */ /* 0x000fc400078e02f0 */
[----:B------:R-:W-:Y:S01]  /*15c0*/  IMAD.HI.U32 R0, R7, R239, RZ ;  /* 0x000000ef07007227 */ /* 0x000fe200078e00ff */
[----:B------:R-:W-:Y:S03]  /*15d0*/  STL [R1+0x1500], R242 ;  /* 0x001500f201007387 */ /* 0x000fe60000100800 */
[C---:B-1----:R-:W-:Y:S01]  /*15e0*/  VIADD R8, R3.reuse, 0x14 ;  /* 0x0000001403087836 */ /* 0x042fe20000000000 */
[----:B------:R-:W-:Y:S01]  /*15f0*/  STL [R1+0x1510], R241 ;  /* 0x001510f101007387 */ /* 0x000fe20000100800 */
[----:B------:R-:W-:Y:S02]  /*1600*/  IMAD.MOV R0, RZ, RZ, -R0 ;  /* 0x000000ffff007224 */ /* 0x000fe400078e0a00 */
[----:B------:R-:W-:Y:S01]  /*1610*/  VIADD R13, R3, 0x16 ;  /* 0x00000016030d7836 */ /* 0x000fe20000000000 */
[----:B------:R-:W-:Y:S01]  /*1620*/  STL [R1+0x14f0], R240 ;  /* 0x0014f0f001007387 */ /* 0x000fe20000100800 */
[----:B------:R-:W-:Y:S01]  /*1630*/  IABS R235, R8 ;  /* 0x0000000800eb7213 */ /* 0x000fe20000000000 */
[----:B------:R-:W-:-:S02]  /*1640*/  IMAD R239, R252, R0, R239 ;  /* 0x00000000fcef7224 */ /* 0x000fc400078e02ef */
[----:B------:R1:W-:Y:S01]  /*1650*/  STL [R1+0x10a8], R12 ;  /* 0x0010a80c01007387 */ /* 0x0003e20000100800 */
[C---:B------:R-:W-:Y:S01]  /*1660*/  IMAD.HI.U32 R0, R7.reuse, R238, RZ ;  /* 0x000000ee07007227 */ /* 0x040fe200078e00ff */
[----:B------:R-:W-:Y:S02]  /*1670*/  IABS R233, R13 ;  /* 0x0000000d00e97213 */ /* 0x000fe40000000000 */
[----:B------:R-:W-:Y:S01]  /*1680*/  STL [R1+0x10ac], R11 ;  /* 0x0010ac0b01007387 */ /* 0x000fe20000100800 */
[----:B------:R-:W-:-:S03]  /*1690*/  IMAD.HI.U32 R5, R7, R235, RZ ;  /* 0x000000eb07057227 */ /* 0x000fc600078e00ff */
[----:B------:R2:W-:Y:S01]  /*16a0*/  STL [R1+0x11d0], R10 ;  /* 0x0011d00a01007387 */ /* 0x0005e20000100800 */
[----:B------:R-:W-:Y:S02]  /*16b0*/  IMAD.MOV R9, RZ, RZ, -R0 ;  /* 0x000000ffff097224 */ /* 0x000fe400078e0a00 */
[----:B-1----:R-:W-:Y:S01]  /*16c0*/  VIADD R12, R3, 0x17 ;  /* 0x00000017030c7836 */ /* 0x002fe20000000000 */
[----:B------:R1:W-:Y:S01]  /*16d0*/  STL [R1+0x11c8], R8 ;  /* 0x0011c80801007387 */ /* 0x0003e20000100800 */
[----:B------:R-:W-:Y:S02]  /*16e0*/  IMAD.MOV R5, RZ, RZ, -R5 ;  /* 0x000000ffff057224 */ /* 0x000fe400078e0a05 */
[----:B------:R-:W-:Y:S01]  /*16f0*/  IMAD.HI.U32 R4, R7, R236, RZ ;  /* 0x000000ec07047227 */ /* 0x000fe200078e00ff */
[----:B------:R-:W-:Y:S01]  /*1700*/  STL [R1+0x14f4], R239 ;  /* 0x0014f4ef01007387 */ /* 0x000fe20000100800 */
[----:B------:R-:W-:Y:S02]  /*1710*/  IABS R232, R12 ;  /* 0x0000000c00e87213 */ /* 0x000fe40000000000 */
[C---:B--2---:R-:W-:Y:S01]  /*1720*/  IADD3 R10, PT, PT, R3.reuse, 0x18, RZ ;  /* 0x00000018030a7810 */ /* 0x044fe20007ffe0ff */
[C---:B------:R-:W-:Y:S01]  /*1730*/  IMAD R235, R252.reuse, R5, R235 ;  /* 0x00000005fceb7224 */ /* 0x040fe200078e02eb */
[----:B-1----:R-:W-:Y:S01]  /*1740*/  IADD3 R8, PT, PT, R3, 0x15, RZ ;  /* 0x0000001503087810 */ /* 0x002fe20007ffe0ff */
[----:B------:R-:W-:Y:S01]  /*1750*/  IMAD.MOV R11, RZ, RZ, -R4 ;  /* 0x000000ffff0b7224 */ /* 0x000fe200078e0a04 */
[----:B------:R-:W-:Y:S01]  /*1760*/  IABS R231, R10 ;  /* 0x0000000a00e77213 */ /* 0x000fe20000000000 */
[----:B------:R-:W-:Y:S01]  /*1770*/  IMAD.HI.U32 R2, R7, R237, RZ ;  /* 0x000000ed07027227 */ /* 0x000fe200078e00ff */
[----:B------:R-:W-:Y:S01]  /*1780*/  IABS R234, R8 ;  /* 0x0000000800ea7213 */ /* 0x000fe20000000000 */
[----:B------:R1:W-:Y:S02]  /*1790*/  STL [R1+0x11c4], R8 ;  /* 0x0011c40801007387 */ /* 0x0003e40000100800 */
[----:B------:R-:W-:-:S02]  /*17a0*/  IMAD R236, R252, R11, R236 ;  /* 0x0000000bfcec7224 */ /* 0x000fc400078e02ec */
[----:B------:R-:W-:Y:S01]  /*17b0*/  IMAD.HI.U32 R0, R7, R234, RZ ;  /* 0x000000ea07007227 */ /* 0x000fe200078e00ff */
[----:B------:R-:W-:Y:S03]  /*17c0*/  STL [R1+0x11bc], R13 ;  /* 0x0011bc0d01007387 */ /* 0x000fe60000100800 */
[----:B------:R-:W-:Y:S01]  /*17d0*/  IMAD.MOV R5, RZ, RZ, -R0 ;  /* 0x000000ffff057224 */ /* 0x000fe200078e0a00 */
[----:B------:R2:W-:Y:S01]  /*17e0*/  STL [R1+0x11b8], R12 ;  /* 0x0011b80c01007387 */ /* 0x0005e20000100800 */
[----:B-1----:R-:W-:Y:S02]  /*17f0*/  VIADD R8, R3, 0x19 ;  /* 0x0000001903087836 */ /* 0x002fe40000000000 */
[----:B------:R-:W-:Y:S01]  /*1800*/  IMAD.HI.U32 R0, R7, R233, RZ ;  /* 0x000000e907007227 */ /* 0x000fe200078e00ff */
[----:B------:R1:W-:Y:S02]  /*1810*/  STL [R1+0x11ac], R10 ;  /* 0x0011ac0a01007387 */ /* 0x0003e40000100800 */
[----:B------:R-:W-:Y:S01]  /*1820*/  IABS R230, R8 ;  /* 0x0000000800e67213 */ /* 0x000fe20000000000 */
[----:B------:R-:W-:Y:S01]  /*1830*/  IMAD.MOV R0, RZ, RZ, -R0 ;  /* 0x000000ffff007224 */ /* 0x000fe200078e0a00 */
[----:B------:R3:W-:Y:S01]  /*1840*/  STL [R1+0x11a8], R8 ;  /* 0x0011a80801007387 */ /* 0x0007e20000100800 */
[----:B------:R-:W-:-:S02]  /*1850*/  VIADD R11, R3, 0x1c ;  /* 0x0000001c030b7836 */ /* 0x000fc40000000000 */
[C---:B--2---:R-:W-:Y:S02]  /*1860*/  VIADD R12, R3.reuse, 0x1b ;  /* 0x0000001b030c7836 */ /* 0x044fe40000000000 */
[----:B------:R-:W-:Y:S01]  /*1870*/  IMAD R234, R252, R5, R234 ;  /* 0x00000005fcea7224 */ /* 0x000fe200078e02ea */
[----:B------:R-:W-:Y:S01]  /*1880*/  IABS R227, R11 ;  /* 0x0000000b00e37213 */ /* 0x000fe20000000000 */
[----:B-1----:R-:W-:Y:S01]  /*1890*/  VIADD R10, R3, 0x1d ;  /* 0x0000001d030a7836 */ /* 0x002fe20000000000 */
[----:B------:R-:W-:Y:S01]  /*18a0*/  IABS R228, R12 ;  /* 0x0000000c00e47213 */ /* 0x000fe20000000000 */
[----:B------:R-:W-:-:S03]  /*18b0*/  IMAD.HI.U32 R5, R7, R230, RZ ;  /* 0x000000e607057227 */ /* 0x000fc600078e00ff */
[----:B------:R-:W-:Y:S01]  /*18c0*/  IABS R226, R10 ;  /* 0x0000000a00e27213 */ /* 0x000fe20000000000 */
[----:B---3--:R-:W-:Y:S01]  /*18d0*/  VIADD R8, R3, 0x1a ;  /* 0x0000001a03087836 */ /* 0x008fe20000000000 */
[----:B------:R-:W-:Y:S01]  /*18e0*/  IADD3 R5, PT, PT, -R5, RZ, RZ ;  /* 0x000000ff05057210 */ /* 0x000fe20007ffe1ff */
[----:B------:R-:W-:Y:S02]  /*18f0*/  IMAD R233, R252, R0, R233 ;  /* 0x00000000fce97224 */ /* 0x000fe400078e02e9 */
[----:B------:R-:W-:Y:S01]  /*1900*/  IMAD.MOV R2, RZ, RZ, -R2 ;  /* 0x000000ffff027224 */ /* 0x000fe200078e0a02 */
[----:B------:R-:W-:Y:S01]  /*1910*/  IABS R229, R8 ;  /* 0x0000000800e57213 */ /* 0x000fe20000000000 */
[----:B------:R1:W-:Y:S01]  /*1920*/  STL [R1+0x11a4], R8 ;  /* 0x0011a40801007387 */ /* 0x0003e20000100800 */
[----:B------:R-:W-:-:S03]  /*1930*/  IMAD.HI.U32 R4, R7, R231, RZ ;  /* 0x000000e707047227 */ /* 0x000fc600078e00ff */
[----:B------:R-:W-:Y:S01]  /*1940*/  STL [R1+0x11a0], R12 ;  /* 0x0011a00c01007387 */ /* 0x000fe20000100800 */
[----:B------:R-:W-:-:S03]  /*1950*/  IMAD.HI.U32 R0, R7, R229, RZ ;  /* 0x000000e507007227 */ /* 0x000fc600078e00ff */
[----:B------:R-:W-:Y:S01]  /*1960*/  STL [R1+0x119c], R11 ;  /* 0x00119c0b01007387 */ /* 0x000fe20000100800 */
[C---:B------:R-:W-:Y:S02]  /*1970*/  IMAD R237, R252.reuse, R2, R237 ;  /* 0x00000002fced7224 */ /* 0x040fe400078e02ed */
[----:B-1----:R-:W-:Y:S01]  /*1980*/  VIADD R8, R3, 0x1e ;  /* 0x0000001e03087836 */ /* 0x002fe20000000000 */
[----:B------:R-:W-:Y:S01]  /*1990*/  STL [R1+0x1194], R10 ;  /* 0x0011940a01007387 */ /* 0x000fe20000100800 */
[----:B------:R-:W-:Y:S02]  /*19a0*/  IMAD.MOV R0, RZ, RZ, -R0 ;  /* 0x000000ffff007224 */ /* 0x000fe400078e0a00 */
[----:B------:R-:W-:Y:S01]  /*19b0*/  IMAD.HI.U32 R2, R7, R232, RZ ;  /* 0x000000e807027227 */ /* 0x000fe200078e00ff */
[----:B------:R1:W-:Y:S01]  /*19c0*/  STL [R1+0x118c], R8 ;  /* 0x00118c0801007387 */ /* 0x0003e20000100800 */
[----:B------:R-:W-:Y:S02]  /*19d0*/  IABS R225, R8 ;  /* 0x0000000800e17213 */ /* 0x000fe40000000000 */
[----:B------:R-:W-:-:S02]  /*19e0*/  IMAD R238, R252, R9, R238 ;  /* 0x00000009fcee7224 */ /* 0x000fc400078e02ee */
[C---:B------:R-:W-:Y:S02]  /*19f0*/  IMAD R229, R252.reuse, R0, R229 ;  /* 0x00000000fce57224 */ /* 0x040fe400078e02e5 */
[----:B------:R-:W-:Y:S02]  /*1a00*/  IMAD.MOV R9, RZ, RZ, -R2 ;  /* 0x000000ffff097224 */ /* 0x000fe400078e0a02 */
[----:B------:R-:W-:Y:S02]  /*1a10*/  IMAD R230, R252, R5, R230 ;  /* 0x00000005fce67224 */ /* 0x000fe400078e02e6 */
[----:B-1----:R-:W-:Y:S02]  /*1a20*/  VIADD R8, R3, 0x1f ;  /* 0x0000001f03087836 */ /* 0x002fe40000000000 */
[----:B------:R-:W-:-:S03]  /*1a30*/  IMAD.HI.U32 R0, R7, R228, RZ ;  /* 0x000000e407007227 */ /* 0x000fc600078e00ff */
[----:B------:R-:W-:Y:S01]  /*1a40*/  IABS R224, R8 ;  /* 0x0000000800e07213 */ /* 0x000fe20000000000 */
[----:B------:R-:W-:Y:S01]  /*1a50*/  IMAD.HI.U32 R5, R7, R225, RZ ;  /* 0x000000e107057227 */ /* 0x000fe200078e00ff */
[----:B------:R1:W-:Y:S03]  /*1a60*/  STL [R1+0x1188], R8 ;  /* 0x0011880801007387 */ /* 0x0003e60000100800 */
[C---:B------:R-:W-:Y:S02]  /*1a70*/  VIADD R13, R3.reuse, 0x20 ;  /* 0x00000020030d7836 */ /* 0x040fe40000000000 */
[----:B------:R-:W-:Y:S02]  /*1a80*/  IMAD.MOV R4, RZ, RZ, -R4 ;  /* 0x000000ffff047224 */ /* 0x000fe400078e0a04 */
[C---:B------:R-:W-:Y:S01]  /*1a90*/  VIADD R12, R3.reuse, 0x21 ;  /* 0x00000021030c7836 */ /* 0x040fe20000000000 */
[----:B------:R-:W-:Y:S01]  /*1aa0*/  STL [R1+0x1184], R13 ;  /* 0x0011840d01007387 */ /* 0x000fe20000100800 */
[C---:B------:R-:W-:Y:S01]  /*1ab0*/  VIADD R10, R3.reuse, 0x22 ;  /* 0x00000022030a7836 */ /* 0x040fe20000000000 */
[----:B-1----:R-:W-:Y:S01]  /*1ac0*/  IADD3 R8, PT, PT, R3, 0x23, RZ ;  /* 0x0000002303087810 */ /* 0x002fe20007ffe0ff */
[----:B------:R-:W-:Y:S01]  /*1ad0*/  IMAD R232, R252, R9, R232 ;  /* 0x00000009fce87224 */ /* 0x000fe200078e02e8 */
[----:B------:R-:W-:Y:S01]  /*1ae0*/  IADD3 R9, PT, PT, -R0, RZ, RZ ;  /* 0x000000ff00097210 */ /* 0x000fe20007ffe1ff */
[----:B------:R-:W-:Y:S01]  /*1af0*/  IMAD.MOV R5, RZ, RZ, -R5 ;  /* 0x000000ffff057224 */ /* 0x000fe200078e0a05 */
[----:B------:R-:W-:Y:S01]  /*1b00*/  IABS R223, R13 ;  /* 0x0000000d00df7213 */ /* 0x000fe20000000000 */
[----:B------:R-:W-:Y:S01]  /*1b10*/  IMAD R231, R252, R4, R231 ;  /* 0x00000004fce77224 */ /* 0x000fe200078e02e7 */
[----:B------:R1:W-:Y:S01]  /*1b20*/  STL [R1+0x1180], R12 ;  /* 0x0011800c01007387 */ /* 0x0003e20000100800 */
[----:B------:R-:W-:Y:S01]  /*1b30*/  IMAD.HI.U32 R0, R7, R224, RZ ;  /* 0x000000e007007227 */ /* 0x000fe200078e00ff */
[----:B------:R-:W-:-:S02]  /*1b40*/  IABS R220, R8 ;  /* 0x0000000800dc7213 */ /* 0x000fc40000000000 */
[----:B------:R-:W-:Y:S01]  /*1b50*/  STL [R1+0x1170], R10 ;  /* 0x0011700a01007387 */ /* 0x000fe20000100800 */
[----:B------:R-:W-:Y:S01]  /*1b60*/  IMAD.HI.U32 R4, R7, R226, RZ ;  /* 0x000000e207047227 */ /* 0x000fe200078e00ff */
[----:B------:R-:W-:Y:S02]  /*1b70*/  IABS R222, R12 ;  /* 0x0000000c00de7213 */ /* 0x000fe40000000000 */
[----:B------:R2:W-:Y:S01]  /*1b80*/  STL [R1+0x116c], R8 ;  /* 0x00116c0801007387 */ /* 0x0005e20000100800 */
[----:B------:R-:W-:Y:S01]  /*1b90*/  IMAD R225, R252, R5, R225 ;  /* 0x00000005fce17224 */ /* 0x000fe200078e02e1 */
[----:B-1----:R-:W-:Y:S01]  /*1ba0*/  IADD3 R12, PT, PT, R3, 0x25, RZ ;  /* 0x00000025030c7810 */ /* 0x002fe20007ffe0ff */
[----:B------:R-:W-:Y:S01]  /*1bb0*/  IMAD.MOV R5, RZ, RZ, -R0 ;  /* 0x000000ffff057224 */ /* 0x000fe200078e0a00 */
[----:B------:R-:W-:Y:S01]  /*1bc0*/  IABS R221, R10 ;  /* 0x0000000a00dd7213 */ /* 0x000fe20000000000 */
[----:B------:R-:W-:Y:S01]  /*1bd0*/  IMAD.MOV R11, RZ, RZ, -R4 ;  /* 0x000000ffff0b7224 */ /* 0x000fe200078e0a04 */
[----:B------:R-:W-:Y:S01]  /*1be0*/  IABS R218, R12 ;  /* 0x0000000c00da7213 */ /* 0x000fe20000000000 */
[----:B------:R-:W-:-:S04]  /*1bf0*/  IMAD.HI.U32 R0, R7, R223, RZ ;  /* 0x000000df07007227 */ /* 0x000fc800078e00ff */
[----:B--2---:R-:W-:Y:S02]  /*1c00*/  VIADD R8, R3, 0x24 ;  /* 0x0000002403087836 */ /* 0x004fe40000000000 */
[----:B------:R-:W-:-:S03]  /*1c10*/  IMAD.HI.U32 R2, R7, R227, RZ ;  /* 0x000000e307027227 */ /* 0x000fc600078e00ff */
[----:B------:R-:W-:Y:S01]  /*1c20*/  IABS R219, R8 ;  /* 0x0000000800db7213 */ /* 0x000fe20000000000 */
[C---:B------:R-:W-:Y:S01]  /*1c30*/  IMAD R226, R252.reuse, R11, R226 ;  /* 0x0000000bfce27224 */ /* 0x040fe200078e02e2 */
[----:B------:R1:W-:Y:S01]  /*1c40*/  STL [R1+0x1168], R8 ;  /* 0x0011680801007387 */ /* 0x0003e20000100800 */
[----:B------:R-:W-:Y:S02]  /*1c50*/  IMAD.MOV R0, RZ, RZ, -R0 ;  /* 0x000000ffff007224 */ /* 0x000fe400078e0a00 */
[C---:B------:R-:W-:Y:S01]  /*1c60*/  VIADD R11, R3.reuse, 0x26 ;  /* 0x00000026030b7836 */ /* 0x040fe20000000000 */
[----:B------:R-:W-:Y:S01]  /*1c70*/  STL [R1+0x1164], R12 ;  /* 0x0011640c01007387 */ /* 0x000fe20000100800 */
[C---:B------:R-:W-:Y:S02]  /*1c80*/  VIADD R10, R3.reuse, 0x27 ;  /* 0x00000027030a7836 */ /* 0x040fe40000000000 */
[----:B------:R-:W-:Y:S01]  /*1c90*/  IMAD.MOV R2, RZ, RZ, -R2 ;  /* 0x000000ffff027224 */ /* 0x000fe200078e0a02 */
[----:B------:R-:W-:Y:S01]  /*1ca0*/  STL [R1+0x1160], R11 ;  /* 0x0011600b01007387 */ /* 0x000fe20000100800 */
[C---:B------:R-:W-:Y:S01]  /*1cb0*/  IMAD R223, R252.reuse, R0, R223 ;  /* 0x00000000fcdf7224 */ /* 0x040fe200078e02df */
[----:B------:R-:W-:Y:S01]  /*1cc0*/  IABS R216, R10 ;  /* 0x0000000a00d87213 */ /* 0x000fe20000000000 */
[----:B-1----:R-:W-:Y:S01]  /*1cd0*/  VIADD R8, R3, 0x28 ;  /* 0x0000002803087836 */ /* 0x002fe20000000000 */
[----:B------:R-:W-:Y:S01]  /*1ce0*/  STL [R1+0x1158], R10 ;  /* 0x0011580a01007387 */ /* 0x000fe20000100800 */
[----:B------:R-:W-:Y:S01]  /*1cf0*/  IMAD R224, R252, R5, R224 ;  /* 0x00000005fce07224 */ /* 0x000fe200078e02e0 */
[----:B------:R-:W-:Y:S01]  /*1d00*/  IABS R217, R11 ;  /* 0x0000000b00d97213 */ /* 0x000fe20000000000 */
[----:B------:R-:W-:Y:S01]  /*1d10*/  IMAD.HI.U32 R0, R7, R219, RZ ;  /* 0x000000db07007227 */ /* 0x000fe200078e00ff */
[----:B------:R1:W-:Y:S01]  /*1d20*/  STL [R1+0x1150], R8 ;  /* 0x0011500801007387 */ /* 0x0003e20000100800 */
[----:B------:R-:W-:-:S02]  /*1d30*/  IABS R215, R8 ;  /* 0x0000000800d77213 */ /* 0x000fc40000000000 */
[----:B------:R-:W-:-:S04]  /*1d40*/  IMAD.HI.U32 R5, R7, R220, RZ ;  /* 0x000000dc07057227 */ /* 0x000fc800078e00ff */
[----:B------:R-:W-:Y:S02]  /*1d50*/  IMAD R227, R252, R2, R227 ;  /* 0x00000002fce37224 */ /* 0x000fe400078e02e3 */
[----:B------:R-:W-:-:S04]  /*1d60*/  IMAD.HI.U32 R2, R7, R222, RZ ;  /* 0x000000de07027227 */ /* 0x000fc800078e00ff */
[----:B------:R-:W-:Y:S02]  /*1d70*/  IMAD.MOV R0, RZ, RZ, -R0 ;  /* 0x000000ffff007224 */ /* 0x000fe400078e0a00 */
[----:B-1----:R-:W-:Y:S02]  /*1d80*/  VIADD R8, R3, 0x29 ;  /* 0x0000002903087836 */ /* 0x002fe40000000000 */
[----:B------:R-:W-:Y:S02]  /*1d90*/  IMAD.MOV R5, RZ, RZ, -R5 ;  /* 0x000000ffff057224 */ /* 0x000fe400078e0a05 */
[----:B------:R-:W-:Y:S01]  /*1da0*/  IMAD R228, R252, R9, R228 ;  /* 0x00000009fce47224 */ /* 0x000fe200078e02e4 */
[----:B------:R-:W-:Y:S01]  /*1db0*/  IABS R214, R8 ;  /* 0x0000000800d67213 */ /* 0x000fe20000000000 */
[----:B------:R-:W-:Y:S01]  /*1dc0*/  IMAD.HI.U32 R4, R7, R221, RZ ;  /* 0x000000dd07047227 */ /* 0x000fe200078e00ff */
[----:B------:R1:W-:Y:S03]  /*1dd0*/  STL [R1+0x114c], R8 ;  /* 0x00114c0801007387 */ /* 0x0003e60000100800 */
[----:B------:R-:W-:-:S02]  /*1de0*/  IMAD.MOV R9, RZ, RZ, -R2 ;  /* 0x000000ffff097224 */ /* 0x000fc400078e0a02 */
[C---:B------:R-:W-:Y:S02]  /*1df0*/  IMAD R219, R252.reuse, R0, R219 ;  /* 0x00000000fcdb7224 */ /* 0x040fe400078e02db */
[----:B------:R-:W-:Y:S02]  /*1e00*/  IMAD R220, R252, R5, R220 ;  /* 0x00000005fcdc7224 */ /* 0x000fe400078e02dc */
[----:B------:R-:W-:-:S04]  /*1e10*/  IMAD.HI.U32 R0, R7, R218, RZ ;  /* 0x000000da07007227 */ /* 0x000fc800078e00ff */
[----:B------:R-:W-:-:S04]  /*1e20*/  IMAD.HI.U32 R5, R7, R215, RZ ;  /* 0x000000d707057227 */ /* 0x000fc800078e00ff */
[C---:B------:R-:W-:Y:S02]  /*1e30*/  VIADD R13, R3.reuse, 0x2a ;  /* 0x0000002a030d7836 */ /* 0x040fe40000000000 */
[----:B------:R-:W-:Y:S02]  /*1e40*/  IMAD.MOV R4, RZ, RZ, -R4 ;  /* 0x000000ffff047224 */ /* 0x000fe400078e0a04 */
[C---:B------:R-:W-:Y:S01]  /*1e50*/  VIADD R12, R3.reuse, 0x2b ;  /* 0x0000002b030c7836 */ /* 0x040fe20000000000 */
[----:B------:R-:W-:Y:S01]  /*1e60*/  STL [R1+0x1148], R13 ;  /* 0x0011480d01007387 */ /* 0x000fe20000100800 */
[----:B------:R-:W-:Y:S01]  /*1e70*/  IMAD R222, R252, R9, R222 ;  /* 0x00000009fcde7224 */ /* 0x000fe200078e02de */
[----:B------:R-:W-:Y:S01]  /*1e80*/  IABS R213, R13 ;  /* 0x0000000d00d57213 */ /* 0x000fe20000000000 */
[C---:B------:R-:W-:Y:S01]  /*1e90*/  VIADD R10, R3.reuse, 0x2c ;  /* 0x0000002c030a7836 */ /* 0x040fe20000000000 */
[----:B------:R-:W-:Y:S01]  /*1ea0*/  STL [R1+0x1144], R12 ;  /* 0x0011440c01007387 */ /* 0x000fe20000100800 */
[----:B------:R-:W-:Y:S01]  /*1eb0*/  IMAD.MOV R9, RZ, RZ, -R0 ;  /* 0x000000ffff097224 */ /* 0x000fe200078e0a00 */
[----:B------:R-:W-:Y:S01]  /*1ec0*/  IABS R212, R12 ;  /* 0x0000000c00d47213 */ /* 0x000fe20000000000 */
[----:B-1----:R-:W-:Y:S01]  /*1ed0*/  VIADD R8, R3, 0x2d ;  /* 0x0000002d03087836 */ /* 0x002fe20000000000 */
[----:B------:R-:W-:Y:S01]  /*1ee0*/  STL [R1+0x1134], R10 ;  /* 0x0011340a01007387 */ /* 0x000fe20000100800 */
[----:B------:R-:W-:Y:S01]  /*1ef0*/  IMAD.MOV R5, RZ, RZ, -R5 ;  /* 0x000000ffff057224 */ /* 0x000fe200078e0a05 */
[----:B------:R-:W-:Y:S01]  /*1f00*/  IABS R211, R10 ;  /* 0x0000000a00d37213 */ /* 0x000fe20000000000 */
[----:B------:R-:W-:Y:S01]  /*1f10*/  IMAD.HI.U32 R0, R7, R214, RZ ;  /* 0x000000d607007227 */ /* 0x000fe200078e00ff */
[----:B------:R1:W-:Y:S01]  /*1f20*/  STL [R1+0x1130], R8 ;  /* 0x0011300801007387 */ /* 0x0003e20000100800 */
[----:B------:R-:W-:-:S02]  /*1f30*/  IABS R210, R8 ;  /* 0x0000000800d27213 */ /* 0x000fc40000000000 */
[----:B------:R-:W-:Y:S02]  /*1f40*/  IMAD R221, R252, R4, R221 ;  /* 0x00000004fcdd7224 */ /* 0x000fe400078e02dd */
[----:B------:R-:W-:-:S04]  /*1f50*/  IMAD.HI.U32 R4, R7, R216, RZ ;  /* 0x000000d807047227 */ /* 0x000fc800078e00ff */
[----:B------:R-:W-:Y:S01]  /*1f60*/  IMAD R215, R252, R5, R215 ;  /* 0x00000005fcd77224 */ /* 0x000fe200078e02d7 */
[----:B------:R-:W-:Y:S01]  /*1f70*/  IADD3 R5, PT, PT, -R0, RZ, RZ ;  /* 0x000000ff00057210 */ /* 0x000fe20007ffe1ff */
[----:B-1----:R-:W-:Y:S02]  /*1f80*/  VIADD R8, R3, 0x2e ;  /* 0x0000002e03087836 */ /* 0x002fe40000000000 */
[----:B------:R-:W-:Y:S02]  /*1f90*/  IMAD.MOV R11, RZ, RZ, -R4 ;  /* 0x000000ffff0b7224 */ /* 0x000fe400078e0a04 */
[C---:B------:R-:W-:Y:S01]  /*1fa0*/  IMAD.HI.U32 R0, R7.reuse, R213, RZ ;  /* 0x000000d507007227 */ /* 0x040fe200078e00ff */
[----:B------:R-:W-:Y:S01]  /*1fb0*/  IABS R209, R8 ;  /* 0x0000000800d17213 */ /* 0x000fe20000000000 */
[----:B------:R1:W-:Y:S02]  /*1fc0*/  STL [R1+0x112c], R8 ;  /* 0x00112c0801007387 */ /* 0x0003e40000100800 */
[----:B------:R-:W-:-:S04]  /*1fd0*/  IMAD.HI.U32 R2, R7, R217, RZ ;  /* 0x000000d907027227 */ /* 0x000fc800078e00ff */
[----:B------:R-:W-:Y:S01]  /*1fe0*/  IMAD R216, R252, R11, R216 ;  /* 0x0000000bfcd87224 */ /* 0x000fe200078e02d8 */
[C---:B------:R-:W-:Y:S01]  /*1ff0*/  IADD3 R11, PT, PT, R3.reuse, 0x30, RZ ;  /* 0x00000030030b7810 */ /* 0x040fe20007ffe0ff */
[----:B------:R-:W-:Y:S01]  /*2000*/  IMAD.MOV R0, RZ, RZ, -R0 ;  /* 0x000000ffff007224 */ /* 0x000fe200078e0a00 */
[----:B------:R-:W-:Y:S01]  /*2010*/  IADD3 R2, PT, PT, -R2, RZ, RZ ;  /* 0x000000ff02027210 */ /* 0x000fe20007ffe1ff */
[C---:B------:R-:W-:Y:S01]  /*2020*/  VIADD R12, R3.reuse, 0x2f ;  /* 0x0000002f030c7836 */ /* 0x040fe20000000000 */
[----:B------:R-:W-:Y:S01]  /*2030*/  IABS R207, R11 ;  /* 0x0000000b00cf7213 */ /* 0x000fe20000000000 */
[C---:B------:R-:W-:Y:S02]  /*2040*/  VIADD R10, R3.reuse, 0x31 ;  /* 0x00000031030a7836 */ /* 0x040fe40000000000 */
[----:B-1----:R-:W-:Y:S01]  /*2050*/  VIADD R8, R3, 0x32 ;  /* 0x0000003203087836 */ /* 0x002fe20000000000 */
[----:B------:R-:W-:Y:S01]  /*2060*/  STL [R1+0x1128], R12 ;  /* 0x0011280c01007387 */ /* 0x000fe20000100800 */
[C---:B------:R-:W-:Y:S01]  /*2070*/  IMAD R214, R252.reuse, R5, R214 ;  /* 0x00000005fcd67224 */ /* 0x040fe200078e02d6 */
[----:B------:R-:W-:Y:S01]  /*2080*/  IABS R208, R12 ;  /* 0x0000000c00d07213 */ /* 0x000fe20000000000 */
[----:B------:R-:W-:Y:S01]  /*2090*/  IMAD R213, R252, R0, R213 ;  /* 0x00000000fcd57224 */ /* 0x000fe200078e02d5 */
[----:B------:R-:W-:Y:S01]  /*20a0*/  STL [R1+0x1124], R11 ;  /* 0x0011240b01007387 */ /* 0x000fe20000100800 */
[----:B------:R-:W-:Y:S01]  /*20b0*/  IMAD.HI.U32 R5, R7, R210, RZ ;  /* 0x000000d207057227 */ /* 0x000fe200078e00ff */
[----:B------:R-:W-:-:S02]  /*20c0*/  IABS R205, R8 ;  /* 0x0000000800cd7213 */ /* 0x000fc40000000000 */
[----:B------:R-:W-:Y:S01]  /*20d0*/  STL [R1+0x111c], R10 ;  /* 0x00111c0a01007387 */ /* 0x000fe20000100800 */
[C---:B------:R-:W-:Y:S01]  /*20e0*/  IMAD.HI.U32 R0, R7.reuse, R209, RZ ;  /* 0x000000d107007227 */ /* 0x040fe200078e00ff */
[----:B------:R-:W-:Y:S02]  /*20f0*/  IABS R206, R10 ;  /* 0x0000000a00ce7213 */ /* 0x000fe40000000000 */
[----:B------:R1:W-:Y:S01]  /*2100*/  STL [R1+0x1114], R8 ;  /* 0x0011140801007387 */ /* 0x0003e20000100800 */
[----:B------:R-:W-:Y:S02]  /*2110*/  IMAD R217, R252, R2, R217 ;  /* 0x00000002fcd97224 */ /* 0x000fe400078e02d9 */
[----:B------:R-:W-:-:S04]  /*2120*/  IMAD.HI.U32 R2, R7, R212, RZ ;  /* 0x000000d407027227 */ /* 0x000fc800078e00ff */
[----:B------:R-:W-:-:S04]  /*2130*/  IMAD.HI.U32 R4, R7, R211, RZ ;  /* 0x000000d307047227 */ /* 0x000fc800078e00ff */
[----:B------:R-:W-:Y:S02]  /*2140*/  IMAD.MOV R5, RZ, RZ, -R5 ;  /* 0x000000ffff057224 */ /* 0x000fe400078e0a05 */
[----:B------:R-:W-:Y:S02]  /*2150*/  IMAD.MOV R0, RZ, RZ, -R0 ;  /* 0x000000ffff007224 */ /* 0x000fe400078e0a00 */
[----:B-1----:R-:W-:Y:S02]  /*2160*/  VIADD R8, R3, 0x33 ;  /* 0x0000003303087836 */ /* 0x002fe40000000000 */
[C---:B------:R-:W-:Y:S02]  /*2170*/  IMAD R218, R252.reuse, R9, R218 ;  /* 0x00000009fcda7224 */ /* 0x040fe400078e02da */
[----:B------:R-:W-:Y:S01]  /*2180*/  IMAD.MOV R9, RZ, RZ, -R2 ;  /* 0x000000ffff097224 */ /* 0x000fe200078e0a02 */
[----:B------:R-:W-:Y:S01]  /*2190*/  IABS R204, R8 ;  /* 0x0000000800cc7213 */ /* 0x000fe20000000000 */
[----:B------:R-:W-:Y:S01]  /*21a0*/  IMAD.MOV R4, RZ, RZ, -R4 ;  /* 0x000000ffff047224 */ /* 0x000fe200078e0a04 */
[----:B------:R1:W-:Y:S01]  /*21b0*/  STL [R1+0x1110], R8 ;  /* 0x0011100801007387 */ /* 0x0003e20000100800 */
[----:B------:R-:W-:-:S02]  /*21c0*/  IMAD R210, R252, R5, R210 ;  /* 0x00000005fcd27224 */ /* 0x000fc400078e02d2 */
[----:B------:R-:W-:Y:S02]  /*21d0*/  IMAD R209, R252, R0, R209 ;  /* 0x00000000fcd17224 */ /* 0x000fe400078e02d1 */
[----:B------:R-:W-:-:S04]  /*21e0*/  IMAD.HI.U32 R0, R7, R208, RZ ;  /* 0x000000d007007227 */ /* 0x000fc800078e00ff */
[----:B------:R-:W-:-:S04]  /*21f0*/  IMAD.HI.U32 R5, R7, R205, RZ ;  /* 0x000000cd07057227 */ /* 0x000fc800078e00ff */
[C---:B------:R-:W-:Y:S02]  /*2200*/  VIADD R13, R3.reuse, 0x34 ;  /* 0x00000034030d7836 */ /* 0x040fe40000000000 */
[C---:B------:R-:W-:Y:S02]  /*2210*/  VIADD R12, R3.reuse, 0x35 ;  /* 0x00000035030c7836 */ /* 0x040fe40000000000 */
[C---:B------:R-:W-:Y:S01]  /*2220*/  IMAD R212, R252.reuse, R9, R212 ;  /* 0x00000009fcd47224 */ /* 0x040fe200078e02d4 */
[----:B------:R-:W-:Y:S01]  /*2230*/  IABS R203, R13 ;  /* 0x0000000d00cb7213 */ /* 0x000fe20000000000 */
[----:B------:R-:W-:Y:S01]  /*2240*/  IMAD R211, R252, R4, R211 ;  /* 0x00000004fcd37224 */ /* 0x000fe200078e02d3 */
[----:B------:R-:W-:Y:S01]  /*2250*/  STL [R1+0x110c], R13 ;  /* 0x00110c0d01007387 */ /* 0x000fe20000100800 */
[----:B------:R-:W-:Y:S01]  /*2260*/  VIADD R10, R3, 0x36 ;  /* 0x00000036030a7836 */ /* 0x000fe20000000000 */
[----:B------:R-:W-:Y:S01]  /*2270*/  IABS R202, R12 ;  /* 0x0000000c00ca7213 */ /* 0x000fe20000000000 */
[----:B------:R-:W-:Y:S01]  /*2280*/  IMAD.HI.U32 R4, R7, R206, RZ ;  /* 0x000000ce07047227 */ /* 0x000fe200078e00ff */
[----:B------:R-:W-:Y:S02]  /*2290*/  STL [R1+0x1108], R12 ;  /* 0x0011080c01007387 */ /* 0x000fe40000100800 */
[----:B------:R-:W-:Y:S01]  /*22a0*/  IABS R201, R10 ;  /* 0x0000000a00c97213 */ /* 0x000fe20000000000 */
[----:B------:R-:W-:Y:S01]  /*22b0*/  IMAD.MOV R9, RZ, RZ, -R0 ;  /* 0x000000ffff097224 */ /* 0x000fe200078e0a00 */
[----:B------:R2:W-:Y:S01]  /*22c0*/  STL [R1+0x10f8], R10 ;  /* 0x0010f80a01007387 */ /* 0x0005e20000100800 */
[----:B------:R-:W-:Y:S01]  /*22d0*/  IMAD.MOV R5, RZ, RZ, -R5 ;  /* 0x000000ffff057224 */ /* 0x000fe200078e0a05 */
[----:B------:R-:W-:Y:S01]  /*22e0*/  IADD3 R11, PT, PT, -R4, RZ, RZ ;  /* 0x000000ff040b7210 */ /* 0x000fe20007ffe1ff */
[----:B-1----:R-:W-:-:S02]  /*22f0*/  VIADD R8, R3, 0x37 ;  /* 0x0000003703087836 */ /* 0x002fc40000000000 */
[----:B------:R-:W-:-:S03]  /*2300*/  IMAD.HI.U32 R0, R7, R204, RZ ;  /* 0x000000cc07007227 */ /* 0x000fc600078e00ff */
[----:B------:R1:W-:Y:S01]  /*2310*/  STL [R1+0x10f4], R8 ;  /* 0x0010f40801007387 */ /* 0x0003e20000100800 */
[----:B------:R-:W-:Y:S01]  /*2320*/  IMAD R205, R252, R5, R205 ;  /* 0x00000005fccd7224 */ /* 0x000fe200078e02cd */
[----:B------:R-:W-:Y:S01]  /*2330*/  IABS R200, R8 ;  /* 0x0000000800c87213 */ /* 0x000fe20000000000 */
[----:B------:R-:W-:Y:S01]  /*2340*/  IMAD.MOV R5, RZ, RZ, -R0 ;  /* 0x000000ffff057224 */ /* 0x000fe200078e0a00 */
[----:B--2---:R-:W-:Y:S01]  /*2350*/  IADD3 R10, PT, PT, R3, 0x3b, RZ ;  /* 0x0000003b030a7810 */ /* 0x004fe20007ffe0ff */
[----:B------:R-:W-:-:S03]  /*2360*/  IMAD.HI.U32 R0, R7, R203, RZ ;  /* 0x000000cb07007227 */ /* 0x000fc600078e00ff */
[----:B------:R-:W-:Y:S01]  /*2370*/  IABS R196, R10 ;  /* 0x0000000a00c47213 */ /* 0x000fe20000000000 */
[----:B------:R-:W-:Y:S01]  /*2380*/  IMAD.HI.U32 R2, R7, R207, RZ ;  /* 0x000000cf07027227 */ /* 0x000fe200078e00ff */
[----:B-1----:R-:W-:-:S03]  /*2390*/  IADD3 R8, PT, PT, R3, 0x38, RZ ;  /* 0x0000003803087810 */ /* 0x002fc60007ffe0ff */
[C---:B------:R-:W-:Y:S01]  /*23a0*/  IMAD R206, R252.reuse, R11, R206 ;  /* 0x0000000bfcce7224 */ /* 0x040fe200078e02ce */
[----:B------:R-:W-:Y:S01]  /*23b0*/  IABS R199, R8 ;  /* 0x0000000800c77213 */ /* 0x000fe20000000000 */
[----:B------:R-:W-:Y:S01]  /*23c0*/  IMAD.MOV R0, RZ, RZ, -R0 ;  /* 0x000000ffff007224 */ /* 0x000fe200078e0a00 */
[----:B------:R1:W-:Y:S01]  /*23d0*/  STL [R1+0x10f0], R8 ;  /* 0x0010f00801007387 */ /* 0x0003e20000100800 */
[C---:B------:R-:W-:Y:S02]  /*23e0*/  VIADD R12, R3.reuse, 0x39 ;  /* 0x00000039030c7836 */ /* 0x040fe40000000000 */
[----:B------:R-:W-:Y:S02]  /*23f0*/  VIADD R11, R3, 0x3a ;  /* 0x0000003a030b7836 */ /* 0x000fe40000000000 */
[----:B------:R-:W-:Y:S01]  /*2400*/  IMAD R204, R252, R5, R204 ;  /* 0x00000005fccc7224 */ /* 0x000fe200078e02cc */
[----:B------:R-:W-:Y:S01]  /*2410*/  STL [R1+0x10ec], R12 ;  /* 0x0010ec0c01007387 */ /* 0x000fe20000100800 */
[----:B------:R-:W-:Y:S01]  /*2420*/  IMAD.HI.U32 R5, R7, R200, RZ ;  /* 0x000000c807057227 */ /* 0x000fe200078e00ff */
[----:B------:R-:W-:-:S02]  /*2430*/  IABS R198, R12 ;  /* 0x0000000c00c67213 */ /* 0x000fc40000000000 */
[----:B------:R-:W-:Y:S01]  /*2440*/  STL [R1+0x10e8], R11 ;  /* 0x0010e80b01007387 */ /* 0x000fe20000100800 */
[----:B-1----:R-:W-:Y:S01]  /*2450*/  VIADD R8, R3, 0x3c ;  /* 0x0000003c03087836 */ /* 0x002fe20000000000 */
[----:B------:R-:W-:Y:S01]  /*2460*/  IABS R197, R11 ;  /* 0x0000000b00c57213 */ /* 0x000fe20000000000 */
[----:B------:R-:W-:Y:S01]  /*2470*/  IMAD.MOV R2, RZ, RZ, -R2 ;  /* 0x000000ffff027224 */ /* 0x000fe200078e0a02 */
[----:B------:R-:W-:Y:S01]  /*2480*/  STL [R1+0x10e0], R10 ;  /* 0x0010e00a01007387 */ /* 0x000fe20000100800 */
[----:B------:R-:W-:Y:S01]  /*2490*/  IMAD R203, R252, R0, R203 ;  /* 0x00000000fccb7224 */ /* 0x000fe200078e02cb */
[----:B------:R-:W-:Y:S01]  /*24a0*/  IABS R195, R8 ;  /* 0x0000000800c37213 */ /* 0x000fe20000000000 */
[----:B------:R-:W-:Y:S01]  /*24b0*/  IMAD.HI.U32 R0, R7, R199, RZ ;  /* 0x000000c707007227 */ /* 0x000fe200078e00ff */
[----:B------:R1:W-:Y:S03]  /*24c0*/  STL [R1+0x10d8], R8 ;  /* 0x0010d80801007387 */ /* 0x0003e60000100800 */
[----:B------:R-:W-:-:S02]  /*24d0*/  IMAD.MOV R5, RZ, RZ, -R5 ;  /* 0x000000ffff057224 */ /* 0x000fc400078e0a05 */
[----:B------:R-:W-:Y:S02]  /*24e0*/  IMAD R207, R252, R2, R207 ;  /* 0x00000002fccf7224 */ /* 0x000fe400078e02cf */
[----:B------:R-:W-:-:S04]  /*24f0*/  IMAD.HI.U32 R2, R7, R202, RZ ;  /* 0x000000ca07027227 */ /* 0x000fc800078e00ff */
[----:B------:R-:W-:Y:S02]  /*2500*/  IMAD.MOV R0, RZ, RZ, -R0 ;  /* 0x000000ffff007224 */ /* 0x000fe400078e0a00 */
[----:B-1----:R-:W-:Y:S02]  /*2510*/  VIADD R8, R3, 0x3d ;  /* 0x0000003d03087836 */ /* 0x002fe40000000000 */
[C---:B------:R-:W-:Y:S02]  /*2520*/  IMAD R200, R252.reuse, R5, R200 ;  /* 0x00000005fcc87224 */ /* 0x040fe400078e02c8 */
[----:B------:R-:W-:Y:S01]  /*2530*/  IMAD R208, R252, R9, R208 ;  /* 0x00000009fcd07224 */ /* 0x000fe200078e02d0 */
[----:B------:R-:W-:Y:S01]  /*2540*/  IABS R194, R8 ;  /* 0x0000000800c27213 */ /* 0x000fe20000000000 */
[C---:B------:R-:W-:Y:S01]  /*2550*/  IMAD.HI.U32 R5, R7.reuse, R195, RZ ;  /* 0x000000c307057227 */ /* 0x040fe200078e00ff */
[----:B------:R1:W-:Y:S03]  /*2560*/  STL [R1+0x10d4], R8 ;  /* 0x0010d40801007387 */ /* 0x0003e60000100800 */
[----:B------:R-:W-:Y:S01]  /*2570*/  IMAD.HI.U32 R4, R7, R201, RZ ;  /* 0x000000c907047227 */ /* 0x000fe200078e00ff */
[----:B------:R-:W-:-:S03]  /*2580*/  IADD3 R5, PT, PT, -R5, RZ, RZ ;  /* 0x000000ff05057210 */ /* 0x000fc60007ffe1ff */
[----:B------:R-:W-:Y:S02]  /*2590*/  IMAD.MOV R9, RZ, RZ, -R2 ;  /* 0x000000ffff097224 */ /* 0x000fe400078e0a02 */
[----:B------:R-:W-:Y:S02]  /*25a0*/  IMAD R199, R252, R0, R199 ;  /* 0x00000000fcc77224 */ /* 0x000fe400078e02c7 */
[----:B------:R-:W-:-:S04]  /*25b0*/  IMAD.HI.U32 R0, R7, R198, RZ ;  /* 0x000000c607007227 */ /* 0x000fc800078e00ff */
[C---:B------:R-:W-:Y:S02]  /*25c0*/  VIADD R13, R3.reuse, 0x3e ;  /* 0x0000003e030d7836 */ /* 0x040fe40000000000 */
[----:B------:R-:W-:Y:S02]  /*25d0*/  IMAD.MOV R4, RZ, RZ, -R4 ;  /* 0x000000ffff047224 */ /* 0x000fe400078e0a04 */
[----:B------:R-:W-:Y:S01]  /*25e0*/  IMAD R202, R252, R9, R202 ;  /* 0x00000009fcca7224 */ /* 0x000fe200078e02ca */
[----:B------:R-:W-:Y:S01]  /*25f0*/  IABS R193, R13 ;  /* 0x0000000d00c17213 */ /* 0x000fe20000000000 */
[C---:B------:R-:W-:Y:S01]  /*2600*/  VIADD R12, R3.reuse, 0x3f ;  /* 0x0000003f030c7836 */ /* 0x040fe20000000000 */
[----:B------:R2:W-:Y:S01]  /*2610*/  STL [R1+0x10d0], R13 ;  /* 0x0010d00d01007387 */ /* 0x0005e20000100800 */
[----:B------:R-:W-:Y:S02]  /*2620*/  IMAD.MOV R9, RZ, RZ, -R0 ;  /* 0x000000ffff097224 */ /* 0x000fe400078e0a00 */
[----:B------:R-:W-:Y:S01]  /*2630*/  VIADD R10, R3, 0x40 ;  /* 0x00000040030a7836 */ /* 0x000fe20000000000 */
[----:B------:R-:W-:Y:S01]  /*2640*/  STL [R1+0x10cc], R12 ;  /* 0x0010cc0c01007387 */ /* 0x000fe20000100800 */
[----:B------:R-:W-:Y:S01]  /*2650*/  IMAD.HI.U32 R0, R7, R194, RZ ;  /* 0x000000c207007227 */ /* 0x000fe200078e00ff */
[----:B------:R-:W-:-:S02]  /*2660*/  IABS R192, R12 ;  /* 0x0000000c00c07213 */ /* 0x000fc40000000000 */
[----:B------:R-:W-:Y:S01]  /*2670*/  STL [R1+0x10bc], R10 ;  /* 0x0010bc0a01007387 */ /* 0x000fe20000100800 */
[C---:B-1----:R-:W-:Y:S01]  /*2680*/  VIADD R8, R3.reuse, 0x41 ;  /* 0x0000004103087836 */ /* 0x042fe20000000000 */
[----:B------:R-:W-:Y:S01]  /*2690*/  IABS R191, R10 ;  /* 0x0000000a00bf7213 */ /* 0x000fe20000000000 */
[C---:B------:R-:W-:Y:S01]  /*26a0*/  IMAD R201, R252.reuse, R4, R201 ;  /* 0x00000004fcc97224 */ /* 0x040fe200078e02c9 */
[----:B--2---:R-:W-:Y:S01]  /*26b0*/  IADD3 R13, PT, PT, R3, 0x48, RZ ;  /* 0x00000048030d7810 */ /* 0x004fe20007ffe0ff */
[----:B------:R-:W-:Y:S01]  /*26c0*/  IMAD.HI.U32 R4, R7, R196, RZ ;  /* 0x000000c407047227 */ /* 0x000fe200078e00ff */
[----:B------:R1:W-:Y:S01]  /*26d0*/  STL [R1+0x10b8], R8 ;  /* 0x0010b80801007387 */ /* 0x0003e20000100800 */
[----:B------:R-:W-:Y:S02]  /*26e0*/  IABS R190, R8 ;  /* 0x0000000800be7213 */ /* 0x000fe40000000000 */
[----:B------:R-:W-:Y:S01]  /*26f0*/  IMAD R195, R252, R5, R195 ;  /* 0x00000005fcc37224 */ /* 0x000fe200078e02c3 */
[----:B------:R-:W-:Y:S01]  /*2700*/  IABS R183, R13 ;  /* 0x0000000d00b77213 */ /* 0x000fe20000000000 */
[----:B------:R-:W-:-:S02]  /*2710*/  IMAD.MOV R5, RZ, RZ, -R0 ;  /* 0x000000ffff057224 */ /* 0x000fc400078e0a00 */
[----:B------:R-:W-:-:S04]  /*2720*/  IMAD.HI.U32 R0, R7, R193, RZ ;  /* 0x000000c107007227 */ /* 0x000fc800078e00ff */
[----:B-1----:R-:W-:Y:S01]  /*2730*/  VIADD R8, R3, 0x42 ;  /* 0x0000004203087836 */ /* 0x002fe20000000000 */
[----:B------:R-:W-:Y:S01]  /*2740*/  IADD3 R0, PT, PT, -R0, RZ, RZ ;  /* 0x000000ff00007210 */ /* 0x000fe20007ffe1ff */
[----:B------:R-:W-:Y:S02]  /*2750*/  IMAD.MOV R11, RZ, RZ, -R4 ;  /* 0x000000ffff0b7224 */ /* 0x000fe400078e0a04 */
[----:B------:R-:W-:Y:S01]  /*2760*/  IMAD.HI.U32 R2, R7, R197, RZ ;  /* 0x000000c507027227 */ /* 0x000fe200078e00ff */
[----:B------:R-:W-:Y:S01]  /*2770*/  IABS R189, R8 ;  /* 0x0000000800bd7213 */ /* 0x000fe20000000000 */
[----:B------:R1:W-:Y:S02]  /*2780*/  STL [R1+0x10b4], R8 ;  /* 0x0010b40801007387 */ /* 0x0003e40000100800 */
[----:B------:R-:W-:Y:S02]  /*2790*/  IMAD R196, R252, R11, R196 ;  /* 0x0000000bfcc47224 */ /* 0x000fe400078e02c4 */
[----:B------:R-:W-:-:S02]  /*27a0*/  VIADD R12, R3, 0x43 ;  /* 0x00000043030c7836 */ /* 0x000fc40000000000 */
[C---:B------:R-:W-:Y:S02]  /*27b0*/  VIADD R11, R3.reuse, 0x44 ;  /* 0x00000044030b7836 */ /* 0x040fe40000000000 */
[C---:B------:R-:W-:Y:S01]  /*27c0*/  VIADD R10, R3.reuse, 0x45 ;  /* 0x00000045030a7836 */ /* 0x040fe20000000000 */
[----:B------:R-:W-:Y:S01]  /*27d0*/  STL [R1+0x11d4], R12 ;  /* 0x0011d40c01007387 */ /* 0x000fe20000100800 */
[----:B-1----:R-:W-:Y:S01]  /*27e0*/  IADD3 R8, PT, PT, R3, 0x46, RZ ;  /* 0x0000004603087810 */ /* 0x002fe20007ffe0ff */
[----:B------:R-:W-:Y:S01]  /*27f0*/  IMAD.MOV R2, RZ, RZ, -R2 ;  /* 0x000000ffff027224 */ /* 0x000fe200078e0a02 */
[----:B------:R-:W-:Y:S01]  /*2800*/  IABS R188, R12 ;  /* 0x0000000c00bc7213 */ /* 0x000fe20000000000 */
[C---:B------:R-:W-:Y:S01]  /*2810*/  IMAD R194, R252.reuse, R5, R194 ;  /* 0x00000005fcc27224 */ /* 0x040fe200078e02c2 */
[----:B------:R-:W-:Y:S01]  /*2820*/  STL [R1+0x11dc], R11 ;  /* 0x0011dc0b01007387 */ /* 0x000fe20000100800 */
[----:B------:R-:W-:Y:S01]  /*2830*/  IMAD R193, R252, R0, R193 ;  /* 0x00000000fcc17224 */ /* 0x000fe200078e02c1 */
[----:B------:R-:W-:Y:S01]  /*2840*/  IABS R185, R8 ;  /* 0x0000000800b97213 */ /* 0x000fe20000000000 */
[----:B------:R-:W-:Y:S01]  /*2850*/  IMAD.HI.U32 R5, R7, R190, RZ ;  /* 0x000000be07057227 */ /* 0x000fe200078e00ff */
[----:B------:R-:W-:Y:S01]  /*2860*/  STL [R1+0x11e0], R10 ;  /* 0x0011e00a01007387 */ /* 0x000fe20000100800 */
[----:B------:R-:W-:-:S02]  /*2870*/  IABS R186, R10 ;  /* 0x0000000a00ba7213 */ /* 0x000fc40000000000 */
[C---:B------:R-:W-:Y:S01]  /*2880*/  IMAD.HI.U32 R0, R7.reuse, R189, RZ ;  /* 0x000000bd07007227 */ /* 0x040fe200078e00ff */
[----:B------:R1:W-:Y:S01]  /*2890*/  STL [R1+0x11e4], R8 ;  /* 0x0011e40801007387 */ /* 0x0003e20000100800 */
[----:B------:R-:W-:Y:S02]  /*28a0*/  IABS R187, R11 ;  /* 0x0000000b00bb7213 */ /* 0x000fe40000000000 */
[----:B------:R-:W-:Y:S02]  /*28b0*/  IMAD R197, R252, R2, R197 ;  /* 0x00000002fcc57224 */ /* 0x000fe400078e02c5 */
[----:B------:R-:W-:-:S04]  /*28c0*/  IMAD.HI.U32 R2, R7, R192, RZ ;  /* 0x000000c007027227 */ /* 0x000fc800078e00ff */
[----:B------:R-:W-:Y:S02]  /*28d0*/  IMAD.MOV R5, RZ, RZ, -R5 ;  /* 0x000000ffff057224 */ /* 0x000fe400078e0a05 */
[----:B------:R-:W-:Y:S02]  /*28e0*/  IMAD.MOV R0, RZ, RZ, -R0 ;  /* 0x000000ffff007224 */ /* 0x000fe400078e0a00 */
[----:B-1----:R-:W-:Y:S02]  /*28f0*/  VIADD R8, R3, 0x47 ;  /* 0x0000004703087836 */ /* 0x002fe40000000000 */
[----:B------:R-:W-:Y:S02]  /*2900*/  IMAD R198, R252, R9, R198 ;  /* 0x00000009fcc67224 */ /* 0x000fe400078e02c6 */
[----:B------:R-:W-:Y:S01]  /*2910*/  IMAD.HI.U32 R4, R7, R191, RZ ;  /* 0x000000bf07047227 */ /* 0x000fe200078e00ff */
[----:B------:R-:W-:Y:S01]  /*2920*/  IABS R184, R8 ;  /* 0x0000000800b87213 */ /* 0x000fe20000000000 */
[----:B------:R1:W-:Y:S02]  /*2930*/  STL [R1+0x11f0], R8 ;  /* 0x0011f00801007387 */ /* 0x0003e40000100800 */
[----:B------:R-:W-:-:S02]  /*2940*/  IMAD.MOV R9, RZ, RZ, -R2 ;  /* 0x000000ffff097224 */ /* 0x000fc400078e0a02 */
[C---:B------:R-:W-:Y:S01]  /*2950*/  IMAD R190, R252.reuse, R5, R190 ;  /* 0x00000005fcbe7224 */ /* 0x040fe200078e02be */
[----:B------:R-:W-:Y:S01]  /*2960*/  STL [R1+0x11fc], R13 ;  /* 0x0011fc0d01007387 */ /* 0x000fe20000100800 */
[----:B------:R-:W-:Y:S02]  /*2970*/  IMAD R189, R252, R0, R189 ;  /* 0x00000000fcbd7224 */ /* 0x000fe400078e02bd */
[----:B------:R-:W-:-:S04]  /*2980*/  IMAD.HI.U32 R0, R7, R188, RZ ;  /* 0x000000bc07007227 */ /* 0x000fc800078e00ff */
[----:B------:R-:W-:-:S04]  /*2990*/  IMAD.HI.U32 R5, R7, R185, RZ ;  /* 0x000000b907057227 */ /* 0x000fc800078e00ff */
[C---:B------:R-:W-:Y:S02]  /*29a0*/  VIADD R12, R3.reuse, 0x49 ;  /* 0x00000049030c7836 */ /* 0x040fe40000000000 */
[C---:B------:R-:W-:Y:S02]  /*29b0*/  VIADD R10, R3.reuse, 0x4a ;  /* 0x0000004a030a7836 */ /* 0x040fe40000000000 */
[----:B------:R-:W-:Y:S01]  /*29c0*/  IMAD.MOV R4, RZ, RZ, -R4 ;  /* 0x000000ffff047224 */ /* 0x000fe200078e0a04 */
[----:B------:R-:W-:Y:S01]  /*29d0*/  STL [R1+0x1200], R12 ;  /* 0x0012000c01007387 */ /* 0x000fe20000100800 */
[----:B------:R-:W-:Y:S01]  /*29e0*/  IMAD R192, R252, R9, R192 ;  /* 0x00000009fcc07224 */ /* 0x000fe200078e02c0 */
[----:B------:R-:W-:Y:S01]  /*29f0*/  IABS R182, R12 ;  /* 0x0000000c00b67213 */ /* 0x000fe20000000000 */
[----:B-1----:R-:W-:Y:S01]  /*2a00*/  VIADD R8, R3, 0x4b ;  /* 0x0000004b03087836 */ /* 0x002fe20000000000 */
[----:B------:R-:W-:Y:S01]  /*2a10*/  STL [R1+0x1204], R10 ;  /* 0x0012040a01007387 */ /* 0x000fe20000100800 */
[----:B------:R-:W-:Y:S01]  /*2a20*/  IMAD.MOV R9, RZ, RZ, -R0 ;  /* 0x000000ffff097224 */ /* 0x000fe200078e0a00 */
[----:B------:R-:W-:Y:S01]  /*2a30*/  IABS R181, R10 ;  /* 0x0000000a00b57213 */ /* 0x000fe20000000000 */
[----:B------:R-:W-:Y:S01]  /*2a40*/  IMAD.MOV R5, RZ, RZ, -R5 ;  /* 0x000000ffff057224 */ /* 0x000fe200078e0a05 */
[----:B------:R1:W-:Y:S01]  /*2a50*/  STL [R1+0x1208], R8 ;  /* 0x0012080801007387 */ /* 0x0003e20000100800 */
[----:B------:R-:W-:Y:S01]  /*2a60*/  IMAD.HI.U32 R0, R7, R184, RZ ;  /* 0x000000b807007227 */ /* 0x000fe200078e00ff */
[----:B------:R-:W-:-:S03]  /*2a70*/  IABS R180, R8 ;  /* 0x0000000800b47213 */ /* 0x000fc60000000000 */
[----:B------:R-:W-:Y:S02]  /*2a80*/  IMAD R191, R252, R4, R191 ;  /* 0x00000004fcbf7224 */ /* 0x000fe400078e02bf */
[----:B------:R-:W-:-:S04]  /*2a90*/  IMAD.HI.U32 R4, R7, R186, RZ ;  /* 0x000000ba07047227 */ /* 0x000fc800078e00ff */
[----:B------:R-:W-:Y:S02]  /*2aa0*/  IMAD R185, R252, R5, R185 ;  /* 0x00000005fcb97224 */ /* 0x000fe400078e02b9 */
[----:B------:R-:W-:Y:S02]  /*2ab0*/  IMAD.MOV R5, RZ, RZ, -R0 ;  /* 0x000000ffff057224 */ /* 0x000fe400078e0a00 */
[----:B-1----:R-:W-:Y:S02]  /*2ac0*/  VIADD R8, R3, 0x4c ;  /* 0x0000004c03087836 */ /* 0x002fe40000000000 */
[----:B------:R-:W-:-:S03]  /*2ad0*/  IMAD.HI.U32 R0, R7, R183, RZ ;  /* 0x000000b707007227 */ /* 0x000fc600078e00ff */
[----:B------:R-:W-:Y:S01]  /*2ae0*/  IABS R179, R8 ;  /* 0x0000000800b37213 */ /* 0x000fe20000000000 */
[----:B------:R-:W-:Y:S01]  /*2af0*/  IMAD.MOV R11, RZ, RZ, -R4 ;  /* 0x000000ffff0b7224 */ /* 0x000fe200078e0a04 */
[----:B------:R1:W-:Y:S01]  /*2b00*/  STL [R1+0x1210], R8 ;  /* 0x0012100801007387 */ /* 0x0003e20000100800 */
[----:B------:R-:W-:-:S04]  /*2b10*/  IMAD.HI.U32 R2, R7, R187, RZ ;  /* 0x000000bb07027227 */ /* 0x000fc800078e00ff */
[----:B------:R-:W-:Y:S02]  /*2b20*/  IMAD.MOV R0, RZ, RZ, -R0 ;  /* 0x000000ffff007224 */ /* 0x000fe400078e0a00 */
[C---:B------:R-:W-:Y:S02]  /*2b30*/  IMAD R186, R252.reuse, R11, R186 ;  /* 0x0000000bfcba7224 */ /* 0x040fe400078e02ba */
[C---:B------:R-:W-:Y:S02]  /*2b40*/  VIADD R12, R3.reuse, 0x4d ;  /* 0x0000004d030c7836 */ /* 0x040fe40000000000 */
[C---:B------:R-:W-:Y:S02]  /*2b50*/  VIADD R11, R3.reuse, 0x4e ;  /* 0x0000004e030b7836 */ /* 0x040fe40000000000 */
[----:B------:R-:W-:Y:S01]  /*2b60*/  IMAD.MOV R2, RZ, RZ, -R2 ;  /* 0x000000ffff027224 */ /* 0x000fe200078e0a02 */
[----:B------:R2:W-:Y:S01]  /*2b70*/  STL [R1+0x1220], R12 ;  /* 0x0012200c01007387 */ /* 0x0005e20000100800 */
[----:B------:R-:W-:Y:S01]  /*2b80*/  IMAD R183, R252, R0, R183 ;  /* 0x00000000fcb77224 */ /* 0x000fe200078e02b7 */
[----:B------:R-:W-:Y:S01]  /*2b90*/  IABS R178, R12 ;  /* 0x0000000c00b27213 */ /* 0x000fe20000000000 */
[----:B------:R-:W-:Y:S01]  /*2ba0*/  VIADD R10, R3, 0x4f ;  /* 0x0000004f030a7836 */ /* 0x000fe20000000000 */
[----:B------:R-:W-:Y:S01]  /*2bb0*/  STL [R1+0x1228], R11 ;  /* 0x0012280b01007387 */ /* 0x000fe20000100800 */
[----:B------:R-:W-:Y:S01]  /*2bc0*/  IMAD.HI.U32 R0, R7, R179, RZ ;  /* 0x000000b307007227 */ /* 0x000fe200078e00ff */
[----:B------:R-:W-:-:S02]  /*2bd0*/  IABS R177, R11 ;  /* 0x0000000b00b17213 */ /* 0x000fc40000000000 */
[----:B------:R-:W-:Y:S01]  /*2be0*/  STL [R1+0x122c], R10 ;  /* 0x00122c0a01007387 */ /* 0x000fe20000100800 */
[----:B-1----:R-:W-:Y:S01]  /*2bf0*/  VIADD R8, R3, 0x50 ;  /* 0x0000005003087836 */ /* 0x002fe20000000000 */
[----:B------:R-:W-:Y:S01]  /*2c00*/  IADD3 R0, PT, PT, -R0, RZ, RZ ;  /* 0x000000ff00007210 */ /* 0x000fe20007ffe1ff */
[C---:B------:R-:W-:Y:S01]  /*2c10*/  IMAD R184, R252.reuse, R5, R184 ;  /* 0x00000005fcb87224 */ /* 0x040fe200078e02b8 */
[----:B------:R-:W-:Y:S01]  /*2c20*/  IABS R176, R10 ;  /* 0x0000000a00b07213 */ /* 0x000fe20000000000 */
[----:B------:R-:W-:Y:S01]  /*2c30*/  IMAD.HI.U32 R5, R7, R180, RZ ;  /* 0x000000b407057227 */ /* 0x000fe200078e00ff */
[----:B------:R1:W-:Y:S01]  /*2c40*/  STL [R1+0x1230], R8 ;  /* 0x0012300801007387 */ /* 0x0003e20000100800 */
[----:B------:R-:W-:Y:S02]  /*2c50*/  IABS R175, R8 ;  /* 0x0000000800af7213 */ /* 0x000fe40000000000 */
[----:B------:R-:W-:Y:S01]  /*2c60*/  IMAD R187, R252, R2, R187 ;  /* 0x00000002fcbb7224 */ /* 0x000fe200078e02bb */
[----:B--2---:R-:W-:Y:S01]  /*2c70*/  IADD3 R12, PT, PT, R3, 0x53, RZ ;  /* 0x00000053030c7810 */ /* 0x004fe20007ffe0ff */
[----:B------:R-:W-:-:S03]  /*2c80*/  IMAD.HI.U32 R2, R7, R182, RZ ;  /* 0x000000b607027227 */ /* 0x000fc600078e00ff */
[----:B------:R-:W-:Y:S01]  /*2c90*/  IABS R172, R12 ;  /* 0x0000000c00ac7213 */ /* 0x000fe20000000000 */
[----:B------:R-:W-:Y:S02]  /*2ca0*/  IMAD.MOV R5, RZ, RZ, -R5 ;  /* 0x000000ffff057224 */ /* 0x000fe400078e0a05 */
[----:B-1----:R-:W-:Y:S02]  /*2cb0*/  VIADD R8, R3, 0x51 ;  /* 0x0000005103087836 */ /* 0x002fe40000000000 */
[----:B------:R-:W-:Y:S01]  /*2cc0*/  IMAD R188, R252, R9, R188 ;  /* 0x00000009fcbc7224 */ /* 0x000fe200078e02bc */
[----:B------:R-:W-:Y:S01]  /*2cd0*/  IADD3 R9, PT, PT, -R2, RZ, RZ ;  /* 0x000000ff02097210 */ /* 0x000fe20007ffe1ff */
[----:B------:R-:W-:Y:S01]  /*2ce0*/  IMAD.HI.U32 R4, R7, R181, RZ ;  /* 0x000000b507047227 */ /* 0x000fe200078e00ff */
[----:B------:R-:W-:Y:S01]  /*2cf0*/  IABS R174, R8 ;  /* 0x0000000800ae7213 */ /* 0x000fe20000000000 */
[----:B------:R1:W-:Y:S02]  /*2d00*/  STL [R1+0x1234], R8 ;  /* 0x0012340801007387 */ /* 0x0003e40000100800 */
[----:B------:R-:W-:-:S02]  /*2d10*/  IMAD R180, R252, R5, R180 ;  /* 0x00000005fcb47224 */ /* 0x000fc400078e02b4 */
        /* <DEDUP_REMOVED lines=14> */
[----:B------:R-:W-:Y:S01]  /*2e00*/  STL [R1+0x124c], R10 ;  /* 0x00124c0a01007387 */ /* 0x000fe20000100800 */
[----:B------:R-:W-:Y:S01]  /*2e10*/  IMAD.HI.U32 R0, R7, R174, RZ ;  /* 0x000000ae07007227 */ /* 0x000fe200078e00ff */
[----:B------:R-:W-:-:S02]  /*2e20*/  IABS R170, R8 ;  /* 0x0000000800aa7213 */ /* 0x000fc40000000000 */
[----:B------:R1:W-:Y:S01]  /*2e30*/  STL [R1+0x1254], R8 ;  /* 0x0012540801007387 */ /* 0x0003e20000100800 */
        /* <DEDUP_REMOVED lines=14> */
[C---:B------:R-:W-:Y:S01]  /*2f20*/  VIADD R10, R3.reuse, 0x59 ;  /* 0x00000059030a7836 */ /* 0x040fe20000000000 */
[----:B------:R-:W-:Y:S01]  /*2f30*/  STL [R1+0x1264], R12 ;  /* 0x0012640c01007387 */ /* 0x000fe20000100800 */
[----:B------:R-:W-:Y:S01]  /*2f40*/  IMAD.MOV R2, RZ, RZ, -R2 ;  /* 0x000000ffff027224 */ /* 0x000fe200078e0a02 */
[----:B------:R-:W-:Y:S01]  /*2f50*/  IABS R168, R12 ;  /* 0x0000000c00a87213 */ /* 0x000fe20000000000 */
[C---:B------:R-:W-:Y:S01]  /*2f60*/  IMAD R174, R252.reuse, R5, R174 ;  /* 0x00000005fcae7224 */ /* 0x040fe200078e02ae */
[----:B------:R-:W-:Y:S01]  /*2f70*/  STL [R1+0x1268], R11 ;  /* 0x0012680b01007387 */ /* 0x000fe20000100800 */
[----:B------:R-:W-:Y:S01]  /*2f80*/  IMAD R173, R252, R0, R173 ;  /* 0x00000000fcad7224 */ /* 0x000fe200078e02ad */
[----:B------:R-:W-:Y:S01]  /*2f90*/  IABS R166, R10 ;  /* 0x0000000a00a67213 */ /* 0x000fe20000000000 */
[----:B-1----:R-:W-:Y:S01]  /*2fa0*/  VIADD R8, R3, 0x5a ;  /* 0x0000005a03087836 */ /* 0x002fe20000000000 */
[----:B------:R1:W-:Y:S01]  /*2fb0*/  STL [R1+0x126c], R10 ;  /* 0x00126c0a01007387 */ /* 0x0003e20000100800 */
[----:B------:R-:W-:Y:S01]  /*2fc0*/  IMAD.HI.U32 R5, R7, R170, RZ ;  /* 0x000000aa07057227 */ /* 0x000fe200078e00ff */
[----:B------:R-:W-:-:S02]  /*2fd0*/  IABS R167, R11 ;  /* 0x0000000b00a77213 */ /* 0x000fc40000000000 */
[----:B------:R2:W-:Y:S01]  /*2fe0*/  STL [R1+0x1270], R8 ;  /* 0x0012700801007387 */ /* 0x0005e20000100800 */
[----:B------:R-:W-:Y:S01]  /*2ff0*/  IMAD.HI.U32 R0, R7, R169, RZ ;  /* 0x000000a907007227 */ /* 0x000fe200078e00ff */
[----:B------:R-:W-:-:S03]  /*3000*/  IABS R165, R8 ;  /* 0x0000000800a57213 */ /* 0x000fc60000000000 */
[----:B------:R-:W-:Y:S01]  /*3010*/  IMAD R177, R252, R2, R177 ;  /* 0x00000002fcb17224 */ /* 0x000fe200078e02b1 */
[----:B-1----:R-:W-:Y:S01]  /*3020*/  IADD3 R10, PT, PT, R3, 0x5e, RZ ;  /* 0x0000005e030a7810 */ /* 0x002fe20007ffe0ff */
[----:B------:R-:W-:Y:S01]  /*3030*/  IMAD.HI.U32 R2, R7, R172, RZ ;  /* 0x000000ac07027227 */ /* 0x000fe200078e00ff */
[----:B--2---:R-:W-:-:S03]  /*3040*/  IADD3 R8, PT, PT, R3, 0x5b, RZ ;  /* 0x0000005b03087810 */ /* 0x004fc60007ffe0ff */
[----:B------:R-:W-:Y:S01]  /*3050*/  IMAD.MOV R5, RZ, RZ, -R5 ;  /* 0x000000ffff057224 */ /* 0x000fe200078e0a05 */
[----:B------:R-:W-:Y:S01]  /*3060*/  IABS R161, R10 ;  /* 0x0000000a00a17213 */ /* 0x000fe20000000000 */
[----:B------:R-:W-:Y:S01]  /*3070*/  IMAD.MOV R0, RZ, RZ, -R0 ;  /* 0x000000ffff007224 */ /* 0x000fe200078e0a00 */
[----:B------:R-:W-:Y:S01]  /*3080*/  IABS R164, R8 ;  /* 0x0000000800a47213 */ /* 0x000fe20000000000 */
[----:B------:R-:W-:Y:S01]  /*3090*/  IMAD.HI.U32 R4, R7, R171, RZ ;  /* 0x000000ab07047227 */ /* 0x000fe200078e00ff */
[----:B------:R1:W-:Y:S03]  /*30a0*/  STL [R1+0x127c], R8 ;  /* 0x00127c0801007387 */ /* 0x0003e60000100800 */
[----:B------:R-:W-:Y:S01]  /*30b0*/  IMAD R178, R252, R9, R178 ;  /* 0x00000009fcb27224 */ /* 0x000fe200078e02b2 */
[----:B------:R-:W-:Y:S01]  /*30c0*/  IADD3 R4, PT, PT, -R4, RZ, RZ ;  /* 0x000000ff04047210 */ /* 0x000fe20007ffe1ff */
[----:B------:R-:W-:-:S02]  /*30d0*/  IMAD.MOV R9, RZ, RZ, -R2 ;  /* 0x000000ffff097224 */ /* 0x000fc400078e0a02 */
[C---:B------:R-:W-:Y:S02]  /*30e0*/  IMAD R170, R252.reuse, R5, R170 ;  /* 0x00000005fcaa7224 */ /* 0x040fe400078e02aa */
[----:B------:R-:W-:Y:S02]  /*30f0*/  IMAD R169, R252, R0, R169 ;  /* 0x00000000fca97224 */ /* 0x000fe400078e02a9 */
[----:B------:R-:W-:-:S04]  /*3100*/  IMAD.HI.U32 R0, R7, R168, RZ ;  /* 0x000000a807007227 */ /* 0x000fc800078e00ff */
[----:B------:R-:W-:-:S04]  /*3110*/  IMAD.HI.U32 R5, R7, R165, RZ ;  /* 0x000000a507057227 */ /* 0x000fc800078e00ff */
[C---:B------:R-:W-:Y:S02]  /*3120*/  VIADD R13, R3.reuse, 0x5c ;  /* 0x0000005c030d7836 */ /* 0x040fe40000000000 */
[C---:B------:R-:W-:Y:S02]  /*3130*/  VIADD R12, R3.reuse, 0x5d ;  /* 0x0000005d030c7836 */ /* 0x040fe40000000000 */
[----:B------:R-:W-:Y:S01]  /*3140*/  IMAD R172, R252, R9, R172 ;  /* 0x00000009fcac7224 */ /* 0x000fe200078e02ac */
[----:B------:R-:W-:Y:S01]  /*3150*/  STL [R1+0x1288], R13 ;  /* 0x0012880d01007387 */ /* 0x000fe20000100800 */
[----:B-1----:R-:W-:Y:S01]  /*3160*/  VIADD R8, R3, 0x5f ;  /* 0x0000005f03087836 */ /* 0x002fe20000000000 */
[----:B------:R-:W-:Y:S01]  /*3170*/  IABS R163, R13 ;  /* 0x0000000d00a37213 */ /* 0x000fe20000000000 */
[----:B------:R-:W-:Y:S01]  /*3180*/  IMAD.MOV R9, RZ, RZ, -R0 ;  /* 0x000000ffff097224 */ /* 0x000fe200078e0a00 */
[----:B------:R-:W-:Y:S01]  /*3190*/  STL [R1+0x128c], R12 ;  /* 0x00128c0c01007387 */ /* 0x000fe20000100800 */
[----:B------:R-:W-:Y:S01]  /*31a0*/  IMAD.MOV R5, RZ, RZ, -R5 ;  /* 0x000000ffff057224 */ /* 0x000fe200078e0a05 */
[----:B------:R-:W-:Y:S01]  /*31b0*/  IABS R160, R8 ;  /* 0x0000000800a07213 */ /* 0x000fe20000000000 */
[----:B------:R-:W-:Y:S01]  /*31c0*/  IMAD.HI.U32 R0, R7, R164, RZ ;  /* 0x000000a407007227 */ /* 0x000fe200078e00ff */
[----:B------:R-:W-:Y:S01]  /*31d0*/  STL [R1+0x1290], R10 ;  /* 0x0012900a01007387 */ /* 0x000fe20000100800 */
[----:B------:R-:W-:-:S02]  /*31e0*/  IABS R162, R12 ;  /* 0x0000000c00a27213 */ /* 0x000fc40000000000 */
[----:B------:R-:W-:Y:S01]  /*31f0*/  IMAD R171, R252, R4, R171 ;  /* 0x00000004fcab7224 */ /* 0x000fe200078e02ab */
[----:B------:R1:W-:Y:S01]  /*3200*/  STL [R1+0x1298], R8 ;  /* 0x0012980801007387 */ /* 0x0003e20000100800 */
[----:B------:R-:W-:-:S04]  /*3210*/  IMAD.HI.U32 R4, R7, R166, RZ ;  /* 0x000000a607047227 */ /* 0x000fc800078e00ff */
[----:B------:R-:W-:Y:S02]  /*3220*/  IMAD R165, R252, R5, R165 ;  /* 0x00000005fca57224 */ /* 0x000fe400078e02a5 */
[----:B------:R-:W-:Y:S02]  /*3230*/  IMAD.MOV R5, RZ, RZ, -R0 ;  /* 0x000000ffff057224 */ /* 0x000fe400078e0a00 */
[----:B------:R-:W-:-:S04]  /*3240*/  IMAD.HI.U32 R0, R7, R163, RZ ;  /* 0x000000a307007227 */ /* 0x000fc800078e00ff */
[----:B-1----:R-:W-:Y:S02]  /*3250*/  VIADD R8, R3, 0x60 ;  /* 0x0000006003087836 */ /* 0x002fe40000000000 */
[----:B------:R-:W-:Y:S02]  /*3260*/  IMAD.MOV R11, RZ, RZ, -R4 ;  /* 0x000000ffff0b7224 */ /* 0x000fe400078e0a04 */
[----:B------:R-:W-:Y:S01]  /*3270*/  IMAD.MOV R0, RZ, RZ, -R0 ;  /* 0x000000ffff007224 */ /* 0x000fe200078e0a00 */
[----:B------:R-:W-:Y:S01]  /*3280*/  IABS R159, R8 ;  /* 0x00000008009f7213 */ /* 0x000fe20000000000 */
[----:B------:R-:W-:Y:S01]  /*3290*/  IMAD.HI.U32 R2, R7, R167, RZ ;  /* 0x000000a707027227 */ /* 0x000fe200078e00ff */
[----:B------:R1:W-:Y:S03]  /*32a0*/  STL [R1+0x129c], R8 ;  /* 0x00129c0801007387 */ /* 0x0003e60000100800 */
[----:B------:R-:W-:-:S02]  /*32b0*/  IMAD R166, R252, R11, R166 ;  /* 0x0000000bfca67224 */ /* 0x000fc400078e02a6 */
[C---:B------:R-:W-:Y:S02]  /*32c0*/  VIADD R12, R3.reuse, 0x61 ;  /* 0x00000061030c7836 */ /* 0x040fe40000000000 */
[C---:B------:R-:W-:Y:S02]  /*32d0*/  VIADD R11, R3.reuse, 0x62 ;  /* 0x00000062030b7836 */ /* 0x040fe40000000000 */
[----:B------:R-:W-:Y:S01]  /*32e0*/  IMAD R164, R252, R5, R164 ;  /* 0x00000005fca47224 */ /* 0x000fe200078e02a4 */
[----:B------:R-:W-:Y:S01]  /*32f0*/  STL [R1+0x12ac], R12 ;  /* 0x0012ac0c01007387 */ /* 0x000fe20000100800 */
[----:B------:R-:W-:Y:S01]  /*3300*/  VIADD R10, R3, 0x63 ;  /* 0x00000063030a7836 */ /* 0x000fe20000000000 */
[----:B------:R-:W-:Y:S01]  /*3310*/  IABS R158, R12 ;  /* 0x0000000c009e7213 */ /* 0x000fe20000000000 */
[----:B------:R-:W-:Y:S01]  /*3320*/  IMAD.HI.U32 R5, R7, R160, RZ ;  /* 0x000000a007057227 */ /* 0x000fe200078e00ff */
[----:B------:R-:W-:Y:S01]  /*3330*/  STL [R1+0x12b4], R11 ;  /* 0x0012b40b01007387 */ /* 0x000fe20000100800 */
[----:B------:R-:W-:-:S02]  /*3340*/  IABS R157, R11 ;  /* 0x0000000b009d7213 */ /* 0x000fc40000000000 */
[C---:B------:R-:W-:Y:S01]  /*3350*/  IMAD R163, R252.reuse, R0, R163 ;  /* 0x00000000fca37224 */ /* 0x040fe200078e02a3 */
[----:B------:R-:W-:Y:S01]  /*3360*/  STL [R1+0x12b8], R10 ;  /* 0x0012b80a01007387 */ /* 0x000fe20000100800 */
[----:B-1----:R-:W-:Y:S01]  /*3370*/  VIADD R8, R3, 0x64 ;  /* 0x0000006403087836 */ /* 0x002fe20000000000 */
[----:B------:R-:W-:Y:S01]  /*3380*/  IADD3 R5, PT, PT, -R5, RZ, RZ ;  /* 0x000000ff05057210 */ /* 0x000fe20007ffe1ff */
[----:B------:R-:W-:Y:S01]  /*3390*/  IMAD.MOV R2, RZ, RZ, -R2 ;  /* 0x000000ffff027224 */ /* 0x000fe200078e0a02 */
[----:B------:R-:W-:Y:S01]  /*33a0*/  IABS R156, R10 ;  /* 0x0000000a009c7213 */ /* 0x000fe20000000000 */
[----:B------:R-:W-:Y:S01]  /*33b0*/  IMAD.HI.U32 R0, R7, R159, RZ ;  /* 0x0000009f07007227 */ /* 0x000fe200078e00ff */
[----:B------:R1:W-:Y:S01]  /*33c0*/  STL [R1+0x12bc], R8 ;  /* 0x0012bc0801007387 */ /* 0x0003e20000100800 */
[----:B------:R-:W-:Y:S02]  /*33d0*/  IABS R155, R8 ;  /* 0x00000008009b7213 */ /* 0x000fe40000000000 */
[----:B------:R-:W-:-:S02]  /*33e0*/  IMAD R167, R252, R2, R167 ;  /* 0x00000002fca77224 */ /* 0x000fc400078e02a7 */
[----:B------:R-:W-:Y:S02]  /*33f0*/  IMAD.MOV R0, RZ, RZ, -R0 ;  /* 0x000000ffff007224 */ /* 0x000fe400078e0a00 */
[----:B------:R-:W-:-:S04]  /*3400*/  IMAD.HI.U32 R2, R7, R162, RZ ;  /* 0x000000a207027227 */ /* 0x000fc800078e00ff */
[----:B-1----:R-:W-:Y:S02]  /*3410*/  VIADD R8, R3, 0x65 ;  /* 0x0000006503087836 */ /* 0x002fe40000000000 */
[----:B------:R-:W-:-:S03]  /*3420*/  IMAD.HI.U32 R4, R7, R161, RZ ;  /* 0x000000a107047227 */ /* 0x000fc600078e00ff */
[----:B------:R-:W-:Y:S01]  /*3430*/  IABS R154, R8 ;  /* 0x00000008009a7213 */ /* 0x000fe20000000000 */
[C---:B------:R-:W-:Y:S01]  /*3440*/  IMAD R168, R252.reuse, R9, R168 ;  /* 0x00000009fca87224 */ /* 0x040fe200078e02a8 */
[----:B------:R1:W-:Y:S01]  /*3450*/  STL [R1+0x12c0], R8 ;  /* 0x0012c00801007387 */ /* 0x0003e20000100800 */
[C---:B------:R-:W-:Y:S02]  /*3460*/  IMAD R159, R252.reuse, R0, R159 ;  /* 0x00000000fc9f7224 */ /* 0x040fe400078e029f */
[----:B------:R-:W-:Y:S02]  /*3470*/  IMAD.MOV R9, RZ, RZ, -R2 ;  /* 0x000000ffff097224 */ /* 0x000fe400078e0a02 */
[----:B------:R-:W-:Y:S02]  /*3480*/  IMAD R160, R252, R5, R160 ;  /* 0x00000005fca07224 */ /* 0x000fe400078e02a0 */
[----:B------:R-:W-:Y:S01]  /*3490*/  IMAD.HI.U32 R0, R7, R158, RZ ;  /* 0x0000009e07007227 */ /* 0x000fe200078e00ff */
[----:B-1----:R-:W-:-:S03]  /*34a0*/  IADD3 R8, PT, PT, R3, 0x69, RZ ;  /* 0x0000006903087810 */ /* 0x002fc60007ffe0ff */
[----:B------:R-:W-:Y:S01]  /*34b0*/  IMAD.HI.U32 R5, R7, R155, RZ ;  /* 0x0000009b07057227 */ /* 0x000fe200078e00ff */
[----:B------:R-:W-:-:S03]  /*34c0*/  IABS R150, R8 ;  /* 0x0000000800967213 */ /* 0x000fc60000000000 */
[C---:B------:R-:W-:Y:S02]  /*34d0*/  VIADD R13, R3.reuse, 0x66 ;  /* 0x00000066030d7836 */ /* 0x040fe40000000000 */
[----:B------:R-:W-:Y:S02]  /*34e0*/  IMAD.MOV R4, RZ, RZ, -R4 ;  /* 0x000000ffff047224 */ /* 0x000fe400078e0a04 */
[C---:B------:R-:W-:Y:S01]  /*34f0*/  VIADD R12, R3.reuse, 0x67 ;  /* 0x00000067030c7836 */ /* 0x040fe20000000000 */
[----:B------:R-:W-:Y:S01]  /*3500*/  STL [R1+0x12e0], R13 ;  /* 0x0012e00d01007387 */ /* 0x000fe20000100800 */
[----:B------:R-:W-:Y:S01]  /*3510*/  VIADD R10, R3, 0x68 ;  /* 0x00000068030a7836 */ /* 0x000fe20000000000 */
[----:B------:R-:W-:Y:S01]  /*3520*/  IABS R153, R13 ;  /* 0x0000000d00997213 */ /* 0x000fe20000000000 */
[----:B------:R-:W-:Y:S01]  /*3530*/  IMAD R162, R252, R9, R162 ;  /* 0x00000009fca27224 */ /* 0x000fe200078e02a2 */
[----:B------:R-:W-:Y:S01]  /*3540*/  IADD3 R9, PT, PT, -R0, RZ, RZ ;  /* 0x000000ff00097210 */ /* 0x000fe20007ffe1ff */
[----:B------:R-:W-:Y:S01]  /*3550*/  IMAD.MOV R5, RZ, RZ, -R5 ;  /* 0x000000ffff057224 */ /* 0x000fe200078e0a05 */
[----:B------:R1:W-:Y:S01]  /*3560*/  STL [R1+0x12e8], R12 ;  /* 0x0012e80c01007387 */ /* 0x0003e20000100800 */
[----:B------:R-:W-:Y:S01]  /*3570*/  IMAD R161, R252, R4, R161 ;  /* 0x00000004fca17224 */ /* 0x000fe200078e02a1 */
[----:B------:R-:W-:Y:S01]  /*3580*/  IABS R152, R12 ;  /* 0x0000000c00987213 */ /* 0x000fe20000000000 */
[----:B------:R-:W-:Y:S01]  /*3590*/  IMAD.HI.U32 R0, R7, R154, RZ ;  /* 0x0000009a07007227 */ /* 0x000fe200078e00ff */
[----:B------:R-:W-:Y:S01]  /*35a0*/  STL [R1+0x12f4], R10 ;  /* 0x0012f40a01007387 */ /* 0x000fe20000100800 */
[----:B------:R-:W-:-:S02]  /*35b0*/  IABS R151, R10 ;  /* 0x0000000a00977213 */ /* 0x000fc40000000000 */
[----:B------:R-:W-:Y:S01]  /*35c0*/  IMAD.HI.U32 R4, R7, R156, RZ ;  /* 0x0000009c07047227 */ /* 0x000fe200078e00ff */
[----:B------:R2:W-:Y:S01]  /*35d0*/  STL [R1+0x12f8], R8 ;  /* 0x0012f80801007387 */ /* 0x0005e20000100800 */
[----:B-1----:R-:W-:Y:S02]  /*35e0*/  IADD3 R12, PT, PT, R3, 0x6b, RZ ;  /* 0x0000006b030c7810 */ /* 0x002fe40007ffe0ff */
[----:B------:R-:W-:Y:S02]  /*35f0*/  IMAD R155, R252, R5, R155 ;  /* 0x00000005fc9b7224 */ /* 0x000fe400078e029b */
[----:B------:R-:W-:Y:S01]  /*3600*/  IMAD.MOV R5, RZ, RZ, -R0 ;  /* 0x000000ffff057224 */ /* 0x000fe200078e0a00 */
[----:B------:R-:W-:Y:S01]  /*3610*/  IABS R148, R12 ;  /* 0x0000000c00947213 */ /* 0x000fe20000000000 */
[----:B------:R-:W-:Y:S02]  /*3620*/  IMAD.MOV R11, RZ, RZ, -R4 ;  /* 0x000000ffff0b7224 */ /* 0x000fe400078e0a04 */
        /* <DEDUP_REMOVED lines=27> */
[C---:B------:R-:W-:Y:S01]  /*37e0*/  IMAD R158, R252.reuse, R9, R158 ;  /* 0x00000009fc9e7224 */ /* 0x040fe200078e029e */
[----:B------:R-:W-:Y:S01]  /*37f0*/  IABS R144, R8 ;  /* 0x0000000800907213 */ /* 0x000fe20000000000 */
[----:B------:R-:W-:Y:S01]  /*3800*/  IMAD.MOV R9, RZ, RZ, -R2 ;  /* 0x000000ffff097224 */ /* 0x000fe200078e0a02 */
[----:B------:R1:W-:Y:S01]  /*3810*/  STL [R1+0x134c], R8 ;  /* 0x00134c0801007387 */ /* 0x0003e20000100800 */
[----:B------:R-:W-:-:S02]  /*3820*/  IMAD R149, R252, R0, R149 ;  /* 0x00000000fc957224 */ /* 0x000fc400078e0295 */
[----:B------:R-:W-:Y:S02]  /*3830*/  IMAD R150, R252, R5, R150 ;  /* 0x00000005fc967224 */ /* 0x000fe400078e0296 */
[----:B------:R-:W-:-:S04]  /*3840*/  IMAD.HI.U32 R0, R7, R148, RZ ;  /* 0x0000009407007227 */ /* 0x000fc800078e00ff */
[----:B------:R-:W-:-:S04]  /*3850*/  IMAD.HI.U32 R5, R7, R145, RZ ;  /* 0x0000009107057227 */ /* 0x000fc800078e00ff */
[----:B------:R-:W-:Y:S02]  /*3860*/  VIADD R13, R3, 0x70 ;  /* 0x00000070030d7836 */ /* 0x000fe40000000000 */
[----:B------:R-:W-:-:S03]  /*3870*/  IMAD.HI.U32 R4, R7, R151, RZ ;  /* 0x0000009707047227 */ /* 0x000fc600078e00ff */
[----:B------:R-:W-:Y:S01]  /*3880*/  STL [R1+0x1364], R13 ;  /* 0x0013640d01007387 */ /* 0x000fe20000100800 */
[C---:B------:R-:W-:Y:S01]  /*3890*/  VIADD R12, R3.reuse, 0x71 ;  /* 0x00000071030c7836 */ /* 0x040fe20000000000 */
[----:B------:R-:W-:Y:S01]  /*38a0*/  IABS R143, R13 ;  /* 0x0000000d008f7213 */ /* 0x000fe20000000000 */
[----:B------:R-:W-:Y:S02]  /*38b0*/  IMAD R152, R252, R9, R152 ;  /* 0x00000009fc987224 */ /* 0x000fe400078e0298 */
        /* <DEDUP_REMOVED lines=11> */
[----:B------:R-:W-:Y:S02]  /*3970*/  IMAD.MOV R4, RZ, RZ, -R4 ;  /* 0x000000ffff047224 */ /* 0x000fe400078e0a04 */
[----:B------:R-:W-:Y:S01]  /*3980*/  IMAD R145, R252, R5, R145 ;  /* 0x00000005fc917224 */ /* 0x000fe200078e0291 */
[----:B------:R-:W-:Y:S01]  /*3990*/  IADD3 R5, PT, PT, -R0, RZ, RZ ;  /* 0x000000ff00057210 */ /* 0x000fe20007ffe1ff */
[----:B------:R-:W-:Y:S02]  /*39a0*/  IMAD R151, R252, R4, R151 ;  /* 0x00000004fc977224 */ /* 0x000fe400078e0297 */
[----:B------:R-:W-:-:S04]  /*39b0*/  IMAD.HI.U32 R4, R7, R146, RZ ;  /* 0x0000009207047227 */ /* 0x000fc800078e00ff */
[----:B-1----:R-:W-:Y:S02]  /*39c0*/  VIADD R8, R3, 0x74 ;  /* 0x0000007403087836 */ /* 0x002fe40000000000 */
[----:B------:R-:W-:-:S03]  /*39d0*/  IMAD.HI.U32 R0, R7, R143, RZ ;  /* 0x0000008f07007227 */ /* 0x000fc600078e00ff */
[----:B------:R-:W-:Y:S01]  /*39e0*/  IABS R139, R8 ;  /* 0x00000008008b7213 */ /* 0x000fe20000000000 */
[----:B------:R-:W-:Y:S01]  /*39f0*/  IMAD.MOV R11, RZ, RZ, -R4 ;  /* 0x000000ffff0b7224 */ /* 0x000fe200078e0a04 */
[----:B------:R1:W-:Y:S01]  /*3a00*/  STL [R1+0x1394], R8 ;  /* 0x0013940801007387 */ /* 0x0003e20000100800 */
[----:B------:R-:W-:Y:S02]  /*3a10*/  IMAD.MOV R0, RZ, RZ, -R0 ;  /* 0x000000ffff007224 */ /* 0x000fe400078e0a00 */
[C---:B------:R-:W-:Y:S01]  /*3a20*/  IMAD R146, R252.reuse, R11, R146 ;  /* 0x0000000bfc927224 */ /* 0x040fe200078e0292 */
[C---:B------:R-:W-:Y:S01]  /*3a30*/  IADD3 R11, PT, PT, R3.reuse, 0x76, RZ ;  /* 0x00000076030b7810 */ /* 0x040fe20007ffe0ff */
[----:B------:R-:W-:Y:S02]  /*3a40*/  IMAD R143, R252, R0, R143 ;  /* 0x00000000fc8f7224 */ /* 0x000fe400078e028f */
[----:B------:R-:W-:Y:S01]  /*3a50*/  VIADD R12, R3, 0x75 ;  /* 0x00000075030c7836 */ /* 0x000fe20000000000 */
[----:B------:R-:W-:Y:S01]  /*3a60*/  IABS R137, R11 ;  /* 0x0000000b00897213 */ /* 0x000fe20000000000 */
[----:B------:R-:W-:-:S03]  /*3a70*/  IMAD.HI.U32 R2, R7, R147, RZ ;  /* 0x0000009307027227 */ /* 0x000fc600078e00ff */
[----:B------:R-:W-:Y:S01]  /*3a80*/  STL [R1+0x13b4], R12 ;  /* 0x0013b40c01007387 */ /* 0x000fe20000100800 */
[----:B-1----:R-:W-:Y:S01]  /*3a90*/  VIADD R8, R3, 0x78 ;  /* 0x0000007803087836 */ /* 0x002fe20000000000 */
[----:B------:R-:W-:Y:S01]  /*3aa0*/  IADD3 R2, PT, PT, -R2, RZ, RZ ;  /* 0x000000ff02027210 */ /* 0x000fe20007ffe1ff */
[----:B------:R-:W-:Y:S01]  /*3ab0*/  IMAD.HI.U32 R0, R7, R139, RZ ;  /* 0x0000008b07007227 */ /* 0x000fe200078e00ff */
[----:B------:R-:W-:Y:S01]  /*3ac0*/  STL [R1+0x13cc], R11 ;  /* 0x0013cc0b01007387 */ /* 0x000fe20000100800 */
[----:B------:R-:W-:Y:S02]  /*3ad0*/  IABS R138, R12 ;  /* 0x0000000c008a7213 */ /* 0x000fe40000000000 */
[----:B------:R-:W-:Y:S01]  /*3ae0*/  VIADD R10, R3, 0x77 ;  /* 0x00000077030a7836 */ /* 0x000fe20000000000 */
[----:B------:R-:W-:Y:S01]  /*3af0*/  IABS R135, R8 ;  /* 0x0000000800877213 */ /* 0x000fe20000000000 */
[----:B------:R-:W-:Y:S02]  /*3b00*/  IMAD.MOV R0, RZ, RZ, -R0 ;  /* 0x000000ffff007224 */ /* 0x000fe400078e0a00 */
[C---:B------:R-:W-:Y:S01]  /*3b10*/  IMAD R147, R252.reuse, R2, R147 ;  /* 0x00000002fc937224 */ /* 0x040fe200078e0293 */
[----:B------:R-:W-:Y:S01]  /*3b20*/  STL [R1+0x13d8], R10 ;  /* 0x0013d80a01007387 */ /* 0x000fe20000100800 */
[----:B------:R-:W-:Y:S01]  /*3b30*/  IMAD R139, R252, R0, R139 ;  /* 0x00000000fc8b7224 */ /* 0x000fe200078e028b */
[----:B------:R-:W-:Y:S01]  /*3b40*/  IABS R136, R10 ;  /* 0x0000000a00887213 */ /* 0x000fe20000000000 */
[C---:B------:R-:W-:Y:S01]  /*3b50*/  IMAD.HI.U32 R0, R7.reuse, R135, RZ ;  /* 0x0000008707007227 */ /* 0x040fe200078e00ff */
[----:B------:R1:W-:Y:S03]  /*3b60*/  STL [R1+0x13e4], R8 ;  /* 0x0013e40801007387 */ /* 0x0003e60000100800 */
[----:B------:R-:W-:-:S04]  /*3b70*/  IMAD.HI.U32 R2, R7, R142, RZ ;  /* 0x0000008e07027227 */ /* 0x000fc800078e00ff */
[----:B------:R-:W-:Y:S02]  /*3b80*/  IMAD.MOV R0, RZ, RZ, -R0 ;  /* 0x000000ffff007224 */ /* 0x000fe400078e0a00 */
[C---:B------:R-:W-:Y:S02]  /*3b90*/  IMAD R148, R252.reuse, R9, R148 ;  /* 0x00000009fc947224 */ /* 0x040fe400078e0294 */
[C---:B-1----:R-:W-:Y:S02]  /*3ba0*/  VIADD R8, R3.reuse, 0x79 ;  /* 0x0000007903087836 */ /* 0x042fe40000000000 */
[----:B------:R-:W-:Y:S02]  /*3bb0*/  IMAD.MOV R9, RZ, RZ, -R2 ;  /* 0x000000ffff097224 */ /* 0x000fe400078e0a02 */
[----:B------:R-:W-:Y:S01]  /*3bc0*/  IMAD R135, R252, R0, R135 ;  /* 0x00000000fc877224 */ /* 0x000fe200078e0287 */
[----:B------:R-:W-:Y:S01]  /*3bd0*/  IABS R134, R8 ;  /* 0x0000000800867213 */ /* 0x000fe20000000000 */
[----:B------:R1:W-:Y:S01]  /*3be0*/  STL [R1+0x13ec], R8 ;  /* 0x0013ec0801007387 */ /* 0x0003e20000100800 */
[----:B------:R-:W-:-:S02]  /*3bf0*/  VIADD R11, R3, 0x7a ;  /* 0x0000007a030b7836 */ /* 0x000fc40000000000 */
[C---:B------:R-:W-:Y:S02]  /*3c00*/  IMAD R142, R252.reuse, R9, R142 ;  /* 0x00000009fc8e7224 */ /* 0x040fe400078e028e */
[----:B------:R-:W-:Y:S01]  /*3c10*/  IMAD.HI.U32 R0, R7, R134, RZ ;  /* 0x0000008607007227 */ /* 0x000fe200078e00ff */
[----:B------:R2:W-:Y:S01]  /*3c20*/  STL [R1+0x13c0], R11 ;  /* 0x0013c00b01007387 */ /* 0x0005e20000100800 */
[----:B------:R-:W-:Y:S02]  /*3c30*/  IABS R132, R11 ;  /* 0x0000000b00847213 */ /* 0x000fe40000000000 */
[C---:B------:R-:W-:Y:S02]  /*3c40*/  VIADD R10, R3.reuse, 0x7b ;  /* 0x0000007b030a7836 */ /* 0x040fe40000000000 */
[C---:B-1----:R-:W-:Y:S02]  /*3c50*/  VIADD R8, R3.reuse, 0x7d ;  /* 0x0000007d03087836 */ /* 0x042fe40000000000 */
[C---:B------:R-:W-:Y:S01]  /*3c60*/  VIADD R9, R3.reuse, 0x7c ;  /* 0x0000007c03097836 */ /* 0x040fe20000000000 */
[----:B------:R1:W-:Y:S01]  /*3c70*/  STL [R1+0x13d0], R10 ;  /* 0x0013d00a01007387 */ /* 0x0003e20000100800 */
[----:B------:R-:W-:Y:S01]  /*3c80*/  IMAD.MOV R0, RZ, RZ, -R0 ;  /* 0x000000ffff007224 */ /* 0x000fe200078e0a00 */
[----:B------:R-:W-:Y:S01]  /*3c90*/  IABS R129, R8 ;  /* 0x0000000800817213 */ /* 0x000fe20000000000 */
[----:B--2---:R-:W-:Y:S01]  /*3ca0*/  VIADD R11, R3, 0x7f ;  /* 0x0000007f030b7836 */ /* 0x004fe20000000000 */
[----:B------:R2:W-:Y:S01]  /*3cb0*/  STL [R1+0x13e0], R9 ;  /* 0x0013e00901007387 */ /* 0x0005e20000100800 */
[----:B------:R-:W-:Y:S01]  /*3cc0*/  IMAD R134, R252, R0, R134 ;  /* 0x00000000fc867224 */ /* 0x000fe200078e0286 */
[----:B------:R-:W-:Y:S01]  /*3cd0*/  IABS R131, R10 ;  /* 0x0000000a00837213 */ /* 0x000fe20000000000 */
[----:B------:R-:W-:Y:S01]  /*3ce0*/  IMAD.HI.U32 R0, R7, R129, RZ ;  /* 0x0000008107007227 */ /* 0x000fe200078e00ff */
[----:B------:R3:W-:Y:S01]  /*3cf0*/  STL [R1+0x13e8], R8 ;  /* 0x0013e80801007387 */ /* 0x0007e20000100800 */
[----:B------:R-:W-:-:S02]  /*3d00*/  IABS R130, R9 ;  /* 0x0000000900827213 */ /* 0x000fc40000000000 */
[----:B------:R-:W-:Y:S01]  /*3d10*/  IMAD.MOV R0, RZ, RZ, -R0 ;  /* 0x000000ffff007224 */ /* 0x000fe200078e0a00 */
[----:B------:R-:W-:Y:S01]  /*3d20*/  IABS R127, R11 ;  /* 0x0000000b007f7213 */ /* 0x000fe20000000000 */
[C---:B-1----:R-:W-:Y:S01]  /*3d30*/  VIADD R10, R3.reuse, 0x80 ;  /* 0x00000080030a7836 */ /* 0x042fe20000000000 */
[C---:B--2---:R-:W-:Y:S01]  /*3d40*/  IADD3 R9, PT, PT, R3.reuse, 0x81, RZ ;  /* 0x0000008103097810 */ /* 0x044fe20007ffe0ff */
[C---:B------:R-:W-:Y:S02]  /*3d50*/  IMAD R129, R252.reuse, R0, R129 ;  /* 0x00000000fc817224 */ /* 0x040fe400078e0281 */
[----:B------:R-:W-:Y:S01]  /*3d60*/  IMAD R144, R252, R5, R144 ;  /* 0x00000005fc907224 */ /* 0x000fe200078e0290 */
[----:B---3--:R-:W-:Y:S01]  /*3d70*/  IADD3 R8, PT, PT, R3, 0x7e, RZ ;  /* 0x0000007e03087810 */ /* 0x008fe20007ffe0ff */
[----:B------:R-:W-:Y:S01]  /*3d80*/  IMAD.HI.U32 R5, R7, R140, RZ ;  /* 0x0000008c07057227 */ /* 0x000fe200078e00ff */
[----:B------:R-:W-:Y:S02]  /*3d90*/  IABS R126, R10 ;  /* 0x0000000a007e7213 */ /* 0x000fe40000000000 */
[----:B------:R-:W-:Y:S01]  /*3da0*/  IABS R128, R8 ;  /* 0x0000000800807213 */ /* 0x000fe20000000000 */
[----:B------:R1:W-:Y:S01]  /*3db0*/  STL [R1+0x13dc], R8 ;  /* 0x0013dc0801007387 */ /* 0x0003e20000100800 */
[----:B------:R-:W-:Y:S01]  /*3dc0*/  IABS R125, R9 ;  /* 0x00000009007d7213 */ /* 0x000fe20000000000 */
[----:B------:R-:W-:-:S02]  /*3dd0*/  IMAD.MOV R5, RZ, RZ, -R5 ;  /* 0x000000ffff057224 */ /* 0x000fc400078e0a05 */
[----:B------:R-:W-:Y:S01]  /*3de0*/  IMAD.HI.U32 R0, R7, R128, RZ ;  /* 0x0000008007007227 */ /* 0x000fe200078e00ff */
[----:B------:R2:W-:Y:S03]  /*3df0*/  STL [R1+0x13ac], R11 ;  /* 0x0013ac0b01007387 */ /* 0x0005e60000100800 */
[----:B------:R-:W-:Y:S01]  /*3e00*/  IMAD.MOV R0, RZ, RZ, -R0 ;  /* 0x000000ffff007224 */ /* 0x000fe200078e0a00 */
[----:B------:R3:W-:Y:S01]  /*3e10*/  STL [R1+0x13b8], R10 ;  /* 0x0013b80a01007387 */ /* 0x0007e20000100800 */
[C---:B-1----:R-:W-:Y:S02]  /*3e20*/  VIADD R8, R3.reuse, 0x82 ;  /* 0x0000008203087836 */ /* 0x042fe40000000000 */
[C---:B------:R-:W-:Y:S01]  /*3e30*/  IMAD R128, R252.reuse, R0, R128 ;  /* 0x00000000fc807224 */ /* 0x040fe200078e0280 */
[----:B------:R-:W-:Y:S01]  /*3e40*/  STL [R1+0x13c8], R9 ;  /* 0x0013c80901007387 */ /* 0x000fe20000100800 */
[----:B------:R-:W-:Y:S01]  /*3e50*/  IMAD R140, R252, R5, R140 ;  /* 0x00000005fc8c7224 */ /* 0x000fe200078e028c */
[----:B------:R-:W-:Y:S01]  /*3e60*/  IABS R124, R8 ;  /* 0x00000008007c7213 */ /* 0x000fe20000000000 */
[----:B--2---:R-:W-:Y:S01]  /*3e70*/  VIADD R11, R3, 0x84 ;  /* 0x00000084030b7836 */ /* 0x004fe20000000000 */
[----:B------:R1:W-:Y:S01]  /*3e80*/  STL [R1+0x13d4], R8 ;  /* 0x0013d40801007387 */ /* 0x0003e20000100800 */
[----:B------:R-:W-:-:S03]  /*3e90*/  IMAD.HI.U32 R5, R7, R138, RZ ;  /* 0x0000008a07057227 */ /* 0x000fc600078e00ff */
[----:B------:R-:W-:Y:S01]  /*3ea0*/  IABS R122, R11 ;  /* 0x0000000b007a7213 */ /* 0x000fe20000000000 */
[----:B------:R-:W-:-:S04]  /*3eb0*/  IMAD.HI.U32 R0, R7, R124, RZ ;  /* 0x0000007c07007227 */ /* 0x000fc800078e00ff */
[C---:B---3--:R-:W-:Y:S01]  /*3ec0*/  VIADD R10, R3.reuse, 0x85 ;  /* 0x00000085030a7836 */ /* 0x048fe20000000000 */
[----:B------:R-:W-:Y:S01]  /*3ed0*/  IADD3 R0, PT, PT, -R0, RZ, RZ ;  /* 0x000000ff00007210 */ /* 0x000fe20007ffe1ff */
[C---:B-1----:R-:W-:Y:S02]  /*3ee0*/  VIADD R8, R3.reuse, 0x83 ;  /* 0x0000008303087836 */ /* 0x042fe40000000000 */
[----:B------:R-:W-:Y:S01]  /*3ef0*/  VIADD R9, R3, 0x86 ;  /* 0x0000008603097836 */ /* 0x000fe20000000000 */
[----:B------:R-:W-:Y:S01]  /*3f00*/  IABS R121, R10 ;  /* 0x0000000a00797213 */ /* 0x000fe20000000000 */
[----:B------:R-:W-:Y:S01]  /*3f10*/  IMAD R124, R252, R0, R124 ;  /* 0x00000000fc7c7224 */ /* 0x000fe200078e027c */
[----:B------:R-:W-:Y:S01]  /*3f20*/  IABS R123, R8 ;  /* 0x00000008007b7213 */ /* 0x000fe20000000000 */
[----:B------:R1:W-:Y:S01]  /*3f30*/  STL [R1+0x13c4], R8 ;  /* 0x0013c40801007387 */ /* 0x0003e20000100800 */
[----:B------:R-:W-:Y:S01]  /*3f40*/  IABS R120, R9 ;  /* 0x0000000900787213 */ /* 0x000fe20000000000 */
[----:B------:R-:W-:-:S02]  /*3f50*/  IMAD.MOV R5, RZ, RZ, -R5 ;  /* 0x000000ffff057224 */ /* 0x000fc400078e0a05 */
[----:B------:R-:W-:Y:S01]  /*3f60*/  IMAD.HI.U32 R0, R7, R123, RZ ;  /* 0x0000007b07007227 */ /* 0x000fe200078e00ff */
[----:B------:R2:W-:Y:S03]  /*3f70*/  STL [R1+0x13a0], R11 ;  /* 0x0013a00b01007387 */ /* 0x0005e60000100800 */
[----:B------:R-:W-:Y:S01]  /*3f80*/  IMAD.MOV R0, RZ, RZ, -R0 ;  /* 0x000000ffff007224 */ /* 0x000fe200078e0a00 */
[----:B------:R-:W-:Y:S01]  /*3f90*/  STL [R1+0x13a8], R10 ;  /* 0x0013a80a01007387 */ /* 0x000fe20000100800 */
        /* <DEDUP_REMOVED lines=10> */
[----:B------:R-:W-:Y:S02]  /*4040*/  IMAD.MOV R0, RZ, RZ, -R0 ;  /* 0x000000ffff007224 */ /* 0x000fe400078e0a00 */
[C---:B-1----:R-:W-:Y:S02]  /*4050*/  VIADD R8, R3.reuse, 0x88 ;  /* 0x0000008803087836 */ /* 0x042fe40000000000 */
[----:B------:R-:W-:Y:S02]  /*4060*/  IMAD R119, R252, R0, R119 ;  /* 0x00000000fc777224 */ /* 0x000fe400078e0277 */
[C---:B------:R-:W-:Y:S01]  /*4070*/  VIADD R10, R3.reuse, 0x8a ;  /* 0x0000008a030a7836 */ /* 0x040fe20000000000 */
[----:B------:R-:W-:Y:S01]  /*4080*/  IABS R118, R8 ;  /* 0x0000000800767213 */ /* 0x000fe20000000000 */
[----:B------:R1:W-:Y:S01]  /*4090*/  STL [R1+0x13a4], R8 ;  /* 0x0013a40801007387 */ /* 0x0003e20000100800 */
[----:B------:R-:W-:Y:S02]  /*40a0*/  VIADD R9, R3, 0x8b ;  /* 0x0000008b03097836 */ /* 0x000fe40000000000 */
[----:B------:R-:W-:Y:S01]  /*40b0*/  IABS R116, R10 ;  /* 0x0000000a00747213 */ /* 0x000fe20000000000 */
[----:B------:R-:W-:Y:S01]  /*40c0*/  IMAD.HI.U32 R0, R7, R118, RZ ;  /* 0x0000007607007227 */ /* 0x000fe200078e00ff */
[----:B------:R2:W-:Y:S01]  /*40d0*/  STL [R1+0x1388], R11 ;  /* 0x0013880b01007387 */ /* 0x0005e20000100800 */
[----:B------:R-:W-:-:S02]  /*40e0*/  IABS R115, R9 ;  /* 0x0000000900737213 */ /* 0x000fc40000000000 */
[----:B------:R-:W-:Y:S01]  /*40f0*/  IMAD.MOV R0, RZ, RZ, -R0 ;  /* 0x000000ffff007224 */ /* 0x000fe200078e0a00 */
[----:B------:R-:W-:Y:S01]  /*4100*/  STL [R1+0x1390], R10 ;  /* 0x0013900a01007387 */ /* 0x000fe20000100800 */
[C---:B-1----:R-:W-:Y:S01]  /*4110*/  IADD3 R8, PT, PT, R3.reuse, 0x8c, RZ ;  /* 0x0000008c03087810 */ /* 0x042fe20007ffe0ff */
[----:B------:R-:W-:Y:S02]  /*4120*/  IMAD.MOV R5, RZ, RZ, -R5 ;  /* 0x000000ffff057224 */ /* 0x000fe400078e0a05 */
[----:B------:R-:W-:Y:S01]  /*4130*/  STL [R1+0x1398], R9 ;  /* 0x0013980901007387 */ /* 0x000fe20000100800 */
[----:B------:R-:W-:Y:S01]  /*4140*/  IABS R114, R8 ;  /* 0x0000000800727213 */ /* 0x000fe20000000000 */
[----:B------:R-:W-:Y:S01]  /*4150*/  IMAD R118, R252, R0, R118 ;  /* 0x00000000fc767224 */ /* 0x000fe200078e0276 */
[----:B--2---:R-:W-:Y:S01]  /*4160*/  IADD3 R11, PT, PT, R3, 0x8e, RZ ;  /* 0x0000008e030b7810 */ /* 0x004fe20007ffe0ff */
[----:B------:R1:W-:Y:S01]  /*4170*/  STL [R1+0x139c], R8 ;  /* 0x00139c0801007387 */ /* 0x0003e20000100800 */
[----:B------:R-:W-:-:S02]  /*4180*/  IMAD.HI.U32 R4, R7, R141, RZ ;  /* 0x0000008d07047227 */ /* 0x000fc400078e00ff */
[----:B------:R-:W-:Y:S02]  /*4190*/  IABS R112, R11 ;  /* 0x0000000b00707213 */ /* 0x000fe40000000000 */
        /* <DEDUP_REMOVED lines=36> */
[----:B------:R-:W-:Y:S01]  /*43e0*/  IADD3 R0, PT, PT, -R0, RZ, RZ ;  /* 0x000000ff00007210 */ /* 0x000fe20007ffe1ff */
[C---:B-1----:R-:W-:Y:S01]  /*43f0*/  VIADD R8, R3.reuse, 0x96 ;  /* 0x0000009603087836 */ /* 0x042fe20000000000 */
[----:B------:R1:W-:Y:S01]  /*4400*/  STL [R1+0x1358], R10 ;  /* 0x0013580a01007387 */ /* 0x0003e20000100800 */
[----:B------:R-:W-:Y:S02]  /*4410*/  IMAD.MOV R5, RZ, RZ, -R5 ;  /* 0x000000ffff057224 */ /* 0x000fe400078e0a05 */
[C---:B------:R-:W-:Y:S01]  /*4420*/  IMAD R108, R252.reuse, R0, R108 ;  /* 0x00000000fc6c7224 */ /* 0x040fe200078e026c */
[----:B------:R-:W-:Y:S01]  /*4430*/  IABS R104, R8 ;  /* 0x0000000800687213 */ /* 0x000fe20000000000 */
[----:B------:R3:W-:Y:S01]  /*4440*/  STL [R1+0x135c], R9 ;  /* 0x00135c0901007387 */ /* 0x0007e20000100800 */
[----:B--2---:R-:W-:Y:S02]  /*4450*/  VIADD R11, R3, 0x98 ;  /* 0x00000098030b7836 */ /* 0x004fe40000000000 */
[----:B------:R-:W-:Y:S01]  /*4460*/  IMAD R141, R252, R4, R141 ;  /* 0x00000004fc8d7224 */ /* 0x000fe200078e028d */
[----:B------:R2:W-:Y:S01]  /*4470*/  STL [R1+0x1360], R8 ;  /* 0x0013600801007387 */ /* 0x0005e20000100800 */
[----:B------:R-:W-:Y:S01]  /*4480*/  IMAD.HI.U32 R0, R7, R104, RZ ;  /* 0x0000006807007227 */ /* 0x000fe200078e00ff */
[----:B-1----:R-:W-:-:S02]  /*4490*/  IADD3 R10, PT, PT, R3, 0x99, RZ ;  /* 0x00000099030a7810 */ /* 0x002fc40007ffe0ff */
[----:B------:R-:W-:Y:S01]  /*44a0*/  IABS R102, R11 ;  /* 0x0000000b00667213 */ /* 0x000fe20000000000 */
[----:B------:R-:W-:Y:S01]  /*44b0*/  IMAD.MOV R0, RZ, RZ, -R0 ;  /* 0x000000ffff007224 */ /* 0x000fe200078e0a00 */
[----:B------:R-:W-:Y:S01]  /*44c0*/  IABS R101, R10 ;  /* 0x0000000a00657213 */ /* 0x000fe20000000000 */
[C---:B---3--:R-:W-:Y:S02]  /*44d0*/  VIADD R9, R3.reuse, 0x9a ;  /* 0x0000009a03097836 */ /* 0x048fe40000000000 */
[----:B------:R-:W-:Y:S02]  /*44e0*/  IMAD R104, R252, R0, R104 ;  /* 0x00000000fc687224 */ /* 0x000fe400078e0268 */
[----:B--2---:R-:W-:Y:S01]  /*44f0*/  VIADD R8, R3, 0x97 ;  /* 0x0000009703087836 */ /* 0x004fe20000000000 */
[----:B------:R-:W-:Y:S01]  /*4500*/  IABS R100, R9 ;  /* 0x0000000900647213 */ /* 0x000fe20000000000 */
[----:B------:R-:W-:-:S03]  /*4510*/  IMAD.HI.U32 R4, R7, R137, RZ ;  /* 0x0000008907047227 */ /* 0x000fc600078e00ff */
[----:B------:R-:W-:Y:S01]  /*4520*/  IABS R103, R8 ;  /* 0x0000000800677213 */ /* 0x000fe20000000000 */
[----:B------:R1:W-:Y:S01]  /*4530*/  STL [R1+0x1354], R8 ;  /* 0x0013540801007387 */ /* 0x0003e20000100800 */
[----:B------:R-:W-:Y:S02]  /*4540*/  IMAD R127, R252, R5, R127 ;  /* 0x00000005fc7f7224 */ /* 0x000fe400078e027f */
[C---:B------:R-:W-:Y:S01]  /*4550*/  IMAD.HI.U32 R2, R7.reuse, R136, RZ ;  /* 0x0000008807027227 */ /* 0x040fe200078e00ff */
[----:B------:R2:W-:Y:S03]  /*4560*/  STL [R1+0x1330], R11 ;  /* 0x0013300b01007387 */ /* 0x0005e60000100800 */
[----:B------:R-:W-:Y:S01]  /*4570*/  IMAD.HI.U32 R0, R7, R103, RZ ;  /* 0x0000006707007227 */ /* 0x000fe200078e00ff */
[----:B------:R3:W-:Y:S01]  /*4580*/  STL [R1+0x133c], R10 ;  /* 0x00133c0a01007387 */ /* 0x0007e20000100800 */
[----:B------:R-:W-:-:S02]  /*4590*/  IADD3 R2, PT, PT, -R2, RZ, RZ ;  /* 0x000000ff02027210 */ /* 0x000fc40007ffe1ff */
[C---:B-1----:R-:W-:Y:S01]  /*45a0*/  VIADD R8, R3.reuse, 0x9b ;  /* 0x0000009b03087836 */ /* 0x042fe20000000000 */
[----:B------:R-:W-:Y:S01]  /*45b0*/  STL [R1+0x1344], R9 ;  /* 0x0013440901007387 */ /* 0x000fe20000100800 */
[----:B------:R-:W-:Y:S02]  /*45c0*/  IMAD.MOV R0, RZ, RZ, -R0 ;  /* 0x000000ffff007224 */ /* 0x000fe400078e0a00 */
[C---:B--2---:R-:W-:Y:S01]  /*45d0*/  VIADD R11, R3.reuse, 0x9d ;  /* 0x0000009d030b7836 */ /* 0x044fe20000000000 */
[----:B------:R-:W-:Y:S01]  /*45e0*/  IABS R99, R8 ;  /* 0x0000000800637213 */ /* 0x000fe20000000000 */
[----:B------:R1:W-:Y:S01]  /*45f0*/  STL [R1+0x1348], R8 ;  /* 0x0013480801007387 */ /* 0x0003e20000100800 */
[----:B------:R-:W-:Y:S02]  /*4600*/  IMAD R103, R252, R0, R103 ;  /* 0x00000000fc677224 */ /* 0x000fe400078e0267 */
[----:B---3--:R-:W-:Y:S01]  /*4610*/  VIADD R10, R3, 0x9e ;  /* 0x0000009e030a7836 */ /* 0x008fe20000000000 */
[----:B------:R-:W-:Y:S01]  /*4620*/  IABS R97, R11 ;  /* 0x0000000b00617213 */ /* 0x000fe20000000000 */
[----:B------:R-:W-:-:S03]  /*4630*/  IMAD.HI.U32 R0, R7, R99, RZ ;  /* 0x0000006307007227 */ /* 0x000fc600078e00ff */
[----:B------:R-:W-:Y:S01]  /*4640*/  IABS R96, R10 ;  /* 0x0000000a00607213 */ /* 0x000fe20000000000 */
[----:B------:R-:W-:Y:S02]  /*4650*/  IMAD.MOV R0, RZ, RZ, -R0 ;  /* 0x000000ffff007224 */ /* 0x000fe400078e0a00 */
[C---:B-1----:R-:W-:Y:S02]  /*4660*/  VIADD R8, R3.reuse, 0x9c ;  /* 0x0000009c03087836 */ /* 0x042fe40000000000 */
[----:B------:R-:W-:Y:S02]  /*4670*/  IMAD R99, R252, R0, R99 ;  /* 0x00000000fc637224 */ /* 0x000fe400078e0263 */
[----:B------:R-:W-:Y:S01]  /*4680*/  VIADD R9, R3, 0x9f ;  /* 0x0000009f03097836 */ /* 0x000fe20000000000 */
[----:B------:R-:W-:Y:S01]  /*4690*/  IABS R98, R8 ;  /* 0x0000000800627213 */ /* 0x000fe20000000000 */
[----:B------:R1:W-:Y:S01]  /*46a0*/  STL [R1+0x1338], R8 ;  /* 0x0013380801007387 */ /* 0x0003e20000100800 */
[----:B------:R-:W-:-:S02]  /*46b0*/  IMAD.HI.U32 R5, R7, R122, RZ ;  /* 0x0000007a07057227 */ /* 0x000fc400078e00ff */
[----:B------:R-:W-:Y:S01]  /*46c0*/  IABS R95, R9 ;  /* 0x00000009005f7213 */ /* 0x000fe20000000000 */
[----:B------:R2:W-:Y:S01]  /*46d0*/  STL [R1+0x1314], R11 ;  /* 0x0013140b01007387 */ /* 0x0005e20000100800 */
[----:B------:R-:W-:Y:S01]  /*46e0*/  IMAD.HI.U32 R0, R7, R98, RZ ;  /* 0x0000006207007227 */ /* 0x000fe200078e00ff */
[----:B------:R-:W-:Y:S02]  /*46f0*/  IADD3 R5, PT, PT, -R5, RZ, RZ ;  /* 0x000000ff05057210 */ /* 0x000fe40007ffe1ff */
[----:B------:R3:W-:Y:S01]  /*4700*/  STL [R1+0x131c], R10 ;  /* 0x00131c0a01007387 */ /* 0x0007e20000100800 */
[----:B------:R-:W-:Y:S02]  /*4710*/  IMAD.MOV R0, RZ, RZ, -R0 ;  /* 0x000000ffff007224 */ /* 0x000fe400078e0a00 */
[----:B-1----:R-:W-:Y:S01]  /*4720*/  VIADD R8, R3, 0xa0 ;  /* 0x000000a003087836 */ /* 0x002fe20000000000 */
[----:B------:R1:W-:Y:S01]  /*4730*/  STL [R1+0x1320], R9 ;  /* 0x0013200901007387 */ /* 0x0003e20000100800 */
[----:B------:R-:W-:-:S02]  /*4740*/  IMAD R98, R252, R0, R98 ;  /* 0x00000000fc627224 */ /* 0x000fc400078e0262 */
[C---:B--2---:R-:W-:Y:S01]  /*4750*/  VIADD R11, R3.reuse, 0xa2 ;  /* 0x000000a2030b7836 */ /* 0x044fe20000000000 */
[----:B------:R-:W-:Y:S01]  /*4760*/  IABS R94, R8 ;  /* 0x00000008005e7213 */ /* 0x000fe20000000000 */
[----:B------:R2:W-:Y:S01]  /*4770*/  STL [R1+0x1328], R8 ;  /* 0x0013280801007387 */ /* 0x0005e20000100800 */
[----:B---3--:R-:W-:Y:S02]  /*4780*/  VIADD R10, R3, 0xa3 ;  /* 0x000000a3030a7836 */ /* 0x008fe40000000000 */
[----:B------:R-:W-:Y:S01]  /*4790*/  IABS R92, R11 ;  /* 0x0000000b005c7213 */ /* 0x000fe20000000000 */
[----:B------:R-:W-:Y:S01]  /*47a0*/  IMAD.HI.U32 R0, R7, R94, RZ ;  /* 0x0000005e07007227 */ /* 0x000fe200078e00ff */
[C---:B-1----:R-:W-:Y:S02]  /*47b0*/  IADD3 R9, PT, PT, R3.reuse, 0xa4, RZ ;  /* 0x000000a403097810 */ /* 0x042fe40007ffe0ff */
[----:B------:R-:W-:Y:S01]  /*47c0*/  IABS R91, R10 ;  /* 0x0000000a005b7213 */ /* 0x000fe20000000000 */
[----:B------:R-:W-:Y:S01]  /*47d0*/  IMAD.MOV R0, RZ, RZ, -R0 ;  /* 0x000000ffff007224 */ /* 0x000fe200078e0a00 */
[----:B------:R-:W-:Y:S01]  /*47e0*/  IABS R90, R9 ;  /* 0x00000009005a7213 */ /* 0x000fe20000000000 */
[----:B------:R-:W-:Y:S01]  /*47f0*/  IMAD.MOV R4, RZ, RZ, -R4 ;  /* 0x000000ffff047224 */ /* 0x000fe200078e0a04 */
[----:B--2---:R-:W-:Y:S01]  /*4800*/  IADD3 R8, PT, PT, R3, 0xa1, RZ ;  /* 0x000000a103087810 */ /* 0x004fe20007ffe0ff */
[----:B------:R-:W-:-:S02]  /*4810*/  IMAD R94, R252, R0, R94 ;  /* 0x00000000fc5e7224 */ /* 0x000fc400078e025e */
[----:B------:R-:W-:Y:S01]  /*4820*/  IMAD R137, R252, R4, R137 ;  /* 0x00000004fc897224 */ /* 0x000fe200078e0289 */
[----:B------:R-:W-:Y:S01]  /*4830*/  IABS R93, R8 ;  /* 0x00000008005d7213 */ /* 0x000fe20000000000 */
[----:B------:R1:W-:Y:S01]  /*4840*/  STL [R1+0x1318], R8 ;  /* 0x0013180801007387 */ /* 0x0003e20000100800 */
[----:B------:R-:W-:-:S03]  /*4850*/  IMAD.HI.U32 R4, R7, R131, RZ ;  /* 0x0000008307047227 */ /* 0x000fc600078e00ff */
[----:B------:R2:W-:Y:S01]  /*4860*/  STL [R1+0x12fc], R11 ;  /* 0x0012fc0b01007387 */ /* 0x0005e20000100800 */
[----:B------:R-:W-:-:S03]  /*4870*/  IMAD.HI.U32 R0, R7, R93, RZ ;  /* 0x0000005d07007227 */ /* 0x000fc600078e00ff */
[----:B------:R3:W-:Y:S01]  /*4880*/  STL [R1+0x1304], R10 ;  /* 0x0013040a01007387 */ /* 0x0007e20000100800 */
[----:B------:R-:W-:Y:S02]  /*4890*/  IMAD.MOV R0, RZ, RZ, -R0 ;  /* 0x000000ffff007224 */ /* 0x000fe400078e0a00 */
[C---:B-1----:R-:W-:Y:S01]  /*48a0*/  VIADD R8, R3.reuse, 0xa5 ;  /* 0x000000a503087836 */ /* 0x042fe20000000000 */
[----:B------:R1:W-:Y:S01]  /*48b0*/  STL [R1+0x1308], R9 ;  /* 0x0013080901007387 */ /* 0x0003e20000100800 */
[----:B------:R-:W-:Y:S02]  /*48c0*/  IMAD R93, R252, R0, R93 ;  /* 0x00000000fc5d7224 */ /* 0x000fe400078e025d */
[C---:B--2---:R-:W-:Y:S01]  /*48d0*/  VIADD R11, R3.reuse, 0xa7 ;  /* 0x000000a7030b7836 */ /* 0x044fe20000000000 */
[----:B------:R-:W-:Y:S01]  /*48e0*/  IABS R89, R8 ;  /* 0x0000000800597213 */ /* 0x000fe20000000000 */
[----:B------:R2:W-:Y:S01]  /*48f0*/  STL [R1+0x1310], R8 ;  /* 0x0013100801007387 */ /* 0x0005e20000100800 */
[----:B---3--:R-:W-:-:S02]  /*4900*/  VIADD R10, R3, 0xa8 ;  /* 0x000000a8030a7836 */ /* 0x008fc40000000000 */
[----:B------:R-:W-:Y:S01]  /*4910*/  IABS R87, R11 ;  /* 0x0000000b00577213 */ /* 0x000fe20000000000 */
[----:B------:R-:W-:Y:S02]  /*4920*/  IMAD.HI.U32 R0, R7, R89, RZ ;  /* 0x0000005907007227 */ /* 0x000fe400078e00ff */
[----:B------:R-:W-:Y:S02]  /*4930*/  IABS R86, R10 ;  /* 0x0000000a00567213 */ /* 0x000fe40000000000 */
[C---:B-1----:R-:W-:Y:S01]  /*4940*/  VIADD R9, R3.reuse, 0xa9 ;  /* 0x000000a903097836 */ /* 0x042fe20000000000 */
[----:B------:R-:W-:Y:S01]  /*4950*/  IADD3 R0, PT, PT, -R0, RZ, RZ ;  /* 0x000000ff00007210 */ /* 0x000fe20007ffe1ff */
[----:B--2---:R-:W-:Y:S02]  /*4960*/  VIADD R8, R3, 0xa6 ;  /* 0x000000a603087836 */ /* 0x004fe40000000000 */
[C---:B------:R-:W-:Y:S01]  /*4970*/  IMAD R136, R252.reuse, R2, R136 ;  /* 0x00000002fc887224 */ /* 0x040fe200078e0288 */
[----:B------:R-:W-:Y:S01]  /*4980*/  IABS R85, R9 ;  /* 0x0000000900557213 */ /* 0x000fe20000000000 */
[C---:B------:R-:W-:Y:S01]  /*4990*/  IMAD R89, R252.reuse, R0, R89 ;  /* 0x00000000fc597224 */ /* 0x040fe200078e0259 */
[----:B------:R-:W-:Y:S01]  /*49a0*/  IABS R88, R8 ;  /* 0x0000000800587213 */ /* 0x000fe20000000000 */
[----:B------:R1:W-:Y:S01]  /*49b0*/  STL [R1+0x1300], R8 ;  /* 0x0013000801007387 */ /* 0x0003e20000100800 */
[----:B------:R-:W-:-:S02]  /*49c0*/  IMAD R122, R252, R5, R122 ;  /* 0x00000005fc7a7224 */ /* 0x000fc400078e027a */
[C---:B------:R-:W-:Y:S01]  /*49d0*/  IMAD.HI.U32 R2, R7.reuse, R130, RZ ;  /* 0x0000008207027227 */ /* 0x040fe200078e00ff */
[----:B------:R2:W-:Y:S03]  /*49e0*/  STL [R1+0x12d8], R11 ;  /* 0x0012d80b01007387 */ /* 0x0005e60000100800 */
[----:B------:R-:W-:Y:S01]  /*49f0*/  IMAD.HI.U32 R0, R7, R88, RZ ;  /* 0x0000005807007227 */ /* 0x000fe200078e00ff */
[----:B------:R3:W-:Y:S03]  /*4a00*/  STL [R1+0x12e4], R10 ;  /* 0x0012e40a01007387 */ /* 0x0007e60000100800 */
[----:B-1----:R-:W-:Y:S01]  /*4a10*/  VIADD R8, R3, 0xaa ;  /* 0x000000aa03087836 */ /* 0x002fe20000000000 */
[----:B------:R-:W-:Y:S01]  /*4a20*/  STL [R1+0x12ec], R9 ;  /* 0x0012ec0901007387 */ /* 0x000fe20000100800 */
[----:B------:R-:W-:-:S02]  /*4a30*/  IMAD.MOV R0, RZ, RZ, -R0 ;  /* 0x000000ffff007224 */ /* 0x000fc400078e0a00 */
        /* <DEDUP_REMOVED lines=17> */
[----:B------:R-:W-:-:S03]  /*4b50*/  IMAD.HI.U32 R0, R7, R83, RZ ;  /* 0x0000005307007227 */ /* 0x000fc600078e00ff */
[----:B------:R3:W-:Y:S01]  /*4b60*/  STL [R1+0x12cc], R10 ;  /* 0x0012cc0a01007387 */ /* 0x0007e20000100800 */
[----:B------:R-:W-:Y:S01]  /*4b70*/  IMAD.MOV R0, RZ, RZ, -R0 ;  /* 0x000000ffff007224 */ /* 0x000fe200078e0a00 */
[C---:B-1----:R-:W-:Y:S01]  /*4b80*/  IADD3 R8, PT, PT, R3.reuse, 0xaf, RZ ;  /* 0x000000af03087810 */ /* 0x042fe20007ffe0ff */
[----:B------:R-:W-:Y:S01]  /*4b90*/  IMAD.MOV R4, RZ, RZ, -R4 ;  /* 0x000000ffff047224 */ /* 0x000fe200078e0a04 */
[----:B------:R-:W-:Y:S01]  /*4ba0*/  STL [R1+0x12d0], R9 ;  /* 0x0012d00901007387 */ /* 0x000fe20000100800 */
[----:B------:R-:W-:Y:S01]  /*4bb0*/  IMAD R83, R252, R0, R83 ;  /* 0x00000000fc537224 */ /* 0x000fe200078e0253 */
[----:B------:R-:W-:Y:S01]  /*4bc0*/  IABS R79, R8 ;  /* 0x00000008004f7213 */ /* 0x000fe20000000000 */
[----:B------:R-:W-:Y:S01]  /*4bd0*/  IMAD.MOV R2, RZ, RZ, -R2 ;  /* 0x000000ffff027224 */ /* 0x000fe200078e0a02 */
[----:B------:R1:W-:Y:S01]  /*4be0*/  STL [R1+0x12d4], R8 ;  /* 0x0012d40801007387 */ /* 0x0003e20000100800 */
[C---:B--2---:R-:W-:Y:S01]  /*4bf0*/  IADD3 R11, PT, PT, R3.reuse, 0xb1, RZ ;  /* 0x000000b1030b7810 */ /* 0x044fe20007ffe0ff */
[----:B---3--:R-:W-:-:S02]  /*4c00*/  VIADD R10, R3, 0xb2 ;  /* 0x000000b2030a7836 */ /* 0x008fc40000000000 */
[----:B------:R-:W-:Y:S01]  /*4c10*/  IMAD.HI.U32 R0, R7, R79, RZ ;  /* 0x0000004f07007227 */ /* 0x000fe200078e00ff */
[----:B------:R-:W-:Y:S02]  /*4c20*/  IABS R77, R11 ;  /* 0x0000000b004d7213 */ /* 0x000fe40000000000 */
[----:B------:R-:W-:Y:S01]  /*4c30*/  IABS R76, R10 ;  /* 0x0000000a004c7213 */ /* 0x000fe20000000000 */
[----:B------:R-:W-:Y:S02]  /*4c40*/  IMAD.MOV R0, RZ, RZ, -R0 ;  /* 0x000000ffff007224 */ /* 0x000fe400078e0a00 */
[C---:B-1----:R-:W-:Y:S02]  /*4c50*/  VIADD R8, R3.reuse, 0xb0 ;  /* 0x000000b003087836 */ /* 0x042fe40000000000 */
[----:B------:R-:W-:Y:S02]  /*4c60*/  IMAD R79, R252, R0, R79 ;  /* 0x00000000fc4f7224 */ /* 0x000fe400078e024f */
[----:B------:R-:W-:Y:S01]  /*4c70*/  VIADD R9, R3, 0xb3 ;  /* 0x000000b303097836 */ /* 0x000fe20000000000 */
[----:B------:R-:W-:Y:S01]  /*4c80*/  IABS R78, R8 ;  /* 0x00000008004e7213 */ /* 0x000fe20000000000 */
[----:B------:R1:W-:Y:S01]  /*4c90*/  STL [R1+0x12c4], R8 ;  /* 0x0012c40801007387 */ /* 0x0003e20000100800 */
[----:B------:R-:W-:-:S02]  /*4ca0*/  IMAD.MOV R5, RZ, RZ, -R5 ;  /* 0x000000ffff057224 */ /* 0x000fc400078e0a05 */
[----:B------:R-:W-:Y:S01]  /*4cb0*/  IABS R75, R9 ;  /* 0x00000009004b7213 */ /* 0x000fe20000000000 */
        /* <DEDUP_REMOVED lines=16> */
[C---:B------:R-:W-:Y:S02]  /*4dc0*/  IMAD R74, R252.reuse, R0, R74 ;  /* 0x00000000fc4a7224 */ /* 0x040fe400078e024a */
[C---:B------:R-:W-:Y:S01]  /*4dd0*/  VIADD R10, R3.reuse, 0xb7 ;  /* 0x000000b7030a7836 */ /* 0x040fe20000000000 */
[----:B------:R-:W-:Y:S01]  /*4de0*/  IABS R73, R8 ;  /* 0x0000000800497213 */ /* 0x000fe20000000000 */
[----:B------:R1:W-:Y:S01]  /*4df0*/  STL [R1+0x1294], R8 ;  /* 0x0012940801007387 */ /* 0x0003e20000100800 */
[----:B------:R-:W-:Y:S02]  /*4e00*/  VIADD R9, R3, 0xb8 ;  /* 0x000000b803097836 */ /* 0x000fe40000000000 */
[----:B------:R-:W-:Y:S01]  /*4e10*/  IMAD R130, R252, R2, R130 ;  /* 0x00000002fc827224 */ /* 0x000fe200078e0282 */
[----:B------:R-:W-:Y:S01]  /*4e20*/  STL [R1+0x1284], R11 ;  /* 0x0012840b01007387 */ /* 0x000fe20000100800 */
[----:B------:R-:W-:Y:S01]  /*4e30*/  IMAD.HI.U32 R0, R7, R73, RZ ;  /* 0x0000004907007227 */ /* 0x000fe200078e00ff */
[----:B------:R-:W-:-:S02]  /*4e40*/  IABS R71, R10 ;  /* 0x0000000a00477213 */ /* 0x000fc40000000000 */
[----:B------:R2:W-:Y:S01]  /*4e50*/  STL [R1+0x1280], R10 ;  /* 0x0012800a01007387 */ /* 0x0005e20000100800 */
[----:B------:R-:W-:Y:S01]  /*4e60*/  IMAD R117, R252, R5, R117 ;  /* 0x00000005fc757224 */ /* 0x000fe200078e0275 */
[----:B------:R-:W-:Y:S01]  /*4e70*/  IADD3 R0, PT, PT, -R0, RZ, RZ ;  /* 0x000000ff00007210 */ /* 0x000fe20007ffe1ff */
[----:B-1----:R-:W-:Y:S01]  /*4e80*/  VIADD R8, R3, 0xb9 ;  /* 0x000000b903087836 */ /* 0x002fe20000000000 */
[----:B------:R-:W-:Y:S01]  /*4e90*/  STL [R1+0x1278], R9 ;  /* 0x0012780901007387 */ /* 0x000fe20000100800 */
[C---:B------:R-:W-:Y:S01]  /*4ea0*/  IMAD.HI.U32 R2, R7.reuse, R125, RZ ;  /* 0x0000007d07027227 */ /* 0x040fe200078e00ff */
[----:B------:R-:W-:Y:S02]  /*4eb0*/  IABS R70, R9 ;  /* 0x0000000900467213 */ /* 0x000fe40000000000 */
[----:B------:R-:W-:Y:S01]  /*4ec0*/  IABS R69, R8 ;  /* 0x0000000800457213 */ /* 0x000fe20000000000 */
[----:B------:R-:W-:Y:S01]  /*4ed0*/  IMAD.HI.U32 R5, R7, R112, RZ ;  /* 0x0000007007057227 */ /* 0x000fe200078e00ff */
[----:B------:R1:W-:Y:S01]  /*4ee0*/  STL [R1+0x1274], R8 ;  /* 0x0012740801007387 */ /* 0x0003e20000100800 */
[----:B--2---:R-:W-:-:S02]  /*4ef0*/  IADD3 R10, PT, PT, R3, 0xbc, RZ ;  /* 0x000000bc030a7810 */ /* 0x004fc40007ffe0ff */
[----:B------:R-:W-:Y:S02]  /*4f00*/  IMAD.MOV R4, RZ, RZ, -R4 ;  /* 0x000000ffff047224 */ /* 0x000fe400078e0a04 */
[----:B------:R-:W-:Y:S01]  /*4f10*/  IMAD R73, R252, R0, R73 ;  /* 0x00000000fc497224 */ /* 0x000fe200078e0249 */
[----:B------:R-:W-:Y:S01]  /*4f20*/  IABS R66, R10 ;  /* 0x0000000a00427213 */ /* 0x000fe20000000000 */
[----:B------:R-:W-:-:S04]  /*4f30*/  IMAD.HI.U32 R0, R7, R69, RZ ;  /* 0x0000004507007227 */ /* 0x000fc800078e00ff */
[----:B-1----:R-:W-:Y:S02]  /*4f40*/  VIADD R8, R3, 0xba ;  /* 0x000000ba03087836 */ /* 0x002fe40000000000 */
[----:B------:R-:W-:Y:S02]  /*4f50*/  IMAD.MOV R2, RZ, RZ, -R2 ;  /* 0x000000ffff027224 */ /* 0x000fe400078e0a02 */
[----:B------:R-:W-:Y:S01]  /*4f60*/  IMAD.MOV R5, RZ, RZ, -R5 ;  /* 0x000000ffff057224 */ /* 0x000fe200078e0a05 */
[----:B------:R-:W-:Y:S01]  /*4f70*/  IABS R68, R8 ;  /* 0x0000000800447213 */ /* 0x000fe20000000000 */
[----:B------:R-:W-:Y:S01]  /*4f80*/  IMAD R126, R252, R4, R126 ;  /* 0x00000004fc7e7224 */ /* 0x000fe200078e027e */
[----:B------:R1:W-:Y:S01]  /*4f90*/  STL [R1+0x1260], R8 ;  /* 0x0012600801007387 */ /* 0x0003e20000100800 */
[----:B------:R-:W-:-:S04]  /*4fa0*/  IMAD.HI.U32 R4, R7, R121, RZ ;  /* 0x0000007907047227 */ /* 0x000fc800078e00ff */
[----:B------:R-:W-:Y:S02]  /*4fb0*/  IMAD.MOV R0, RZ, RZ, -R0 ;  /* 0x000000ffff007224 */ /* 0x000fe400078e0a00 */
[C---:B------:R-:W-:Y:S02]  /*4fc0*/  IMAD R125, R252.reuse, R2, R125 ;  /* 0x00000002fc7d7224 */ /* 0x040fe400078e027d */
[----:B------:R-:W-:Y:S02]  /*4fd0*/  IMAD R112, R252, R5, R112 ;  /* 0x00000005fc707224 */ /* 0x000fe400078e0270 */
[----:B------:R-:W-:-:S04]  /*4fe0*/  IMAD.HI.U32 R2, R7, R120, RZ ;  /* 0x0000007807027227 */ /* 0x000fc800078e00ff */
[----:B------:R-:W-:-:S04]  /*4ff0*/  IMAD.HI.U32 R5, R7, R107, RZ ;  /* 0x0000006b07057227 */ /* 0x000fc800078e00ff */
[----:B------:R-:W-:Y:S02]  /*5000*/  IMAD.MOV R4, RZ, RZ, -R4 ;  /* 0x000000ffff047224 */ /* 0x000fe400078e0a04 */
[----:B------:R-:W-:Y:S02]  /*5010*/  IMAD R69, R252, R0, R69 ;  /* 0x00000000fc457224 */ /* 0x000fe400078e0245 */
[C---:B------:R-:W-:Y:S02]  /*5020*/  VIADD R11, R3.reuse, 0xbb ;  /* 0x000000bb030b7836 */ /* 0x040fe40000000000 */
[----:B-1----:R-:W-:Y:S02]  /*5030*/  VIADD R8, R3, 0xbe ;  /* 0x000000be03087836 */ /* 0x002fe40000000000 */
[----:B------:R-:W-:Y:S01]  /*5040*/  IMAD.HI.U32 R0, R7, R68, RZ ;  /* 0x0000004407007227 */ /* 0x000fe200078e00ff */
[----:B------:R-:W-:Y:S01]  /*5050*/  STL [R1+0x1258], R11 ;  /* 0x0012580b01007387 */ /* 0x000fe20000100800 */
[----:B------:R-:W-:-:S02]  /*5060*/  IABS R67, R11 ;  /* 0x0000000b00437213 */ /* 0x000fc40000000000 */
[----:B------:R-:W-:Y:S01]  /*5070*/  VIADD R9, R3, 0xbd ;  /* 0x000000bd03097836 */ /* 0x000fe20000000000 */
[----:B------:R-:W-:Y:S01]  /*5080*/  IABS R64, R8 ;  /* 0x0000000800407213 */ /* 0x000fe20000000000 */
[----:B------:R-:W-:Y:S01]  /*5090*/  IMAD.MOV R2, RZ, RZ, -R2 ;  /* 0x000000ffff027224 */ /* 0x000fe200078e0a02 */
[----:B------:R-:W-:Y:S01]  /*50a0*/  STL [R1+0x1250], R10 ;  /* 0x0012500a01007387 */ /* 0x000fe20000100800 */
[----:B------:R-:W-:Y:S01]  /*50b0*/  IMAD.MOV R5, RZ, RZ, -R5 ;  /* 0x000000ffff057224 */ /* 0x000fe200078e0a05 */
[----:B------:R-:W-:Y:S01]  /*50c0*/  IABS R65, R9 ;  /* 0x0000000900417213 */ /* 0x000fe20000000000 */
[----:B------:R-:W-:Y:S01]  /*50d0*/  IMAD R121, R252, R4, R121 ;  /* 0x00000004fc797224 */ /* 0x000fe200078e0279 */
[----:B------:R-:W-:Y:S01]  /*50e0*/  STL [R1+0x1244], R9 ;  /* 0x0012440901007387 */ /* 0x000fe20000100800 */
[----:B------:R-:W-:-:S03]  /*50f0*/  IMAD.HI.U32 R4, R7, R116, RZ ;  /* 0x0000007407047227 */ /* 0x000fc600078e00ff */
[----:B------:R1:W-:Y:S01]  /*5100*/  STL [R1+0x123c], R8 ;  /* 0x00123c0801007387 */ /* 0x0003e20000100800 */
[----:B------:R-:W-:Y:S02]  /*5110*/  IMAD.MOV R0, RZ, RZ, -R0 ;  /* 0x000000ffff007224 */ /* 0x000fe400078e0a00 */
[C---:B------:R-:W-:Y:S02]  /*5120*/  IMAD R120, R252.reuse, R2, R120 ;  /* 0x00000002fc787224 */ /* 0x040fe400078e0278 */
[----:B------:R-:W-:Y:S02]  /*5130*/  IMAD R107, R252, R5, R107 ;  /* 0x00000005fc6b7224 */ /* 0x000fe400078e026b */
[----:B------:R-:W-:-:S04]  /*5140*/  IMAD.HI.U32 R2, R7, R115, RZ ;  /* 0x0000007307027227 */ /* 0x000fc800078e00ff */
[----:B------:R-:W-:-:S04]  /*5150*/  IMAD.HI.U32 R5, R7, R102, RZ ;  /* 0x0000006607057227 */ /* 0x000fc800078e00ff */
[----:B------:R-:W-:Y:S02]  /*5160*/  IMAD.MOV R4, RZ, RZ, -R4 ;  /* 0x000000ffff047224 */ /* 0x000fe400078e0a04 */
[----:B------:R-:W-:Y:S02]  /*5170*/  IMAD R68, R252, R0, R68 ;  /* 0x00000000fc447224 */ /* 0x000fe400078e0244 */
[----:B-1----:R-:W-:Y:S02]  /*5180*/  VIADD R8, R3, 0xbf ;  /* 0x000000bf03087836 */ /* 0x002fe40000000000 */
[----:B------:R-:W-:-:S03]  /*5190*/  IMAD.HI.U32 R0, R7, R64, RZ ;  /* 0x0000004007007227 */ /* 0x000fc600078e00ff */
[----:B------:R-:W-:Y:S01]  /*51a0*/  IABS R63, R8 ;  /* 0x00000008003f7213 */ /* 0x000fe20000000000 */
[----:B------:R-:W-:Y:S01]  /*51b0*/  IMAD.MOV R2, RZ, RZ, -R2 ;  /* 0x000000ffff027224 */ /* 0x000fe200078e0a02 */
[----:B------:R1:W-:Y:S01]  /*51c0*/  STL [R1+0x1238], R8 ;  /* 0x0012380801007387 */ /* 0x0003e20000100800 */
[----:B------:R-:W-:Y:S02]  /*51d0*/  IMAD.MOV R5, RZ, RZ, -R5 ;  /* 0x000000ffff057224 */ /* 0x000fe400078e0a05 */
[----:B------:R-:W-:Y:S02]  /*51e0*/  IMAD R116, R252, R4, R116 ;  /* 0x00000004fc747224 */ /* 0x000fe400078e0274 */
[----:B------:R-:W-:-:S04]  /*51f0*/  IMAD.HI.U32 R4, R7, R111, RZ ;  /* 0x0000006f07047227 */ /* 0x000fc800078e00ff */
[----:B------:R-:W-:Y:S01]  /*5200*/  IMAD.MOV R0, RZ, RZ, -R0 ;  /* 0x000000ffff007224 */ /* 0x000fe200078e0a00 */
[----:B------:R-:W-:Y:S01]  /*5210*/  IADD3 R4, PT, PT, -R4, RZ, RZ ;  /* 0x000000ff04047210 */ /* 0x000fe20007ffe1ff */
[C---:B------:R-:W-:Y:S02]  /*5220*/  IMAD R115, R252.reuse, R2, R115 ;  /* 0x00000002fc737224 */ /* 0x040fe400078e0273 */
[----:B------:R-:W-:Y:S02]  /*5230*/  IMAD R102, R252, R5, R102 ;  /* 0x00000005fc667224 */ /* 0x000fe400078e0266 */
[----:B------:R-:W-:-:S04]  /*5240*/  IMAD.HI.U32 R2, R7, R110, RZ ;  /* 0x0000006e07027227 */ /* 0x000fc800078e00ff */
[----:B------:R-:W-:-:S04]  /*5250*/  IMAD.HI.U32 R5, R7, R97, RZ ;  /* 0x0000006107057227 */ /* 0x000fc800078e00ff */
[----:B------:R-:W-:Y:S02]  /*5260*/  IMAD R64, R252, R0, R64 ;  /* 0x00000000fc407224 */ /* 0x000fe400078e0240 */
[C---:B-1----:R-:W-:Y:S02]  /*5270*/  VIADD R8, R3.reuse, 0xc3 ;  /* 0x000000c303087836 */ /* 0x042fe40000000000 */
[----:B------:R-:W-:Y:S02]  /*5280*/  VIADD R11, R3, 0xc0 ;  /* 0x000000c0030b7836 */ /* 0x000fe40000000000 */
[----:B------:R-:W-:Y:S01]  /*5290*/  IMAD.HI.U32 R0, R7, R63, RZ ;  /* 0x0000003f07007227 */ /* 0x000fe200078e00ff */
[----:B------:R-:W-:Y:S02]  /*52a0*/  IABS R59, R8 ;  /* 0x00000008003b7213 */ /* 0x000fe40000000000 */
[----:B------:R-:W-:Y:S01]  /*52b0*/  STL [R1+0x1224], R11 ;  /* 0x0012240b01007387 */ /* 0x000fe20000100800 */
[----:B------:R-:W-:Y:S01]  /*52c0*/  VIADD R10, R3, 0xc1 ;  /* 0x000000c1030a7836 */ /* 0x000fe20000000000 */
[----:B------:R-:W-:Y:S01]  /*52d0*/  IABS R62, R11 ;  /* 0x0000000b003e7213 */ /* 0x000fe20000000000 */
[----:B------:R-:W-:-:S02]  /*52e0*/  IMAD.MOV R2, RZ, RZ, -R2 ;  /* 0x000000ffff027224 */ /* 0x000fc400078e0a02 */
[----:B------:R-:W-:Y:S01]  /*52f0*/  IMAD.MOV R5, RZ, RZ, -R5 ;  /* 0x000000ffff057224 */ /* 0x000fe200078e0a05 */
[----:B------:R-:W-:Y:S01]  /*5300*/  STL [R1+0x121c], R10 ;  /* 0x00121c0a01007387 */ /* 0x000fe20000100800 */
[----:B------:R-:W-:Y:S01]  /*5310*/  VIADD R9, R3, 0xc2 ;  /* 0x000000c203097836 */ /* 0x000fe20000000000 */
[----:B------:R-:W-:Y:S01]  /*5320*/  IABS R61, R10 ;  /* 0x0000000a003d7213 */ /* 0x000fe20000000000 */
[----:B------:R-:W-:Y:S02]  /*5330*/  IMAD.MOV R0, RZ, RZ, -R0 ;  /* 0x000000ffff007224 */ /* 0x000fe400078e0a00 */
[C---:B------:R-:W-:Y:S01]  /*5340*/  IMAD R111, R252.reuse, R4, R111 ;  /* 0x00000004fc6f7224 */ /* 0x040fe200078e026f */
[----:B------:R1:W-:Y:S01]  /*5350*/  STL [R1+0x1218], R9 ;  /* 0x0012180901007387 */ /* 0x0003e20000100800 */
[C---:B------:R-:W-:Y:S01]  /*5360*/  IMAD R110, R252.reuse, R2, R110 ;  /* 0x00000002fc6e7224 */ /* 0x040fe200078e026e */
[----:B------:R-:W-:Y:S01]  /*5370*/  IABS R60, R9 ;  /* 0x00000009003c7213 */ /* 0x000fe20000000000 */
[----:B------:R-:W-:Y:S01]  /*5380*/  IMAD.HI.U32 R4, R7, R106, RZ ;  /* 0x0000006a07047227 */ /* 0x000fe200078e00ff */
[----:B------:R2:W-:Y:S03]  /*5390*/  STL [R1+0x1214], R8 ;  /* 0x0012140801007387 */ /* 0x0005e60000100800 */
[----:B------:R-:W-:-:S02]  /*53a0*/  IMAD R97, R252, R5, R97 ;  /* 0x00000005fc617224 */ /* 0x000fc400078e0261 */
[----:B------:R-:W-:Y:S01]  /*53b0*/  IMAD.HI.U32 R2, R7, R105, RZ ;  /* 0x0000006907027227 */ /* 0x000fe200078e00ff */
[----:B-1----:R-:W-:-:S03]  /*53c0*/  IADD3 R9, PT, PT, R3, 0xc7, RZ ;  /* 0x000000c703097810 */ /* 0x002fc60007ffe0ff */
[----:B------:R-:W-:Y:S01]  /*53d0*/  IMAD.HI.U32 R5, R7, R92, RZ ;  /* 0x0000005c07057227 */ /* 0x000fe200078e00ff */
[----:B--2---:R-:W-:Y:S02]  /*53e0*/  IADD3 R8, PT, PT, R3, 0xc4, RZ ;  /* 0x000000c403087810 */ /* 0x004fe40007ffe0ff */
[----:B------:R-:W-:Y:S01]  /*53f0*/  IABS R55, R9 ;  /* 0x0000000900377213 */ /* 0x000fe20000000000 */
[----:B------:R-:W-:Y:S01]  /*5400*/  IMAD R63, R252, R0, R63 ;  /* 0x00000000fc3f7224 */ /* 0x000fe200078e023f */
[----:B------:R-:W-:Y:S01]  /*5410*/  IABS R58, R8 ;  /* 0x00000008003a7213 */ /* 0x000fe20000000000 */
[----:B------:R-:W-:Y:S01]  /*5420*/  IMAD.HI.U32 R0, R7, R59, RZ ;  /* 0x0000003b07007227 */ /* 0x000fe200078e00ff */
[----:B------:R1:W-:Y:S03]  /*5430*/  STL [R1+0x120c], R8 ;  /* 0x00120c0801007387 */ /* 0x0003e60000100800 */
[----:B------:R-:W-:-:S02]  /*5440*/  IMAD.MOV R4, RZ, RZ, -R4 ;  /* 0x000000ffff047224 */ /* 0x000fc400078e0a04 */
[----:B------:R-:W-:Y:S02]  /*5450*/  IMAD.MOV R2, RZ, RZ, -R2 ;  /* 0x000000ffff027224 */ /* 0x000fe400078e0a02 */
[----:B------:R-:W-:Y:S02]  /*5460*/  IMAD.MOV R5, RZ, RZ, -R5 ;  /* 0x000000ffff057224 */ /* 0x000fe400078e0a05 */
[----:B------:R-:W-:Y:S02]  /*5470*/  IMAD.MOV R0, RZ, RZ, -R0 ;  /* 0x000000ffff007224 */ /* 0x000fe400078e0a00 */
[C---:B------:R-:W-:Y:S02]  /*5480*/  IMAD R106, R252.reuse, R4, R106 ;  /* 0x00000004fc6a7224 */ /* 0x040fe400078e026a */
[----:B------:R-:W-:Y:S02]  /*5490*/  IMAD R105, R252, R2, R105 ;  /* 0x00000002fc697224 */ /* 0x000fe400078e0269 */
[----:B------:R-:W-:-:S04]  /*54a0*/  IMAD.HI.U32 R4, R7, R101, RZ ;  /* 0x0000006507047227 */ /* 0x000fc800078e00ff */
[----:B------:R-:W-:Y:S02]  /*54b0*/  IMAD R92, R252, R5, R92 ;  /* 0x00000005fc5c7224 */ /* 0x000fe400078e025c */
[----:B------:R-:W-:-:S04]  /*54c0*/  IMAD.HI.U32 R2, R7, R100, RZ ;  /* 0x0000006407027227 */ /* 0x000fc800078e00ff */
[----:B------:R-:W-:Y:S01]  /*54d0*/  IMAD.HI.U32 R5, R7, R87, RZ ;  /* 0x0000005707057227 */ /* 0x000fe200078e00ff */
[----:B------:R-:W-:-:S03]  /*54e0*/  IADD3 R2, PT, PT, -R2, RZ, RZ ;  /* 0x000000ff02027210 */ /* 0x000fc60007ffe1ff */
[----:B------:R-:W-:Y:S01]  /*54f0*/  IMAD R59, R252, R0, R59 ;  /* 0x00000000fc3b7224 */ /* 0x000fe200078e023b */
[----:B------:R-:W-:Y:S01]  /*5500*/  IADD3 R5, PT, PT, -R5, RZ, RZ ;  /* 0x000000ff05057210 */ /* 0x000fe20007ffe1ff */
[----:B-1----:R-:W-:Y:S02]  /*5510*/  VIADD R8, R3, 0xc8 ;  /* 0x000000c803087836 */ /* 0x002fe40000000000 */
[----:B------:R-:W-:-:S03]  /*5520*/  IMAD.HI.U32 R0, R7, R58, RZ ;  /* 0x0000003a07007227 */ /* 0x000fc600078e00ff */
[----:B------:R-:W-:Y:S01]  /*5530*/  IABS R54, R8 ;  /* 0x0000000800367213 */ /* 0x000fe20000000000 */
[----:B------:R-:W-:Y:S02]  /*5540*/  IMAD.MOV R4, RZ, RZ, -R4 ;  /* 0x000000ffff047224 */ /* 0x000fe400078e0a04 */
[C---:B------:R-:W-:Y:S02]  /*5550*/  VIADD R11, R3.reuse, 0xc5 ;  /* 0x000000c5030b7836 */ /* 0x040fe40000000000 */
[----:B------:R-:W-:Y:S02]  /*5560*/  VIADD R10, R3, 0xc6 ;  /* 0x000000c6030a7836 */ /* 0x000fe40000000000 */
[----:B------:R-:W-:Y:S01]  /*5570*/  IMAD.MOV R0, RZ, RZ, -R0 ;  /* 0x000000ffff007224 */ /* 0x000fe200078e0a00 */
[----:B------:R-:W-:Y:S01]  /*5580*/  STL [R1+0x11f8], R11 ;  /* 0x0011f80b01007387 */ /* 0x000fe20000100800 */
[----:B------:R-:W-:Y:S01]  /*5590*/  IMAD R101, R252, R4, R101 ;  /* 0x00000004fc657224 */ /* 0x000fe200078e0265 */
[----:B------:R-:W-:Y:S01]  /*55a0*/  IABS R57, R11 ;  /* 0x0000000b00397213 */ /* 0x000fe20000000000 */
[----:B------:R-:W-:Y:S01]  /*55b0*/  IMAD.HI.U32 R4, R7, R96, RZ ;  /* 0x0000006007047227 */ /* 0x000fe200078e00ff */
[----:B------:R-:W-:Y:S01]  /*55c0*/  STL [R1+0x11f4], R10 ;  /* 0x0011f40a01007387 */ /* 0x000fe20000100800 */
[----:B------:R-:W-:-:S02]  /*55d0*/  IABS R56, R10 ;  /* 0x0000000a00387213 */ /* 0x000fc40000000000 */
[C---:B------:R-:W-:Y:S01]  /*55e0*/  IMAD R100, R252.reuse, R2, R100 ;  /* 0x00000002fc647224 */ /* 0x040fe200078e0264 */
[----:B------:R-:W-:Y:S01]  /*55f0*/  STL [R1+0x11ec], R9 ;  /* 0x0011ec0901007387 */ /* 0x000fe20000100800 */
[C---:B------:R-:W-:Y:S02]  /*5600*/  IMAD R87, R252.reuse, R5, R87 ;  /* 0x00000005fc577224 */ /* 0x040fe400078e0257 */
[----:B------:R-:W-:Y:S01]  /*5610*/  IMAD R58, R252, R0, R58 ;  /* 0x00000000fc3a7224 */ /* 0x000fe200078e023a */
[----:B------:R1:W-:Y:S01]  /*5620*/  STL [R1+0x11e8], R8 ;  /* 0x0011e80801007387 */ /* 0x0003e20000100800 */
[----:B------:R-:W-:-:S04]  /*5630*/  IMAD.HI.U32 R2, R7, R95, RZ ;  /* 0x0000005f07027227 */ /* 0x000fc800078e00ff */
[----:B------:R-:W-:-:S04]  /*5640*/  IMAD.HI.U32 R5, R7, R82, RZ ;  /* 0x0000005207057227 */ /* 0x000fc800078e00ff */
[----:B------:R-:W-:-:S04]  /*5650*/  IMAD.HI.U32 R0, R7, R54, RZ ;  /* 0x0000003607007227 */ /* 0x000fc800078e00ff */
[----:B------:R-:W-:Y:S01]  /*5660*/  IMAD.MOV R4, RZ, RZ, -R4 ;  /* 0x000000ffff047224 */ /* 0x000fe200078e0a04 */
[----:B------:R-:W-:Y:S01]  /*5670*/  IADD3 R0, PT, PT, -R0, RZ, RZ ;  /* 0x000000ff00007210 */ /* 0x000fe20007ffe1ff */
[----:B-1----:R-:W-:Y:S02]  /*5680*/  VIADD R8, R3, 0xc9 ;  /* 0x000000c903087836 */ /* 0x002fe40000000000 */
[----:B------:R-:W-:Y:S02]  /*5690*/  IMAD.MOV R2, RZ, RZ, -R2 ;  /* 0x000000ffff027224 */ /* 0x000fe400078e0a02 */
[----:B------:R-:W-:Y:S01]  /*56a0*/  IMAD.MOV R5, RZ, RZ, -R5 ;  /* 0x000000ffff057224 */ /* 0x000fe200078e0a05 */
[----:B------:R-:W-:Y:S01]  /*56b0*/  IABS R53, R8 ;  /* 0x0000000800357213 */ /* 0x000fe20000000000 */
[----:B------:R-:W-:Y:S01]  /*56c0*/  IMAD R96, R252, R4, R96 ;  /* 0x00000004fc607224 */ /* 0x000fe200078e0260 */
[----:B------:R1:W-:Y:S01]  /*56d0*/  STL [R1+0x11d8], R8 ;  /* 0x0011d80801007387 */ /* 0x0003e20000100800 */
[----:B------:R-:W-:-:S04]  /*56e0*/  IMAD.HI.U32 R4, R7, R91, RZ ;  /* 0x0000005b07047227 */ /* 0x000fc800078e00ff */
        /* <DEDUP_REMOVED lines=11> */
[C---:B------:R-:W-:Y:S01]  /*57a0*/  VIADD R10, R3.reuse, 0xcb ;  /* 0x000000cb030a7836 */ /* 0x040fe20000000000 */
[----:B------:R-:W-:Y:S01]  /*57b0*/  IABS R49, R8 ;  /* 0x0000000800317213 */ /* 0x000fe20000000000 */
[----:B------:R-:W-:Y:S02]  /*57c0*/  VIADD R9, R3, 0xcc ;  /* 0x000000cc03097836 */ /* 0x000fe40000000000 */
[----:B------:R-:W-:Y:S01]  /*57d0*/  IMAD.MOV R2, RZ, RZ, -R2 ;  /* 0x000000ffff027224 */ /* 0x000fe200078e0a02 */
[----:B------:R-:W-:Y:S01]  /*57e0*/  STL [R1+0x11c0], R10 ;  /* 0x0011c00a01007387 */ /* 0x000fe20000100800 */
[----:B------:R-:W-:Y:S01]  /*57f0*/  IMAD.MOV R5, RZ, RZ, -R5 ;  /* 0x000000ffff057224 */ /* 0x000fe200078e0a05 */
[----:B------:R-:W-:Y:S01]  /*5800*/  IABS R51, R10 ;  /* 0x0000000a00337213 */ /* 0x000fe20000000000 */
[----:B------:R-:W-:Y:S01]  /*5810*/  IMAD R91, R252, R4, R91 ;  /* 0x00000004fc5b7224 */ /* 0x000fe200078e025b */
[----:B------:R-:W-:Y:S01]  /*5820*/  STL [R1+0x11b4], R9 ;  /* 0x0011b40901007387 */ /* 0x000fe20000100800 */
[----:B------:R-:W-:Y:S01]  /*5830*/  IMAD.HI.U32 R4, R7, R86, RZ ;  /* 0x0000005607047227 */ /* 0x000fe200078e00ff */
[----:B------:R-:W-:-:S02]  /*5840*/  IABS R50, R9 ;  /* 0x0000000900327213 */ /* 0x000fc40000000000 */
        /* <DEDUP_REMOVED lines=17> */
[----:B-1----:R-:W-:Y:S01]  /*5960*/  IADD3 R8, PT, PT, R3, 0xd2, RZ ;  /* 0x000000d203087810 */ /* 0x002fe20007ffe0ff */
[C---:B------:R-:W-:Y:S02]  /*5970*/  IMAD R85, R252.reuse, R2, R85 ;  /* 0x00000002fc557224 */ /* 0x040fe400078e0255 */
[----:B------:R-:W-:Y:S01]  /*5980*/  IMAD R72, R252, R5, R72 ;  /* 0x00000005fc487224 */ /* 0x000fe200078e0248 */
[----:B------:R-:W-:Y:S01]  /*5990*/  IABS R44, R8 ;  /* 0x00000008002c7213 */ /* 0x000fe20000000000 */
[----:B------:R-:W-:-:S04]  /*59a0*/  IMAD.HI.U32 R2, R7, R80, RZ ;  /* 0x0000005007027227 */ /* 0x000fc800078e00ff */
[----:B------:R-:W-:-:S04]  /*59b0*/  IMAD.HI.U32 R5, R7, R67, RZ ;  /* 0x0000004307057227 */ /* 0x000fc800078e00ff */
[----:B------:R-:W-:Y:S02]  /*59c0*/  IMAD.MOV R4, RZ, RZ, -R4 ;  /* 0x000000ffff047224 */ /* 0x000fe400078e0a04 */
[----:B------:R-:W-:Y:S02]  /*59d0*/  IMAD R49, R252, R0, R49 ;  /* 0x00000000fc317224 */ /* 0x000fe400078e0231 */
[----:B------:R-:W-:Y:S02]  /*59e0*/  VIADD R11, R3, 0xcf ;  /* 0x000000cf030b7836 */ /* 0x000fe40000000000 */
[----:B------:R-:W-:-:S03]  /*59f0*/  IMAD.HI.U32 R0, R7, R48, RZ ;  /* 0x0000003007007227 */ /* 0x000fc600078e00ff */
[----:B------:R1:W-:Y:S01]  /*5a00*/  STL [R1+0x1190], R11 ;  /* 0x0011900b01007387 */ /* 0x0003e20000100800 */
        /* <DEDUP_REMOVED lines=10> */
[----:B-1----:R-:W-:-:S02]  /*5ab0*/  IADD3 R11, PT, PT, R3, 0xd4, RZ ;  /* 0x000000d4030b7810 */ /* 0x002fc40007ffe0ff */
[----:B------:R1:W-:Y:S01]  /*5ac0*/  STL [R1+0x1174], R8 ;  /* 0x0011740801007387 */ /* 0x0003e20000100800 */
[----:B------:R-:W-:Y:S01]  /*5ad0*/  IMAD.MOV R0, RZ, RZ, -R0 ;  /* 0x000000ffff007224 */ /* 0x000fe200078e0a00 */
[----:B------:R-:W-:Y:S01]  /*5ae0*/  IADD3 R4, PT, PT, -R4, RZ, RZ ;  /* 0x000000ff04047210 */ /* 0x000fe20007ffe1ff */
[C---:B------:R-:W-:Y:S01]  /*5af0*/  IMAD R80, R252.reuse, R2, R80 ;  /* 0x00000002fc507224 */ /* 0x040fe200078e0250 */
[----:B------:R-:W-:Y:S01]  /*5b00*/  IABS R45, R9 ;  /* 0x00000009002d7213 */ /* 0x000fe20000000000 */
[----:B------:R-:W-:Y:S01]  /*5b10*/  IMAD R67, R252, R5, R67 ;  /* 0x00000005fc437224 */ /* 0x000fe200078e0243 */
[----:B------:R-:W-:Y:S01]  /*5b20*/  IABS R42, R11 ;  /* 0x0000000b002a7213 */ /* 0x000fe20000000000 */
[----:B------:R-:W-:-:S04]  /*5b30*/  IMAD.HI.U32 R2, R7, R75, RZ ;  /* 0x0000004b07027227 */ /* 0x000fc800078e00ff */
[----:B------:R-:W-:-:S04]  /*5b40*/  IMAD.HI.U32 R5, R7, R62, RZ ;  /* 0x0000003e07057227 */ /* 0x000fc800078e00ff */
[----:B------:R-:W-:Y:S02]  /*5b50*/  IMAD R48, R252, R0, R48 ;  /* 0x00000000fc307224 */ /* 0x000fe400078e0230 */
[----:B-1----:R-:W-:Y:S02]  /*5b60*/  VIADD R8, R3, 0xd3 ;  /* 0x000000d303087836 */ /* 0x002fe40000000000 */
[----:B------:R-:W-:-:S03]  /*5b70*/  IMAD.HI.U32 R0, R7, R44, RZ ;  /* 0x0000002c07007227 */ /* 0x000fc600078e00ff */
[----:B------:R-:W-:Y:S01]  /*5b80*/  IABS R43, R8 ;  /* 0x00000008002b7213 */ /* 0x000fe20000000000 */
[----:B------:R-:W-:Y:S01]  /*5b90*/  IMAD.MOV R2, RZ, RZ, -R2 ;  /* 0x000000ffff027224 */ /* 0x000fe200078e0a02 */
[----:B------:R1:W-:Y:S01]  /*5ba0*/  STL [R1+0x115c], R8 ;  /* 0x00115c0801007387 */ /* 0x0003e20000100800 */
[----:B------:R-:W-:Y:S02]  /*5bb0*/  IMAD.MOV R5, RZ, RZ, -R5 ;  /* 0x000000ffff057224 */ /* 0x000fe400078e0a05 */
[----:B------:R-:W-:Y:S01]  /*5bc0*/  IMAD.MOV R0, RZ, RZ, -R0 ;  /* 0x000000ffff007224 */ /* 0x000fe200078e0a00 */
[----:B------:R-:W-:Y:S01]  /*5bd0*/  STL [R1+0x1154], R11 ;  /* 0x0011540b01007387 */ /* 0x000fe20000100800 */
[C---:B------:R-:W-:Y:S02]  /*5be0*/  IMAD R76, R252.reuse, R4, R76 ;  /* 0x00000004fc4c7224 */ /* 0x040fe400078e024c */
[----:B------:R-:W-:Y:S02]  /*5bf0*/  IMAD R75, R252, R2, R75 ;  /* 0x00000002fc4b7224 */ /* 0x000fe400078e024b */
[----:B------:R-:W-:-:S04]  /*5c00*/  IMAD.HI.U32 R4, R7, R71, RZ ;  /* 0x0000004707047227 */ /* 0x000fc800078e00ff */
[----:B------:R-:W-:Y:S02]  /*5c10*/  IMAD R62, R252, R5, R62 ;  /* 0x00000005fc3e7224 */ /* 0x000fe400078e023e */
[----:B------:R-:W-:-:S04]  /*5c20*/  IMAD.HI.U32 R2, R7, R70, RZ ;  /* 0x0000004607027227 */ /* 0x000fc800078e00ff */
[----:B------:R-:W-:-:S04]  /*5c30*/  IMAD.HI.U32 R5, R7, R57, RZ ;  /* 0x0000003907057227 */ /* 0x000fc800078e00ff */
[----:B------:R-:W-:Y:S02]  /*5c40*/  IMAD R44, R252, R0, R44 ;  /* 0x00000000fc2c7224 */ /* 0x000fe400078e022c */
[----:B-1----:R-:W-:Y:S02]  /*5c50*/  VIADD R8, R3, 0xd7 ;  /* 0x000000d703087836 */ /* 0x002fe40000000000 */
[----:B------:R-:W-:-:S03]  /*5c60*/  IMAD.HI.U32 R0, R7, R43, RZ ;  /* 0x0000002b07007227 */ /* 0x000fc600078e00ff */
[----:B------:R-:W-:Y:S01]  /*5c70*/  IABS R39, R8 ;  /* 0x0000000800277213 */ /* 0x000fe20000000000 */
[C---:B------:R-:W-:Y:S02]  /*5c80*/  VIADD R10, R3.reuse, 0xd5 ;  /* 0x000000d5030a7836 */ /* 0x040fe40000000000 */
[----:B------:R-:W-:Y:S02]  /*5c90*/  IMAD.MOV R4, RZ, RZ, -R4 ;  /* 0x000000ffff047224 */ /* 0x000fe400078e0a04 */
[----:B------:R-:W-:Y:S01]  /*5ca0*/  VIADD R9, R3, 0xd6 ;  /* 0x000000d603097836 */ /* 0x000fe20000000000 */
[----:B------:R-:W-:Y:S01]  /*5cb0*/  STL [R1+0x1140], R10 ;  /* 0x0011400a01007387 */ /* 0x000fe20000100800 */
[----:B------:R-:W-:Y:S01]  /*5cc0*/  IMAD.MOV R2, RZ, RZ, -R2 ;  /* 0x000000ffff027224 */ /* 0x000fe200078e0a02 */
[----:B------:R-:W-:Y:S01]  /*5cd0*/  IABS R41, R10 ;  /* 0x0000000a00297213 */ /* 0x000fe20000000000 */
[----:B------:R-:W-:Y:S01]  /*5ce0*/  IMAD.MOV R5, RZ, RZ, -R5 ;  /* 0x000000ffff057224 */ /* 0x000fe200078e0a05 */
[----:B------:R-:W-:Y:S01]  /*5cf0*/  STL [R1+0x113c], R9 ;  /* 0x00113c0901007387 */ /* 0x000fe20000100800 */
[----:B------:R-:W-:Y:S01]  /*5d00*/  IMAD.MOV R0, RZ, RZ, -R0 ;  /* 0x000000ffff007224 */ /* 0x000fe200078e0a00 */
[----:B------:R-:W-:Y:S01]  /*5d10*/  IABS R40, R9 ;  /* 0x0000000900287213 */ /* 0x000fe20000000000 */
[C---:B------:R-:W-:Y:S01]  /*5d20*/  IMAD R71, R252.reuse, R4, R71 ;  /* 0x00000004fc477224 */ /* 0x040fe200078e0247 */
[----:B------:R1:W-:Y:S01]  /*5d30*/  STL [R1+0x1138], R8 ;  /* 0x0011380801007387 */ /* 0x0003e20000100800 */
[----:B------:R-:W-:-:S02]  /*5d40*/  IMAD R70, R252, R2, R70 ;  /* 0x00000002fc467224 */ /* 0x000fc400078e0246 */
        /* <DEDUP_REMOVED lines=15> */
[C---:B------:R-:W-:Y:S02]  /*5e40*/  IMAD R65, R252.reuse, R2, R65 ;  /* 0x00000002fc417224 */ /* 0x040fe400078e0241 */
[C---:B------:R-:W-:Y:S02]  /*5e50*/  IMAD R52, R252.reuse, R5, R52 ;  /* 0x00000005fc347224 */ /* 0x040fe400078e0234 */
[----:B------:R-:W-:Y:S02]  /*5e60*/  IMAD R39, R252, R0, R39 ;  /* 0x00000000fc277224 */ /* 0x000fe400078e0227 */
[----:B------:R-:W-:-:S04]  /*5e70*/  IMAD.HI.U32 R2, R7, R60, RZ ;  /* 0x0000003c07027227 */ /* 0x000fc800078e00ff */
[----:B------:R-:W-:-:S04]  /*5e80*/  IMAD.HI.U32 R5, R7, R47, RZ ;  /* 0x0000002f07057227 */ /* 0x000fc800078e00ff */
[----:B------:R-:W-:-:S04]  /*5e90*/  IMAD.HI.U32 R0, R7, R38, RZ ;  /* 0x0000002607007227 */ /* 0x000fc800078e00ff */
[----:B------:R-:W-:Y:S01]  /*5ea0*/  IMAD.MOV R4, RZ, RZ, -R4 ;  /* 0x000000ffff047224 */ /* 0x000fe200078e0a04 */
[----:B------:R-:W-:Y:S01]  /*5eb0*/  IADD3 R0, PT, PT, -R0, RZ, RZ ;  /* 0x000000ff00007210 */ /* 0x000fe20007ffe1ff */
[C---:B------:R-:W-:Y:S02]  /*5ec0*/  VIADD R11, R3.reuse, 0xd9 ;  /* 0x000000d9030b7836 */ /* 0x040fe40000000000 */
[C---:B-1----:R-:W-:Y:S02]  /*5ed0*/  VIADD R8, R3.reuse, 0xdc ;  /* 0x000000dc03087836 */ /* 0x042fe40000000000 */
[C---:B------:R-:W-:Y:S01]  /*5ee0*/  VIADD R10, R3.reuse, 0xda ;  /* 0x000000da030a7836 */ /* 0x040fe20000000000 */
[----:B------:R-:W-:Y:S01]  /*5ef0*/  STL [R1+0x1118], R11 ;  /* 0x0011180b01007387 */ /* 0x000fe20000100800 */
[----:B------:R-:W-:Y:S01]  /*5f00*/  VIADD R9, R3, 0xdb ;  /* 0x000000db03097836 */ /* 0x000fe20000000000 */
[----:B------:R-:W-:Y:S01]  /*5f10*/  IABS R34, R8 ;  /* 0x0000000800227213 */ /* 0x000fe20000000000 */
[----:B------:R-:W-:Y:S01]  /*5f20*/  IMAD.MOV R2, RZ, RZ, -R2 ;  /* 0x000000ffff027224 */ /* 0x000fe200078e0a02 */
[----:B------:R1:W-:Y:S01]  /*5f30*/  STL [R1+0x1104], R10 ;  /* 0x0011040a01007387 */ /* 0x0003e20000100800 */
[----:B------:R-:W-:Y:S01]  /*5f40*/  IMAD.MOV R5, RZ, RZ, -R5 ;  /* 0x000000ffff057224 */ /* 0x000fe200078e0a05 */
[----:B------:R-:W-:Y:S01]  /*5f50*/  IABS R37, R11 ;  /* 0x0000000b00257213 */ /* 0x000fe20000000000 */
[----:B------:R-:W-:Y:S01]  /*5f60*/  IMAD R61, R252, R4, R61 ;  /* 0x00000004fc3d7224 */ /* 0x000fe200078e023d */
[----:B------:R-:W-:Y:S01]  /*5f70*/  STL [R1+0x1100], R9 ;  /* 0x0011000901007387 */ /* 0x000fe20000100800 */
[----:B------:R-:W-:Y:S01]  /*5f80*/  IMAD.HI.U32 R4, R7, R56, RZ ;  /* 0x0000003807047227 */ /* 0x000fe200078e00ff */
[----:B------:R-:W-:-:S02]  /*5f90*/  IABS R36, R10 ;  /* 0x0000000a00247213 */ /* 0x000fc40000000000 */
[----:B------:R2:W-:Y:S01]  /*5fa0*/  STL [R1+0x10fc], R8 ;  /* 0x0010fc0801007387 */ /* 0x0005e20000100800 */
[C---:B------:R-:W-:Y:S01]  /*5fb0*/  IMAD R60, R252.reuse, R2, R60 ;  /* 0x00000002fc3c7224 */ /* 0x040fe200078e023c */
[----:B------:R-:W-:Y:S01]  /*5fc0*/  IABS R35, R9 ;  /* 0x0000000900237213 */ /* 0x000fe20000000000 */
[----:B------:R-:W-:Y:S01]  /*5fd0*/  IMAD R47, R252, R5, R47 ;  /* 0x00000005fc2f7224 */ /* 0x000fe200078e022f */
[----:B-1----:R-:W-:Y:S01]  /*5fe0*/  IADD3 R10, PT, PT, R3, 0xdf, RZ ;  /* 0x000000df030a7810 */ /* 0x002fe20007ffe0ff */
[----:B------:R-:W-:-:S03]  /*5ff0*/  IMAD.HI.U32 R2, R7, R55, RZ ;  /* 0x0000003707027227 */ /* 0x000fc600078e00ff */
[----:B------:R-:W-:Y:S01]  /*6000*/  IABS R31, R10 ;  /* 0x0000000a001f7213 */ /* 0x000fe20000000000 */
[----:B------:R-:W-:-:S04]  /*6010*/  IMAD.HI.U32 R5, R7, R42, RZ ;  /* 0x0000002a07057227 */ /* 0x000fc800078e00ff */
[----:B------:R-:W-:Y:S02]  /*6020*/  IMAD.MOV R4, RZ, RZ, -R4 ;  /* 0x000000ffff047224 */ /* 0x000fe400078e0a04 */
[----:B------:R-:W-:Y:S02]  /*6030*/  IMAD R38, R252, R0, R38 ;  /* 0x00000000fc267224 */ /* 0x000fe400078e0226 */
[----:B--2---:R-:W-:Y:S02]  /*6040*/  VIADD R8, R3, 0xdd ;  /* 0x000000dd03087836 */ /* 0x004fe40000000000 */
[----:B------:R-:W-:-:S03]  /*6050*/  IMAD.HI.U32 R0, R7, R34, RZ ;  /* 0x0000002207007227 */ /* 0x000fc600078e00ff */
[----:B------:R-:W-:Y:S01]  /*6060*/  IABS R33, R8 ;  /* 0x0000000800217213 */ /* 0x000fe20000000000 */
[----:B------:R-:W-:Y:S01]  /*6070*/  IMAD.MOV R2, RZ, RZ, -R2 ;  /* 0x000000ffff027224 */ /* 0x000fe200078e0a02 */
[----:B------:R1:W-:Y:S01]  /*6080*/  STL [R1+0x10e4], R8 ;  /* 0x0010e40801007387 */ /* 0x0003e20000100800 */
[----:B------:R-:W-:Y:S02]  /*6090*/  IMAD.MOV R5, RZ, RZ, -R5 ;  /* 0x000000ffff057224 */ /* 0x000fe400078e0a05 */
[----:B------:R-:W-:Y:S02]  /*60a0*/  IMAD R56, R252, R4, R56 ;  /* 0x00000004fc387224 */ /* 0x000fe400078e0238 */
[----:B------:R-:W-:Y:S02]  /*60b0*/  VIADD R11, R3, 0xde ;  /* 0x000000de030b7836 */ /* 0x000fe40000000000 */
[----:B------:R-:W-:-:S03]  /*60c0*/  IMAD.HI.U32 R4, R7, R51, RZ ;  /* 0x0000003307047227 */ /* 0x000fc600078e00ff */
[----:B------:R-:W-:Y:S01]  /*60d0*/  STL [R1+0x10dc], R11 ;  /* 0x0010dc0b01007387 */ /* 0x000fe20000100800 */
[----:B------:R-:W-:Y:S01]  /*60e0*/  IMAD.MOV R0, RZ, RZ, -R0 ;  /* 0x000000ffff007224 */ /* 0x000fe200078e0a00 */
[----:B------:R-:W-:Y:S01]  /*60f0*/  IABS R32, R11 ;  /* 0x0000000b00207213 */ /* 0x000fe20000000000 */
[C---:B------:R-:W-:Y:S01]  /*6100*/  VIADD R9, R3.reuse, 0xe0 ;  /* 0x000000e003097836 */ /* 0x040fe20000000000 */
[----:B------:R-:W-:Y:S01]  /*6110*/  STL [R1+0x10c8], R10 ;  /* 0x0010c80a01007387 */ /* 0x000fe20000100800 */
[C---:B------:R-:W-:Y:S02]  /*6120*/  IMAD R55, R252.reuse, R2, R55 ;  /* 0x00000002fc377224 */ /* 0x040fe400078e0237 */
[----:B------:R-:W-:Y:S01]  /*6130*/  IMAD R42, R252, R5, R42 ;  /* 0x00000005fc2a7224 */ /* 0x000fe200078e022a */
[----:B------:R-:W-:Y:S01]  /*6140*/  STL [R1+0x10c4], R9 ;  /* 0x0010c40901007387 */ /* 0x000fe20000100800 */
[----:B-1----:R-:W-:Y:S01]  /*6150*/  VIADD R8, R3, 0xe1 ;  /* 0x000000e103087836 */ /* 0x002fe20000000000 */
[----:B------:R-:W-:Y:S01]  /*6160*/  IABS R30, R9 ;  /* 0x00000009001e7213 */ /* 0x000fe20000000000 */
[----:B------:R-:W-:-:S03]  /*6170*/  IMAD.HI.U32 R2, R7, R50, RZ ;  /* 0x0000003207027227 */ /* 0x000fc600078e00ff */
[----:B------:R1:W-:Y:S01]  /*6180*/  STL [R1+0x10c0], R8 ;  /* 0x0010c00801007387 */ /* 0x0003e20000100800 */
[----:B------:R-:W-:Y:S01]  /*6190*/  IMAD.HI.U32 R5, R7, R37, RZ ;  /* 0x0000002507057227 */ /* 0x000fe200078e00ff */
[----:B------:R-:W-:-:S03]  /*61a0*/  IABS R29, R8 ;  /* 0x00000008001d7213 */ /* 0x000fc60000000000 */
[----:B------:R-:W-:Y:S02]  /*61b0*/  IMAD.MOV R4, RZ, RZ, -R4 ;  /* 0x000000ffff047224 */ /* 0x000fe400078e0a04 */
[----:B------:R-:W-:Y:S02]  /*61c0*/  IMAD R34, R252, R0, R34 ;  /* 0x00000000fc227224 */ /* 0x000fe400078e0222 */
[----:B------:R-:W-:-:S04]  /*61d0*/  IMAD.HI.U32 R0, R7, R33, RZ ;  /* 0x0000002107007227 */ /* 0x000fc800078e00ff */
[----:B------:R-:W-:Y:S02]  /*61e0*/  IMAD.MOV R2, RZ, RZ, -R2 ;  /* 0x000000ffff027224 */ /* 0x000fe400078e0a02 */
[----:B------:R-:W-:Y:S02]  /*61f0*/  IMAD.MOV R5, RZ, RZ, -R5 ;  /* 0x000000ffff057224 */ /* 0x000fe400078e0a05 */
[----:B------:R-:W-:Y:S02]  /*6200*/  IMAD R51, R252, R4, R51 ;  /* 0x00000004fc337224 */ /* 0x000fe400078e0233 */
[----:B-1----:R-:W-:Y:S02]  /*6210*/  VIADD R8, R3, 0xe2 ;  /* 0x000000e203087836 */ /* 0x002fe40000000000 */
[----:B------:R-:W-:-:S03]  /*6220*/  IMAD.HI.U32 R4, R7, R46, RZ ;  /* 0x0000002e07047227 */ /* 0x000fc600078e00ff */
[----:B------:R1:W-:Y:S01]  /*6230*/  STL [R1+0x10b0], R8 ;  /* 0x0010b00801007387 */ /* 0x0003e20000100800 */
[----:B------:R-:W-:Y:S01]  /*6240*/  IMAD.MOV R0, RZ, RZ, -R0 ;  /* 0x000000ffff007224 */ /* 0x000fe200078e0a00 */
[----:B------:R-:W-:Y:S01]  /*6250*/  IABS R28, R8 ;  /* 0x00000008001c7213 */ /* 0x000fe20000000000 */
[C---:B------:R-:W-:Y:S02]  /*6260*/  IMAD R50, R252.reuse, R2, R50 ;  /* 0x00000002fc327224 */ /* 0x040fe400078e0232 */
[----:B------:R-:W-:Y:S02]  /*6270*/  IMAD R37, R252, R5, R37 ;  /* 0x00000005fc257224 */ /* 0x000fe400078e0225 */
[----:B------:R-:W-:Y:S02]  /*6280*/  VIADD R11, R3, 0xe3 ;  /* 0x000000e3030b7836 */ /* 0x000fe40000000000 */
[----:B------:R-:W-:-:S03]  /*6290*/  IMAD.HI.U32 R2, R7, R45, RZ ;  /* 0x0000002d07027227 */ /* 0x000fc600078e00ff */
[----:B------:R-:W-:Y:S01]  /*62a0*/  STL [R1+0x10a4], R11 ;  /* 0x0010a40b01007387 */ /* 0x000fe20000100800 */
[----:B------:R-:W-:Y:S01]  /*62b0*/  IMAD.HI.U32 R5, R7, R32, RZ ;  /* 0x0000002007057227 */ /* 0x000fe200078e00ff */
[----:B------:R-:W-:-:S03]  /*62c0*/  IABS R27, R11 ;  /* 0x0000000b001b7213 */ /* 0x000fc60000000000 */
[C---:B------:R-:W-:Y:S02]  /*62d0*/  VIADD R10, R3.reuse, 0xe4 ;  /* 0x000000e4030a7836 */ /* 0x040fe40000000000 */
[----:B------:R-:W-:Y:S02]  /*62e0*/  IMAD.MOV R4, RZ, RZ, -R4 ;  /* 0x000000ffff047224 */ /* 0x000fe400078e0a04 */
[----:B------:R-:W-:Y:S01]  /*62f0*/  IMAD R33, R252, R0, R33 ;  /* 0x00000000fc217224 */ /* 0x000fe200078e0221 */
[----:B------:R-:W-:Y:S01]  /*6300*/  STL [R1+0x10a0], R10 ;  /* 0x0010a00a01007387 */ /* 0x000fe20000100800 */
[----:B------:R-:W-:Y:S01]  /*6310*/  VIADD R9, R3, 0xe5 ;  /* 0x000000e503097836 */ /* 0x000fe20000000000 */
[----:B------:R-:W-:Y:S01]  /*6320*/  IABS R26, R10 ;  /* 0x0000000a001a7213 */ /* 0x000fe20000000000 */
[----:B------:R-:W-:-:S03]  /*6330*/  IMAD.HI.U32 R0, R7, R29, RZ ;  /* 0x0000001d07007227 */ /* 0x000fc600078e00ff */
[----:B------:R2:W-:Y:S01]  /*6340*/  STL [R1+0x109c], R9 ;  /* 0x00109c0901007387 */ /* 0x0005e20000100800 */
[----:B-1----:R-:W-:Y:S01]  /*6350*/  VIADD R8, R3, 0xe6 ;  /* 0x000000e603087836 */ /* 0x002fe20000000000 */
[----:B------:R-:W-:Y:S01]  /*6360*/  IABS R25, R9 ;  /* 0x0000000900197213 */ /* 0x000fe20000000000 */
[----:B------:R-:W-:Y:S02]  /*6370*/  IMAD.MOV R2, RZ, RZ, -R2 ;  /* 0x000000ffff027224 */ /* 0x000fe400078e0a02 */
[----:B------:R-:W-:Y:S01]  /*6380*/  IMAD.MOV R5, RZ, RZ, -R5 ;  /* 0x000000ffff057224 */ /* 0x000fe200078e0a05 */
[----:B------:R1:W-:Y:S01]  /*6390*/  STL [R1+0x1094], R8 ;  /* 0x0010940801007387 */ /* 0x0003e20000100800 */
[----:B------:R-:W-:Y:S01]  /*63a0*/  IMAD R46, R252, R4, R46 ;  /* 0x00000004fc2e7224 */ /* 0x000fe200078e022e */
[----:B------:R-:W-:Y:S01]  /*63b0*/  IABS R24, R8 ;  /* 0x0000000800187213 */ /* 0x000fe20000000000 */
[----:B------:R-:W-:Y:S01]  /*63c0*/  IMAD.HI.U32 R4, R7, R41, RZ ;  /* 0x0000002907047227 */ /* 0x000fe200078e00ff */
[----:B--2---:R-:W-:-:S03]  /*63d0*/  IADD3 R9, PT, PT, R3, 0xea, RZ ;  /* 0x000000ea03097810 */ /* 0x004fc60007ffe0ff */
[----:B------:R-:W-:Y:S01]  /*63e0*/  IMAD.MOV R0, RZ, RZ, -R0 ;  /* 0x000000ffff007224 */ /* 0x000fe200078e0a00 */
[----:B------:R-:W-:Y:S01]  /*63f0*/  IADD3 R4, PT, PT, -R4, RZ, RZ ;  /* 0x000000ff04047210 */ /* 0x000fe20007ffe1ff */
[C---:B------:R-:W-:Y:S01]  /*6400*/  IMAD R45, R252.reuse, R2, R45 ;  /* 0x00000002fc2d7224 */ /* 0x040fe200078e022d */
[C---:B-1----:R-:W-:Y:S01]  /*6410*/  IADD3 R8, PT, PT, R3.reuse, 0xe7, RZ ;  /* 0x000000e703087810 */ /* 0x042fe20007ffe0ff */
[C---:B------:R-:W-:Y:S01]  /*6420*/  IMAD R32, R252.reuse, R5, R32 ;  /* 0x00000005fc207224 */ /* 0x040fe200078e0220 */
[----:B------:R-:W-:Y:S01]  /*6430*/  IABS R20, R9 ;  /* 0x0000000900147213 */ /* 0x000fe20000000000 */
[----:B------:R-:W-:Y:S01]  /*6440*/  VIADD R11, R3, 0xe8 ;  /* 0x000000e8030b7836 */ /* 0x000fe20000000000 */
[----:B------:R-:W-:Y:S01]  /*6450*/  IABS R23, R8 ;  /* 0x0000000800177213 */ /* 0x000fe20000000000 */
[C---:B------:R-:W-:Y:S01]  /*6460*/  IMAD.HI.U32 R2, R7.reuse, R40, RZ ;  /* 0x0000002807027227 */ /* 0x040fe200078e00ff */
[----:B------:R-:W-:Y:S02]  /*6470*/  STL [R1+0x1090], R8 ;  /* 0x0010900801007387 */ /* 0x000fe40000100800 */
[----:B------:R-:W-:Y:S01]  /*6480*/  IABS R22, R11 ;  /* 0x0000000b00167213 */ /* 0x000fe20000000000 */
[----:B------:R-:W-:Y:S01]  /*6490*/  IMAD.HI.U32 R5, R7, R27, RZ ;  /* 0x0000001b07057227 */ /* 0x000fe200078e00ff */
[----:B------:R1:W-:Y:S03]  /*64a0*/  STL [R1+0x1084], R11 ;  /* 0x0010840b01007387 */ /* 0x0003e60000100800 */
[----:B------:R-:W-:-:S02]  /*64b0*/  IMAD R29, R252, R0, R29 ;  /* 0x00000000fc1d7224 */ /* 0x000fc400078e021d */
[----:B------:R-:W-:-:S04]  /*64c0*/  IMAD.HI.U32 R0, R7, R28, RZ ;  /* 0x0000001c07007227 */ /* 0x000fc800078e00ff */
[C---:B------:R-:W-:Y:S01]  /*64d0*/  VIADD R10, R3.reuse, 0xe9 ;  /* 0x000000e9030a7836 */ /* 0x040fe20000000000 */
[C---:B-1----:R-:W-:Y:S01]  /*64e0*/  IADD3 R11, PT, PT, R3.reuse, 0xec, RZ ;  /* 0x000000ec030b7810 */ /* 0x042fe20007ffe0ff */
[----:B------:R-:W-:Y:S02]  /*64f0*/  IMAD.MOV R2, RZ, RZ, -R2 ;  /* 0x000000ffff027224 */ /* 0x000fe400078e0a02 */
[----:B------:R-:W-:Y:S01]  /*6500*/  IMAD.MOV R5, RZ, RZ, -R5 ;  /* 0x000000ffff057224 */ /* 0x000fe200078e0a05 */
[----:B------:R1:W-:Y:S01]  /*6510*/  STL [R1+0x1080], R10 ;  /* 0x0010800a01007387 */ /* 0x0003e20000100800 */
[----:B------:R-:W-:Y:S01]  /*6520*/  VIADD R8, R3, 0xeb ;  /* 0x000000eb03087836 */ /* 0x000fe20000000000 */
[----:B------:R-:W-:Y:S01]  /*6530*/  IABS R21, R10 ;  /* 0x0000000a00157213 */ /* 0x000fe20000000000 */
[----:B------:R-:W-:Y:S01]  /*6540*/  IMAD.MOV R0, RZ, RZ, -R0 ;  /* 0x000000ffff007224 */ /* 0x000fe200078e0a00 */
[----:B------:R2:W-:Y:S01]  /*6550*/  STL [R1+0x107c], R9 ;  /* 0x00107c0901007387 */ /* 0x0005e20000100800 */
[C---:B------:R-:W-:Y:S01]  /*6560*/  IMAD R41, R252.reuse, R4, R41 ;  /* 0x00000004fc297224 */ /* 0x040fe200078e0229 */
[----:B------:R-:W-:Y:S01]  /*6570*/  IABS R19, R8 ;  /* 0x0000000800137213 */ /* 0x000fe20000000000 */
[----:B------:R-:W-:Y:S01]  /*6580*/  IMAD R40, R252, R2, R40 ;  /* 0x00000002fc287224 */ /* 0x000fe200078e0228 */
[----:B------:R3:W-:Y:S01]  /*6590*/  STL [R1+0x1078], R8 ;  /* 0x0010780801007387 */ /* 0x0007e20000100800 */
[----:B------:R-:W-:Y:S01]  /*65a0*/  IMAD.HI.U32 R4, R7, R36, RZ ;  /* 0x0000002407047227 */ /* 0x000fe200078e00ff */
[----:B------:R-:W-:-:S02]  /*65b0*/  IABS R18, R11 ;  /* 0x0000000b00127213 */ /* 0x000fc40000000000 */
[----:B------:R4:W-:Y:S01]  /*65c0*/  STL [R1+0x106c], R11 ;  /* 0x00106c0b01007387 */ /* 0x0009e20000100800 */
[----:B------:R-:W-:Y:S02]  /*65d0*/  IMAD R27, R252, R5, R27 ;  /* 0x00000005fc1b7224 */ /* 0x000fe400078e021b */
[----:B------:R-:W-:-:S04]  /*65e0*/  IMAD.HI.U32 R2, R7, R35, RZ ;  /* 0x0000002307027227 */ /* 0x000fc800078e00ff */
[----:B------:R-:W-:-:S04]  /*65f0*/  IMAD.HI.U32 R5, R7, R22, RZ ;  /* 0x0000001607057227 */ /* 0x000fc800078e00ff */
[C---:B-1----:R-:W-:Y:S02]  /*6600*/  VIADD R10, R3.reuse, 0xed ;  /* 0x000000ed030a7836 */ /* 0x042fe40000000000 */
[----:B------:R-:W-:Y:S02]  /*6610*/  IMAD R28, R252, R0, R28 ;  /* 0x00000000fc1c7224 */ /* 0x000fe400078e021c */
[----:B--2---:R-:W-:Y:S01]  /*6620*/  VIADD R9, R3, 0xee ;  /* 0x000000ee03097836 */ /* 0x004fe20000000000 */
[----:B------:R-:W-:Y:S01]  /*6630*/  STL [R1+0x1068], R10 ;  /* 0x0010680a01007387 */ /* 0x000fe20000100800 */
[----:B------:R-:W-:Y:S01]  /*6640*/  IMAD.HI.U32 R0, R7, R24, RZ ;  /* 0x0000001807007227 */ /* 0x000fe200078e00ff */
[----:B------:R-:W-:Y:S02]  /*6650*/  IABS R17, R10 ;  /* 0x0000000a00117213 */ /* 0x000fe40000000000 */
[----:B------:R-:W-:Y:S01]  /*6660*/  STL [R1+0x1064], R9 ;  /* 0x0010640901007387 */ /* 0x000fe20000100800 */
[----:B---3--:R-:W-:Y:S01]  /*6670*/  VIADD R8, R3, 0xef ;  /* 0x000000ef03087836 */ /* 0x008fe20000000000 */
[----:B------:R-:W-:Y:S01]  /*6680*/  IABS R16, R9 ;  /* 0x0000000900107213 */ /* 0x000fe20000000000 */
[----:B------:R-:W-:-:S02]  /*6690*/  IMAD.MOV R4, RZ, RZ, -R4 ;  /* 0x000000ffff047224 */ /* 0x000fc400078e0a04 */
[----:B------:R-:W-:Y:S01]  /*66a0*/  IMAD.MOV R2, RZ, RZ, -R2 ;  /* 0x000000ffff027224 */ /* 0x000fe200078e0a02 */
[----:B------:R1:W-:Y:S01]  /*66b0*/  STL [R1+0x1060], R8 ;  /* 0x0010600801007387 */ /* 0x0003e20000100800 */
[----:B------:R-:W-:Y:S01]  /*66c0*/  IMAD.MOV R5, RZ, RZ, -R5 ;  /* 0x000000ffff057224 */ /* 0x000fe200078e0a05 */
[----:B------:R-:W-:Y:S01]  /*66d0*/  IABS R15, R8 ;  /* 0x00000008000f7213 */ /* 0x000fe20000000000 */
[----:B------:R-:W-:Y:S02]  /*66e0*/  IMAD.MOV R0, RZ, RZ, -R0 ;  /* 0x000000ffff007224 */ /* 0x000fe400078e0a00 */
[C---:B------:R-:W-:Y:S02]  /*66f0*/  IMAD R36, R252.reuse, R4, R36 ;  /* 0x00000004fc247224 */ /* 0x040fe400078e0224 */
[----:B----4-:R-:W-:Y:S02]  /*6700*/  VIADD R11, R3, 0xf0 ;  /* 0x000000f0030b7836 */ /* 0x010fe40000000000 */
[----:B------:R-:W-:-:S02]  /*6710*/  IMAD R35, R252, R2, R35 ;  /* 0x00000002fc237224 */ /* 0x000fc400078e0223 */
[----:B------:R-:W-:Y:S01]  /*6720*/  IMAD.HI.U32 R4, R7, R31, RZ ;  /* 0x0000001f07047227 */ /* 0x000fe200078e00ff */
[----:B------:R2:W-:Y:S01]  /*6730*/  STL [R1+0x1058], R11 ;  /* 0x0010580b01007387 */ /* 0x0005e20000100800 */
[----:B------:R-:W-:Y:S02]  /*6740*/  IABS R14, R11 ;  /* 0x0000000b000e7213 */ /* 0x000fe40000000000 */
[----:B------:R-:W-:Y:S02]  /*6750*/  IMAD R22, R252, R5, R22 ;  /* 0x00000005fc167224 */ /* 0x000fe400078e0216 */
[----:B-1----:R-:W-:Y:S02]  /*6760*/  VIADD R8, R3, 0xf3 ;  /* 0x000000f303087836 */ /* 0x002fe40000000000 */
[----:B------:R-:W-:-:S03]  /*6770*/  IMAD.HI.U32 R2, R7, R30, RZ ;  /* 0x0000001e07027227 */ /* 0x000fc600078e00ff */
[----:B--2---:R-:W-:Y:S01]  /*6780*/  IABS R11, R8 ;  /* 0x00000008000b7213 */ /* 0x004fe20000000000 */
[----:B------:R-:W-:Y:S01]  /*6790*/  IMAD.HI.U32 R5, R7, R18, RZ ;  /* 0x0000001207057227 */ /* 0x000fe200078e00ff */
[----:B------:R-:W-:-:S03]  /*67a0*/  IADD3 R2, PT, PT, -R2, RZ, RZ ;  /* 0x000000ff02027210 */ /* 0x000fc60007ffe1ff */
[----:B------:R-:W-:Y:S02]  /*67b0*/  IMAD R24, R252, R0, R24 ;  /* 0x00000000fc187224 */ /* 0x000fe400078e0218 */
[----:B------:R-:W-:-:S04]  /*67c0*/  IMAD.HI.U32 R0, R7, R23, RZ ;  /* 0x0000001707007227 */ /* 0x000fc800078e00ff */
[----:B------:R-:W-:Y:S02]  /*67d0*/  IMAD.MOV R4, RZ, RZ, -R4 ;  /* 0x000000ffff047224 */ /* 0x000fe400078e0a04 */
[----:B------:R-:W-:Y:S02]  /*67e0*/  IMAD.MOV R5, RZ, RZ, -R5 ;  /* 0x000000ffff057224 */ /* 0x000fe400078e0a05 */
[C---:B------:R-:W-:Y:S02]  /*67f0*/  VIADD R10, R3.reuse, 0xf1 ;  /* 0x000000f1030a7836 */ /* 0x040fe40000000000 */
[----:B------:R-:W-:Y:S02]  /*6800*/  VIADD R9, R3, 0xf2 ;  /* 0x000000f203097836 */ /* 0x000fe40000000000 */
[----:B------:R-:W-:Y:S01]  /*6810*/  IMAD.MOV R0, RZ, RZ, -R0 ;  /* 0x000000ffff007224 */ /* 0x000fe200078e0a00 */
[----:B------:R1:W-:Y:S01]  /*6820*/  STL [R1+0x1054], R10 ;  /* 0x0010540a01007387 */ /* 0x0003e20000100800 */
[----:B------:R-:W-:Y:S01]  /*6830*/  IMAD R31, R252, R4, R31 ;  /* 0x00000004fc1f7224 */ /* 0x000fe200078e021f */
[----:B------:R-:W-:Y:S01]  /*6840*/  IABS R13, R10 ;  /* 0x0000000a000d7213 */ /* 0x000fe20000000000 */
[----:B------:R-:W-:Y:S01]  /*6850*/  IMAD.HI.U32 R4, R7, R26, RZ ;  /* 0x0000001a07047227 */ /* 0x000fe200078e00ff */
[----:B------:R2:W-:Y:S01]  /*6860*/  STL [R1+0x1050], R9 ;  /* 0x0010500901007387 */ /* 0x0005e20000100800 */
[----:B------:R-:W-:-:S02]  /*6870*/  IABS R12, R9 ;  /* 0x00000009000c7213 */ /* 0x000fc40000000000 */
[----:B------:R-:W-:Y:S01]  /*6880*/  IMAD R18, R252, R5, R18 ;  /* 0x00000005fc127224 */ /* 0x000fe200078e0212 */
[----:B------:R3:W-:Y:S01]  /*6890*/  STL [R1+0x104c], R8 ;  /* 0x00104c0801007387 */ /* 0x0007e20000100800 */
[----:B------:R-:W-:-:S04]  /*68a0*/  IMAD.HI.U32 R5, R7, R11, RZ ;  /* 0x0000000b07057227 */ /* 0x000fc800078e00ff */
[C---:B------:R-:W-:Y:S02]  /*68b0*/  IMAD R30, R252.reuse, R2, R30 ;  /* 0x00000002fc1e7224 */ /* 0x040fe400078e021e */
[----:B------:R-:W-:Y:S02]  /*68c0*/  IMAD R23, R252, R0, R23 ;  /* 0x00000000fc177224 */ /* 0x000fe400078e0217 */
[----:B-1----:R-:W-:Y:S02]  /*68d0*/  VIADD R10, R3, 0xf4 ;  /* 0x000000f4030a7836 */ /* 0x002fe40000000000 */
[----:B------:R-:W-:-:S03]  /*68e0*/  IMAD.HI.U32 R2, R7, R25, RZ ;  /* 0x0000001907027227 */ /* 0x000fc600078e00ff */
[----:B------:R1:W-:Y:S01]  /*68f0*/  STL [R1+0x103c], R10 ;  /* 0x00103c0a01007387 */ /* 0x0003e20000100800 */
[----:B------:R-:W-:-:S04]  /*6900*/  IMAD.HI.U32 R0, R7, R19, RZ ;  /* 0x0000001307007227 */ /* 0x000fc800078e00ff */
[C---:B--2---:R-:W-:Y:S02]  /*6910*/  VIADD R9, R3.reuse, 0xf5 ;  /* 0x000000f503097836 */ /* 0x044fe40000000000 */
[----:B------:R-:W-:Y:S02]  /*6920*/  IMAD.MOV R4, RZ, RZ, -R4 ;  /* 0x000000ffff047224 */ /* 0x000fe400078e0a04 */
[C---:B---3--:R-:W-:Y:S01]  /*6930*/  VIADD R8, R3.reuse, 0xf6 ;  /* 0x000000f603087836 */ /* 0x048fe20000000000 */
[----:B------:R2:W-:Y:S01]  /*6940*/  STL [R1+0x1038], R9 ;  /* 0x0010380901007387 */ /* 0x0005e20000100800 */
[----:B------:R-:W-:Y:S01]  /*6950*/  IMAD.MOV R5, RZ, RZ, -R5 ;  /* 0x000000ffff057224 */ /* 0x000fe200078e0a05 */
[----:B-1----:R-:W-:Y:S01]  /*6960*/  IABS R10, R10 ;  /* 0x0000000a000a7213 */ /* 0x002fe20000000000 */
[----:B------:R-:W-:Y:S01]  /*6970*/  VIADD R239, R3, 0xf7 ;  /* 0x000000f703ef7836 */ /* 0x000fe20000000000 */
[----:B------:R1:W-:Y:S01]  /*6980*/  STL [R1+0x1034], R8 ;  /* 0x0010340801007387 */ /* 0x0003e20000100800 */
[----:B------:R-:W-:-:S02]  /*6990*/  IMAD.MOV R2, RZ, RZ, -R2 ;  /* 0x000000ffff027224 */ /* 0x000fc400078e0a02 */
[----:B------:R-:W-:Y:S01]  /*69a0*/  IMAD.MOV R0, RZ, RZ, -R0 ;  /* 0x000000ffff007224 */ /* 0x000fe200078e0a00 */
[----:B------:R3:W-:Y:S01]  /*69b0*/  STL [R1+0x1030], R239 ;  /* 0x001030ef01007387 */ /* 0x0007e20000100800 */
[----:B------:R-:W-:Y:S01]  /*69c0*/  IMAD R26, R252, R4, R26 ;  /* 0x00000004fc1a7224 */ /* 0x000fe200078e021a */
[----:B--2---:R-:W-:Y:S01]  /*69d0*/  IABS R9, R9 ;  /* 0x0000000900097213 */ /* 0x004fe20000000000 */
[----:B------:R-:W-:Y:S01]  /*69e0*/  IMAD.HI.U32 R4, R7, R21, RZ ;  /* 0x0000001507047227 */ /* 0x000fe200078e00ff */
[----:B-1----:R-:W-:-:S03]  /*69f0*/  IABS R8, R8 ;  /* 0x0000000800087213 */ /* 0x002fc60000000000 */
[C---:B------:R-:W-:Y:S01]  /*6a00*/  IMAD R11, R252.reuse, R5, R11 ;  /* 0x00000005fc0b7224 */ /* 0x040fe200078e020b */
[----:B------:R-:W-:Y:S01]  /*6a10*/  IABS R5, R239 ;  /* 0x000000ef00057213 */ /* 0x000fe20000000000 */
[C---:B------:R-:W-:Y:S01]  /*6a20*/  IMAD R25, R252.reuse, R2, R25 ;  /* 0x00000002fc197224 */ /* 0x040fe200078e0219 */
[----:B---3--:R-:W1:Y:S01]  /*6a30*/  S2R R239, SR_TID.X ;  /* 0x0000000000ef7919 */ /* 0x008e620000002100 */
[----:B------:R-:W-:Y:S02]  /*6a40*/  IMAD R19, R252, R0, R19 ;  /* 0x00000000fc137224 */ /* 0x000fe400078e0213 */
[----:B------:R-:W-:-:S04]  /*6a50*/  IMAD.HI.U32 R2, R7, R20, RZ ;  /* 0x0000001407027227 */ /* 0x000fc800078e00ff */
[----:B------:R-:W-:-:S04]  /*6a60*/  IMAD.HI.U32 R0, R7, R15, RZ ;  /* 0x0000000f07007227 */ /* 0x000fc800078e00ff */
[----:B------:R-:W-:Y:S01]  /*6a70*/  IMAD.MOV R4, RZ, RZ, -R4 ;  /* 0x000000ffff047224 */ /* 0x000fe200078e0a04 */
[----:B------:R-:W-:Y:S01]  /*6a80*/  IADD3 R0, PT, PT, -R0, RZ, RZ ;  /* 0x000000ff00007210 */ /* 0x000fe20007ffe1ff */
[----:B------:R-:W-:Y:S02]  /*6a90*/  IMAD.MOV R2, RZ, RZ, -R2 ;  /* 0x000000ffff027224 */ /* 0x000fe400078e0a02 */
[----:B------:R-:W-:Y:S02]  /*6aa0*/  IMAD R21, R252, R4, R21 ;  /* 0x00000004fc157224 */ /* 0x000fe400078e0215 */
[----:B------:R-:W-:-:S04]  /*6ab0*/  IMAD.HI.U32 R4, R7, R17, RZ ;  /* 0x0000001107047227 */ /* 0x000fc800078e00ff */
[----:B------:R-:W-:Y:S02]  /*6ac0*/  IMAD R20, R252, R2, R20 ;  /* 0x00000002fc147224 */ /* 0x000fe400078e0214 */
[----:B------:R-:W-:-:S04]  /*6ad0*/  IMAD.HI.U32 R2, R7, R16, RZ ;  /* 0x0000001007027227 */ /* 0x000fc800078e00ff */
[----:B------:R-:W-:Y:S02]  /*6ae0*/  IMAD.MOV R4, RZ, RZ, -R4 ;  /* 0x000000ffff047224 */ /* 0x000fe400078e0a04 */
[----:B------:R-:W-:Y:S02]  /*6af0*/  IMAD R15, R252, R0, R15 ;  /* 0x00000000fc0f7224 */ /* 0x000fe400078e020f */
[----:B------:R-:W-:-:S04]  /*6b00*/  IMAD.HI.U32 R0, R7, R14, RZ ;  /* 0x0000000e07007227 */ /* 0x000fc800078e00ff */
[----:B------:R-:W-:Y:S02]  /*6b10*/  IMAD.MOV R2, RZ, RZ, -R2 ;  /* 0x000000ffff027224 */ /* 0x000fe400078e0a02 */
[----:B------:R-:W-:Y:S02]  /*6b20*/  IMAD R17, R252, R4, R17 ;  /* 0x00000004fc117224 */ /* 0x000fe400078e0211 */
[----:B------:R-:W-:-:S04]  /*6b30*/  IMAD.HI.U32 R4, R7, R12, RZ ;  /* 0x0000000c07047227 */ /* 0x000fc800078e00ff */
[----:B------:R-:W-:Y:S01]  /*6b40*/  IMAD.MOV R0, RZ, RZ, -R0 ;  /* 0x000000ffff007224 */ /* 0x000fe200078e0a00 */
[----:B------:R-:W-:Y:S01]  /*6b50*/  IADD3 R4, PT, PT, -R4, RZ, RZ ;  /* 0x000000ff04047210 */ /* 0x000fe20007ffe1ff */
[----:B------:R-:W-:Y:S02]  /*6b60*/  IMAD R16, R252, R2, R16 ;  /* 0x00000002fc107224 */ /* 0x000fe400078e0210 */
[----:B------:R-:W-:-:S04]  /*6b70*/  IMAD.HI.U32 R2, R7, R13, RZ ;  /* 0x0000000d07027227 */ /* 0x000fc800078e00ff */
[----:B------:R-:W-:Y:S02]  /*6b80*/  IMAD R14, R252, R0, R14 ;  /* 0x00000000fc0e7224 */ /* 0x000fe400078e020e */
[----:B------:R-:W-:-:S04]  /*6b90*/  IMAD.HI.U32 R0, R7, R10, RZ ;  /* 0x0000000a07007227 */ /* 0x000fc800078e00ff */
[----:B------:R-:W-:Y:S01]  /*6ba0*/  IMAD.MOV R2, RZ, RZ, -R2 ;  /* 0x000000ffff027224 */ /* 0x000fe200078e0a02 */
[----:B------:R-:W-:Y:S01]  /*6bb0*/  IADD3 R0, PT, PT, -R0, RZ, RZ ;  /* 0x000000ff00007210 */ /* 0x000fe20007ffe1ff */
[----:B------:R-:W-:-:S04]  /*6bc0*/  IMAD.HI.U32 R133, R7, R5, RZ ;  /* 0x0000000507857227 */ /* 0x000fc800078e00ff */
[C---:B------:R-:W-:Y:S02]  /*6bd0*/  IMAD R12, R252.reuse, R4, R12 ;  /* 0x00000004fc0c7224 */ /* 0x040fe400078e020c */
[----:B------:R-:W-:Y:S02]  /*6be0*/  IMAD R13, R252, R2, R13 ;  /* 0x00000002fc0d7224 */ /* 0x000fe400078e020d */
[----:B------:R-:W-:-:S04]  /*6bf0*/  IMAD.HI.U32 R4, R7, R8, RZ ;  /* 0x0000000807047227 */ /* 0x000fc800078e00ff */
[----:B------:R-:W-:Y:S02]  /*6c00*/  IMAD.MOV R133, RZ, RZ, -R133 ;  /* 0x000000ffff857224 */ /* 0x000fe400078e0a85 */
[----:B------:R-:W-:-:S04]  /*6c10*/  IMAD.HI.U32 R2, R7, R9, RZ ;  /* 0x0000000907027227 */ /* 0x000fc800078e00ff */
[----:B------:R-:W-:Y:S02]  /*6c20*/  IMAD.MOV R4, RZ, RZ, -R4 ;  /* 0x000000ffff047224 */ /* 0x000fe400078e0a04 */
[----:B------:R-:W-:Y:S01]  /*6c30*/  IMAD R10, R252, R0, R10 ;  /* 0x00000000fc0a7224 */ /* 0x000fe200078e020a */
[----:B------:R-:W-:Y:S01]  /*6c40*/  LEA R0, R248, UR4, 0x8 ;  /* 0x00000004f8007c11 */ /* 0x000fe2000f8e40ff */
[C---:B------:R-:W-:Y:S01]  /*6c50*/  IMAD R5, R252.reuse, R133, R5 ;  /* 0x00000085fc057224 */ /* 0x040fe200078e0205 */
[----:B-1----:R-:W-:Y:S01]  /*6c60*/  LOP3.LUT R133, R239, 0x7f, RZ, 0xc0, !PT ;  /* 0x0000007fef857812 */ /* 0x002fe200078ec0ff */
[----:B------:R-:W-:Y:S02]  /*6c70*/  IMAD.MOV R2, RZ, RZ, -R2 ;  /* 0x000000ffff027224 */ /* 0x000fe400078e0a02 */
[----:B------:R-:W-:Y:S01]  /*6c80*/  VIADD R241, R3, 0xfc ;  /* 0x000000fc03f17836 */ /* 0x000fe20000000000 */
[----:B------:R-:W-:Y:S01]  /*6c90*/  IADD3 R133, PT, PT, R133, R0, RZ ;  /* 0x0000000085857210 */ /* 0x000fe20007ffe0ff */
[C---:B------:R-:W-:Y:S01]  /*6ca0*/  IMAD R8, R252.reuse, R4, R8 ;  /* 0x00000004fc087224 */ /* 0x040fe200078e0208 */
[C---:B------:R-:W-:Y:S01]  /*6cb0*/  IADD3 R240, PT, PT, R3.reuse, 0xfd, RZ ;  /* 0x000000fd03f07810 */ /* 0x040fe20007ffe0ff */
[----:B------:R-:W-:Y:S01]  /*6cc0*/  IMAD R9, R252, R2, R9 ;  /* 0x00000002fc097224 */ /* 0x000fe200078e0209 */
[----:B------:R-:W-:Y:S01]  /*6cd0*/  IABS R248, R133 ;  /* 0x0000008500f87213 */ /* 0x000fe20000000000 */
[C---:B------:R-:W-:Y:S01]  /*6ce0*/  VIADD R4, R3.reuse, 0xf8 ;  /* 0x000000f803047836 */ /* 0x040fe20000000000 */
[----:B------:R-:W-:Y:S01]  /*6cf0*/  ULEA UR9, UR6, UR9, 0x18 ;  /* 0x0000000906097291 */ /* 0x000fe2000f8ec0ff */
[C---:B------:R-:W-:Y:S01]  /*6d00*/  VIADD R2, R3.reuse, 0xf9 ;  /* 0x000000f903027836 */ /* 0x040fe20000000000 */
[----:B------:R-:W1:Y:S01]  /*6d10*/  LDCU UR4, c[0x0][0x3b0] ;  /* 0x00007600ff0477ac */ /* 0x000e620008000800 */
[----:B------:R-:W-:Y:S01]  /*6d20*/  VIADD R239, R3, 0xfa ;  /* 0x000000fa03ef7836 */ /* 0x000fe20000000000 */
[----:B------:R2:W-:Y:S04]  /*6d30*/  STL [R1+0x1028], R4 ;  /* 0x0010280401007387 */ /* 0x0005e80000100800 */
[----:B------:R3:W-:Y:S01]  /*6d40*/  STL [R1+0x1024], R2 ;  /* 0x0010240201007387 */ /* 0x0007e20000100800 */
[----:B------:R-:W-:-:S03]  /*6d50*/  IABS R0, R239 ;  /* 0x000000ef00007213 */ /* 0x000fc60000000000 */
[----:B------:R-:W-:Y:S01]  /*6d60*/  STL [R1+0x1020], R239 ;  /* 0x001020ef01007387 */ /* 0x000fe20000100800 */
[----:B--2---:R-:W-:Y:S01]  /*6d70*/  IABS R4, R4 ;  /* 0x0000000400047213 */ /* 0x004fe20000000000 */
[C---:B------:R-:W-:Y:S02]  /*6d80*/  IMAD.HI.U32 R251, R7.reuse, R0, RZ ;  /* 0x0000000007fb7227 */ /* 0x040fe400078e00ff */
[----:B------:R2:W-:Y:S01]  /*6d90*/  STL [R1+0xff0], R133 ;  /* 0x000ff08501007387 */ /* 0x0005e20000100800 */
[----:B---3--:R-:W-:Y:S01]  /*6da0*/  IABS R2, R2 ;  /* 0x0000000200027213 */ /* 0x008fe20000000000 */
[----:B------:R-:W-:-:S04]  /*6db0*/  IMAD.HI.U32 R249, R7, R4, RZ ;  /* 0x0000000407f97227 */ /* 0x000fc800078e00ff */
[----:B------:R-:W-:-:S04]  /*6dc0*/  IMAD.HI.U32 R250, R7, R2, RZ ;  /* 0x0000000207fa7227 */ /* 0x000fc800078e00ff */
[----:B--2---:R-:W-:-:S04]  /*6dd0*/  IMAD.HI.U32 R133, R247, R248, RZ ;  /* 0x000000f8f7857227 */ /* 0x004fc800078e00ff */
[----:B------:R-:W-:Y:S02]  /*6de0*/  IMAD.MOV R133, RZ, RZ, -R133 ;  /* 0x000000ffff857224 */ /* 0x000fe400078e0a85 */
[----:B------:R-:W-:Y:S02]  /*6df0*/  VIADD R239, R3, 0xfb ;  /* 0x000000fb03ef7836 */ /* 0x000fe40000000000 */
[C---:B------:R-:W-:Y:S02]  /*6e00*/  IMAD R246, R6.reuse, R133, R248 ;  /* 0x0000008506f67224 */ /* 0x040fe400078e02f8 */
[----:B------:R-:W-:Y:S01]  /*6e10*/  IMAD.MOV R249, RZ, RZ, -R249 ;  /* 0x000000fffff97224 */ /* 0x000fe200078e0af9 */
[----:B------:R-:W2:Y:S01]  /*6e20*/  LDL.LU R133, [R1+0x24] ;  /* 0x0000240001857983 */ /* 0x000ea20000300800 */
[----:B------:R-:W-:Y:S01]  /*6e30*/  IMAD.MOV R250, RZ, RZ, -R250 ;  /* 0x000000fffffa7224 */ /* 0x000fe200078e0afa */
[----:B------:R-:W-:Y:S01]  /*6e40*/  ISETP.GT.U32.AND P0, PT, R6, R246, PT ;  /* 0x000000f60600720c */ /* 0x000fe20003f04070 */
[C---:B------:R-:W-:Y:S01]  /*6e50*/  IMAD R4, R252.reuse, R249, R4 ;  /* 0x000000f9fc047224 */ /* 0x040fe200078e0204 */
[----:B------:R-:W-:Y:S01]  /*6e60*/  IABS R248, R239 ;  /* 0x000000ef00f87213 */ /* 0x000fe20000000000 */
[----:B------:R-:W-:Y:S01]  /*6e70*/  IMAD R2, R252, R250, R2 ;  /* 0x000000fafc027224 */ /* 0x000fe200078e0202 */
[----:B------:R-:W-:Y:S01]  /*6e80*/  IABS R249, R241 ;  /* 0x000000f100f97213 */ /* 0x000fe20000000000 */
[----:B------:R3:W-:Y:S01]  /*6e90*/  STL [R1+0x1018], R239 ;  /* 0x001018ef01007387 */ /* 0x0007e20000100800 */
[----:B------:R-:W-:Y:S01]  /*6ea0*/  IABS R250, R240 ;  /* 0x000000f000fa7213 */ /* 0x000fe20000000000 */
[----:B------:R-:W-:-:S02]  /*6eb0*/  IMAD.MOV R251, RZ, RZ, -R251 ;  /* 0x000000fffffb7224 */ /* 0x000fc400078e0afb */
[----:B------:R4:W-:Y:S01]  /*6ec0*/  STL [R1+0x1014], R241 ;  /* 0x001014f101007387 */ /* 0x0009e20000100800 */
[----:B------:R-:W-:-:S04]  /*6ed0*/  IMAD.HI.U32 R245, R7, R249, RZ ;  /* 0x000000f907f57227 */ /* 0x000fc800078e00ff */
[----:B---3--:R-:W-:Y:S01]  /*6ee0*/  VIADD R239, R3, 0xfe ;  /* 0x000000fe03ef7836 */ /* 0x008fe20000000000 */
[----:B------:R-:W-:Y:S01]  /*6ef0*/  STL [R1+0x1010], R240 ;  /* 0x001010f001007387 */ /* 0x000fe20000100800 */
[----:B------:R-:W-:Y:S02]  /*6f00*/  @!P0 IMAD.IADD R246, R246, 0x1, -R6 ;  /* 0x00000001f6f68824 */ /* 0x000fe400078e0a06 */
[C---:B----4-:R-:W-:Y:S01]  /*6f10*/  IMAD.HI.U32 R241, R7.reuse, R248, RZ ;  /* 0x000000f807f17227 */ /* 0x050fe200078e00ff */
[----:B------:R-:W-:Y:S03]  /*6f20*/  STL [R1+0x14e8], R3 ;  /* 0x0014e80301007387 */ /* 0x000fe60000100800 */
[----:B------:R-:W-:Y:S01]  /*6f30*/  IMAD.HI.U32 R247, R7, R250, RZ ;  /* 0x000000fa07f77227 */ /* 0x000fe200078e00ff */
[----:B------:R3:W-:Y:S01]  /*6f40*/  STL [R1+0x100c], R239 ;  /* 0x00100cef01007387 */ /* 0x0007e20000100800 */
[----:B------:R-:W-:-:S02]  /*6f50*/  ISETP.GT.U32.AND P0, PT, R6, R246, PT ;  /* 0x000000f60600720c */ /* 0x000fc40003f04070 */
[----:B------:R-:W-:Y:S01]  /*6f60*/  IMAD.MOV R241, RZ, RZ, -R241 ;  /* 0x000000fffff17224 */ /* 0x000fe200078e0af1 */
[----:B------:R-:W4:Y:S01]  /*6f70*/  LDL.LU R242, [R1+0x20] ;  /* 0x0000200001f27983 */ /* 0x000f220000300800 */
[----:B------:R-:W-:Y:S01]  /*6f80*/  IMAD R0, R252, R251, R0 ;  /* 0x000000fbfc007224 */ /* 0x000fe200078e0200 */
[----:B------:R-:W-:Y:S01]  /*6f90*/  IABS R251, R239 ;  /* 0x000000ef00fb7213 */ /* 0x000fe20000000000 */
[----:B------:R-:W-:Y:S01]  /*6fa0*/  IMAD.MOV R245, RZ, RZ, -R245 ;  /* 0x000000fffff57224 */ /* 0x000fe200078e0af5 */
[----:B------:R-:W4:Y:S01]  /*6fb0*/  LDL.LU R244, [R1+0x1c] ;  /* 0x00001c0001f47983 */ /* 0x000f220000300800 */
[----:B------:R-:W-:-:S03]  /*6fc0*/  IMAD.MOV R247, RZ, RZ, -R247 ;  /* 0x000000fffff77224 */ /* 0x000fc600078e0af7 */
[----:B------:R-:W4:Y:S01]  /*6fd0*/  LDL.LU R243, [R1+0x18] ;  /* 0x0000180001f37983 */ /* 0x000f220000300800 */
[----:B------:R-:W-:-:S03]  /*6fe0*/  IMAD R248, R252, R241, R248 ;  /* 0x000000f1fcf87224 */ /* 0x000fc600078e02f8 */
[----:B---3--:R-:W3:Y:S01]  /*6ff0*/  LDL.LU R239, [R1+0x14] ;  /* 0x0000140001ef7983 */ /* 0x008ee20000300800 */
[----:B------:R-:W-:-:S03]  /*7000*/  IMAD R249, R252, R245, R249 ;  /* 0x000000f5fcf97224 */ /* 0x000fc600078e02f9 */
[----:B------:R-:W3:Y:S01]  /*7010*/  LDL.LU R240, [R1+0x10] ;  /* 0x0000100001f07983 */ /* 0x000ee20000300800 */
[----:B------:R-:W-:-:S03]  /*7020*/  IMAD R250, R252, R247, R250 ;  /* 0x000000f7fcfa7224 */ /* 0x000fc600078e02fa */
[----:B------:R-:W3:Y:S01]  /*7030*/  LDL.LU R3, [R1+0x4] ;  /* 0x0000040001037983 */ /* 0x000ee20000300800 */
[----:B------:R-:W-:-:S03]  /*7040*/  IMAD.HI.U32 R7, R7, R251, RZ ;  /* 0x000000fb07077227 */ /* 0x000fc600078e00ff */
[----:B------:R-:W3:Y:S04]  /*7050*/  LDL.LU R241, [R1+0x1510] ;  /* 0x0015100001f17983 */ /* 0x000ee80000300800 */
[----:B------:R-:W3:Y:S04]  /*7060*/  LDL.LU R245, [R1+0x150c] ;  /* 0x00150c0001f57983 */ /* 0x000ee80000300800 */
[----:B------:R-:W3:Y:S01]  /*7070*/  LDL.LU R247, [R1+0x1508] ;  /* 0x0015080001f77983 */ /* 0x000ee20000300800 */
[----:B------:R-:W-:Y:S01]  /*7080*/  IMAD.MOV R7, RZ, RZ, -R7 ;  /* 0x000000ffff077224 */ /* 0x000fe200078e0a07 */
[----:B------:R-:W-:-:S03]  /*7090*/  @!P0 IADD3 R246, PT, PT, R246, -R6, RZ ;  /* 0x80000006f6f68210 */ /* 0x000fc60007ffe0ff */
[C---:B------:R-:W-:Y:S02]  /*70a0*/  IMAD R251, R252.reuse, R7, R251 ;  /* 0x00000007fcfb7224 */ /* 0x040fe400078e02fb */
[----:B------:R-:W3:Y:S04]  /*70b0*/  LDL.LU R7, [R1+0x8] ;  /* 0x0000080001077983 */ /* 0x000ee80000300800 */
[----:B------:R1:W-:Y:S04]  /*70c0*/  STL [R1], R246 ;  /* 0x000000f601007387 */ /* 0x0003e80000100800 */
[----:B-1----:R-:W3:Y:S04]  /*70d0*/  LDL.LU R246, [R1+0x1504] ;  /* 0x0015040001f67983 */ /* 0x002ee80000300800 */
[----:B------:R-:W3:Y:S01]  /*70e0*/  LDL.LU R6, [R1+0xc] ;  /* 0x00000c0001067983 */ /* 0x000ee20000300800 */
[----:B--2---:R-:W-:-:S13]  /*70f0*/  ISETP.GT.U32.AND P5, PT, R252, R133, PT ;  /* 0x00000085fc00720c */ /* 0x004fda0003fa4070 */
[----:B------:R-:W-:Y:S01]  /*7100*/  @!P5 IMAD.IADD R133, R133, 0x1, -R252 ;  /* 0x000000018585d824 */ /* 0x000fe200078e0afc */
[C---:B----4-:R-:W-:Y:S02]  /*7110*/  ISETP.GT.U32.AND P3, PT, R252.reuse, R242, PT ;  /* 0x000000f2fc00720c */ /* 0x050fe40003f64070 */
[C---:B------:R-:W-:Y:S02]  /*7120*/  ISETP.GT.U32.AND P0, PT, R252.reuse, R244, PT ;  /* 0x000000f4fc00720c */ /* 0x040fe40003f04070 */
[C---:B------:R-:W-:Y:S02]  /*7130*/  ISETP.GT.U32.AND P6, PT, R252.reuse, R243, PT ;  /* 0x000000f3fc00720c */ /* 0x040fe40003fc4070 */
[----:B---3--:R-:W-:-:S07]  /*7140*/  ISETP.GT.U32.AND P1, PT, R252, R239, PT ;  /* 0x000000effc00720c */ /* 0x008fce0003f24070 */
[----:B------:R-:W-:Y:S01]  /*7150*/  @!P3 IMAD.IADD R242, R242, 0x1, -R252 ;  /* 0x00000001f2f2b824 */ /* 0x000fe200078e0afc */
[C---:B------:R-:W-:Y:S02]  /*7160*/  ISETP.GT.U32.AND P4, PT, R252.reuse, R247, PT ;  /* 0x000000f7fc00720c */ /* 0x040fe40003f84070 */
[C---:B------:R-:W-:Y:S02]  /*7170*/  ISETP.GT.U32.AND P3, PT, R252.reuse, R3, PT ;  /* 0x00000003fc00720c */ /* 0x040fe40003f64070 */
[----:B------:R-:W-:-:S09]  /*7180*/  ISETP.GT.U32.AND P5, PT, R252, R7, PT ;  /* 0x00000007fc00720c */ /* 0x000fd20003fa4070 */
[--C-:B------:R-:W-:Y:S01]  /*7190*/  @!P4 IMAD.IADD R247, R247, 0x1, -R252.reuse ;  /* 0x00000001f7f7c824 */ /* 0x100fe200078e0afc */
[----:B------:R-:W-:Y:S01]  /*71a0*/  ISETP.GT.U32.AND P4, PT, R252, R6, PT ;  /* 0x00000006fc00720c */ /* 0x000fe20003f84070 */
[--C-:B------:R-:W-:Y:S02]  /*71b0*/  @!P0 IMAD.IADD R244, R244, 0x1, -R252.reuse ;  /* 0x00000001f4f48824 */ /* 0x100fe400078e0afc */
[--C-:B------:R-:W-:Y:S01]  /*71c0*/  @!P1 IMAD.IADD R239, R239, 0x1, -R252.reuse ;  /* 0x00000001efef9824 */ /* 0x100fe200078e0afc */
[C---:B------:R-:W-:Y:S01]  /*71d0*/  ISETP.GT.U32.AND P1, PT, R252.reuse, R133, PT ;  /* 0x00000085fc00720c */ /* 0x040fe20003f24070 */
[--C-:B------:R-:W-:Y:S01]  /*71e0*/  @!P6 IMAD.IADD R243, R243, 0x1, -R252.reuse ;  /* 0x00000001f3f3e824 */ /* 0x100fe200078e0afc */
[C---:B------:R-:W-:Y:S01]  /*71f0*/  ISETP.GT.U32.AND P2, PT, R252.reuse, R240, PT ;  /* 0x000000f0fc00720c */ /* 0x040fe20003f44070 */
[--C-:B------:R-:W-:Y:S01]  /*7200*/  @!P5 IMAD.IADD R7, R7, 0x1, -R252.reuse ;  /* 0x000000010707d824 */ /* 0x100fe200078e0afc */
[C---:B------:R-:W-:Y:S01]  /*7210*/  ISETP.GT.U32.AND P0, PT, R252.reuse, R246, PT ;  /* 0x000000f6fc00720c */ /* 0x040fe20003f04070 */
[----:B------:R-:W-:Y:S01]  /*7220*/  @!P3 IMAD.IADD R3, R3, 0x1, -R252 ;  /* 0x000000010303b824 */ /* 0x000fe200078e0afc */
[----:B------:R-:W-:-:S03]  /*7230*/  ISETP.GT.U32.AND P5, PT, R252, R244, PT ;  /* 0x000000f4fc00720c */ /* 0x000fc60003fa4070 */
[--C-:B------:R-:W-:Y:S01]  /*7240*/  @!P4 IMAD.IADD R6, R6, 0x1, -R252.reuse ;  /* 0x000000010606c824 */ /* 0x100fe200078e0afc */
[C---:B------:R-:W-:Y:S02]  /*7250*/  ISETP.GT.U32.AND P4, PT, R252.reuse, R242, PT ;  /* 0x000000f2fc00720c */ /* 0x040fe40003f84070 */
[----:B------:R-:W-:Y:S01]  /*7260*/  ISETP.GT.U32.AND P3, PT, R252, R243, PT ;  /* 0x000000f3fc00720c */ /* 0x000fe20003f64070 */
[--C-:B------:R-:W-:Y:S02]  /*7270*/  @!P1 IMAD.IADD R133, R133, 0x1, -R252.reuse ;  /* 0x0000000185859824 */ /* 0x100fe400078e0afc */
[----:B------:R-:W-:Y:S02]  /*7280*/  @!P2 IADD3 R240, PT, PT, R240, -R252, RZ ;  /* 0x800000fcf0f0a210 */ /* 0x000fe40007ffe0ff */
[--C-:B------:R-:W-:Y:S01]  /*7290*/  @!P0 IMAD.IADD R246, R246, 0x1, -R252.reuse ;  /* 0x00000001f6f68824 */ /* 0x100fe200078e0afc */
[----:B------:R-:W-:Y:S01]  /*72a0*/  ISETP.GT.U32.AND P0, PT, R252, R239, PT ;  /* 0x000000effc00720c */ /* 0x000fe20003f04070 */
[----:B------:R-:W-:-:S04]  /*72b0*/  @!P5 IMAD.IADD R244, R244, 0x1, -R252 ;  /* 0x00000001f4f4d824 */ /* 0x000fc800078e0afc */
[--C-:B------:R-:W-:Y:S01]  /*72c0*/  @!P4 IMAD.IADD R242, R242, 0x1, -R252.reuse ;  /* 0x00000001f2f2c824 */ /* 0x100fe200078e0afc */
[----:B------:R-:W-:Y:S01]  /*72d0*/  STL [R1+0x14ec], R133 ;  /* 0x0014ec8501007387 */ /* 0x000fe20000100800 */
[--C-:B------:R-:W-:Y:S01]  /*72e0*/  @!P3 IMAD.IADD R243, R243, 0x1, -R252.reuse ;  /* 0x00000001f3f3b824 */ /* 0x100fe200078e0afc */
[C---:B------:R-:W-:Y:S02]  /*72f0*/  ISETP.GT.U32.AND P1, PT, R252.reuse, R240, PT ;  /* 0x000000f0fc00720c */ /* 0x040fe40003f24070 */
[----:B------:R1:W-:Y:S03]  /*7300*/  STL [R1+0x20], R242 ;  /* 0x000020f201007387 */ /* 0x0003e60000100800 */
[--C-:B------:R-:W-:Y:S01]  /*7310*/  @!P0 IMAD.IADD R239, R239, 0x1, -R252.reuse ;  /* 0x00000001efef8824 */ /* 0x100fe200078e0afc */
[----:B------:R-:W-:Y:S01]  /*7320*/  ISETP.GT.U32.AND P2, PT, R252, R247, PT ;  /* 0x000000f7fc00720c */ /* 0x000fe20003f44070 */
[----:B------:R-:W2:Y:S04]  /*7330*/  LDS R133, [UR9] ;  /* 0x00000009ff857984 */ /* 0x000ea80008000800 */
[----:B-1----:R-:W3:Y:S04]  /*7340*/  LDL.LU R242, [R1+0x1500] ;  /* 0x0015000001f27983 */ /* 0x002ee80000300800 */
[----:B------:R1:W-:Y:S04]  /*7350*/  STL [R1+0x1c], R244 ;  /* 0x00001cf401007387 */ /* 0x0003e80000100800 */
[----:B-1----:R-:W4:Y:S04]  /*7360*/  LDL.LU R244, [R1+0x14fc] ;  /* 0x0014fc0001f47983 */ /* 0x002f280000300800 */
[----:B------:R1:W-:Y:S01]  /*7370*/  STL [R1+0x18], R243 ;  /* 0x000018f301007387 */ /* 0x0003e20000100800 */
[----:B------:R-:W-:-:S03]  /*7380*/  @!P1 IMAD.IADD R240, R240, 0x1, -R252 ;  /* 0x00000001f0f09824 */ /* 0x000fc600078e0afc */
[----:B-1----:R-:W2:Y:S04]  /*7390*/  LDL.LU R243, [R1+0x14f8] ;  /* 0x0014f80001f37983 */ /* 0x002ea80000300800 */
[----:B------:R1:W-:Y:S04]  /*73a0*/  STL [R1+0x14], R239 ;  /* 0x000014ef01007387 */ /* 0x0003e80000100800 */
[----:B-1----:R-:W2:Y:S04]  /*73b0*/  LDL.LU R239, [R1+0x14f4] ;  /* 0x0014f40001ef7983 */ /* 0x002ea80000300800 */
[----:B------:R1:W-:Y:S04]  /*73c0*/  STL [R1+0x10], R240 ;  /* 0x000010f001007387 */ /* 0x0003e80000100800 */
[----:B-1----:R-:W2:Y:S01]  /*73d0*/  LDL.LU R240, [R1+0x14f0] ;  /* 0x0014f00001f07983 */ /* 0x002ea20000300800 */
[----:B------:R-:W-:-:S02]  /*73e0*/  ISETP.GT.U32.AND P4, PT, R252, R7, PT ;  /* 0x00000007fc00720c */ /* 0x000fc40003f84070 */
[----:B------:R-:W-:Y:S02]  /*73f0*/  @!P2 IADD3 R247, PT, PT, R247, -R252, RZ ;  /* 0x800000fcf7f7a210 */ /* 0x000fe40007ffe0ff */
[C---:B------:R-:W-:Y:S02]  /*7400*/  ISETP.GT.U32.AND P2, PT, R252.reuse, R6, PT ;  /* 0x00000006fc00720c */ /* 0x040fe40003f44070 */
[C---:B------:R-:W-:Y:S02]  /*7410*/  ISETP.GT.U32.AND P5, PT, R252.reuse, R3, PT ;  /* 0x00000003fc00720c */ /* 0x040fe40003fa4070 */
[----:B------:R-:W-:-:S05]  /*7420*/  ISETP.GT.U32.AND P6, PT, R252, R245, PT ;  /* 0x000000f5fc00720c */ /* 0x000fca0003fc4070 */
[----:B------:R-:W-:Y:S02]  /*7430*/  @!P4 IADD3 R7, PT, PT, R7, -R252, RZ ;  /* 0x800000fc0707c210 */ /* 0x000fe40007ffe0ff */
[----:B------:R-:W-:Y:S02]  /*7440*/  ISETP.GT.U32.AND P4, PT, R252, R241, PT ;  /* 0x000000f1fc00720c */ /* 0x000fe40003f84070 */
[--C-:B------:R-:W-:Y:S01]  /*7450*/  @!P2 IMAD.IADD R6, R6, 0x1, -R252.reuse ;  /* 0x000000010606a824 */ /* 0x100fe200078e0afc */
[----:B------:R-:W-:Y:S01]  /*7460*/  ISETP.GT.U32.AND P3, PT, R252, R246, PT ;  /* 0x000000f6fc00720c */ /* 0x000fe20003f64070 */
[--C-:B------:R-:W-:Y:S02]  /*7470*/  @!P5 IMAD.IADD R3, R3, 0x1, -R252.reuse ;  /* 0x000000010303d824 */ /* 0x100fe400078e0afc */
[----:B------:R-:W-:-:S07]  /*7480*/  @!P6 IMAD.IADD R245, R245, 0x1, -R252 ;  /* 0x00000001f5f5e824 */ /* 0x000fce00078e0afc */
[----:B------:R-:W-:Y:S02]  /*7490*/  @!P4 IADD3 R241, PT, PT, R241, -R252, RZ ;  /* 0x800000fcf1f1c210 */ /* 0x000fe40007ffe0ff */
[C---:B------:R-:W-:Y:S02]  /*74a0*/  ISETP.GT.U32.AND P4, PT, R252.reuse, R234, PT ;  /* 0x000000eafc00720c */ /* 0x040fe40003f84070 */
[----:B------:R-:W-:Y:S01]  /*74b0*/  ISETP.GT.U32.AND P6, PT, R252, R245, PT ;  /* 0x000000f5fc00720c */ /* 0x000fe20003fc4070 */
[----:B------:R-:W-:-:S10]  /*74c0*/  @!P3 IMAD.IADD R246, R246, 0x1, -R252 ;  /* 0x00000001f6f6b824 */ /* 0x000fd400078e0afc */
[----:B------:R-:W-:Y:S02]  /*74d0*/  @!P4 IADD3 R234, PT, PT, R234, -R252, RZ ;  /* 0x800000fceaeac210 */ /* 0x000fe40007ffe0ff */
[----:B------:R-:W-:Y:S01]  /*74e0*/  @!P6 IMAD.IADD R245, R245, 0x1, -R252 ;  /* 0x00000001f5f5e824 */ /* 0x000fe200078e0afc */
[----:B------:R-:W-:-:S13]  /*74f0*/  ISETP.GT.U32.AND P6, PT, R252, R238, PT ;  /* 0x000000eefc00720c */ /* 0x000fda0003fc4070 */
[----:B------:R-:W-:Y:S01]  /*7500*/  @!P6 IMAD.IADD R238, R238, 0x1, -R252 ;  /* 0x00000001eeeee824 */ /* 0x000fe200078e0afc */
[----:B------:R-:W-:Y:S01]  /*7510*/  BAR.SYNC.DEFER_BLOCKING 0x0 ;  /* 0x0000000000007b1d */ /* 0x000fe20000010000 */
[C---:B---3--:R-:W-:Y:S02]  /*7520*/  ISETP.GT.U32.AND P2, PT, R252.reuse, R242, PT ;  /* 0x000000f2fc00720c */ /* 0x048fe40003f44070 */
[C---:B----4-:R-:W-:Y:S02]  /*7530*/  ISETP.GT.U32.AND P0, PT, R252.reuse, R244, PT ;  /* 0x000000f4fc00720c */ /* 0x050fe40003f04070 */
[----:B--2---:R-:W-:-:S11]  /*7540*/  ISETP.GT.U32.AND P1, PT, R252, R243, PT ;  /* 0x000000f3fc00720c */ /* 0x004fd60003f24070 */
[--C-:B------:R-:W-:Y:S01]  /*7550*/  @!P0 IMAD.IADD R244, R244, 0x1, -R252.reuse ;  /* 0x00000001f4f48824 */ /* 0x100fe200078e0afc */
[----:B------:R-:W-:Y:S01]  /*7560*/  ISETP.GT.U32.AND P0, PT, R252, R237, PT ;  /* 0x000000edfc00720c */ /* 0x000fe20003f04070 */
[--C-:B------:R-:W-:Y:S02]  /*7570*/  @!P2 IMAD.IADD R242, R242, 0x1, -R252.reuse ;  /* 0x00000001f2f2a824 */ /* 0x100fe400078e0afc */
[----:B------:R-:W-:Y:S01]  /*7580*/  @!P1 IMAD.IADD R243, R243, 0x1, -R252 ;  /* 0x00000001f3f39824 */ /* 0x000fe200078e0afc */
[C---:B------:R-:W-:Y:S02]  /*7590*/  ISETP.GT.U32.AND P1, PT, R252.reuse, R236, PT ;  /* 0x000000ecfc00720c */ /* 0x040fe40003f24070 */
[C---:B------:R-:W-:Y:S02]  /*75a0*/  ISETP.GT.U32.AND P3, PT, R252.reuse, R239, PT ;  /* 0x000000effc00720c */ /* 0x040fe40003f64070 */
[C---:B------:R-:W-:Y:S02]  /*75b0*/  ISETP.GT.U32.AND P2, PT, R252.reuse, R235, PT ;  /* 0x000000ebfc00720c */ /* 0x040fe40003f44070 */
[----:B------:R-:W-:-:S07]  /*75c0*/  ISETP.GT.U32.AND P5, PT, R252, R240, PT ;  /* 0x000000f0fc00720c */ /* 0x000fce0003fa4070 */
[--C-:B------:R-:W-:Y:S01]  /*75d0*/  @!P1 IMAD.IADD R236, R236, 0x1, -R252.reuse ;  /* 0x00000001ecec9824 */ /* 0x100fe200078e0afc */
[----:B------:R-:W-:Y:S01]  /*75e0*/  ISETP.GT.U32.AND P1, PT, R252, R242, PT ;  /* 0x000000f2fc00720c */ /* 0x000fe20003f24070 */
[----:B------:R-:W-:-:S04]  /*75f0*/  @!P3 IMAD.IADD R239, R239, 0x1, -R252 ;  /* 0x00000001efefb824 */ /* 0x000fc800078e0afc */
[----:B------:R-:W-:Y:S01]  /*7600*/  @!P5 IMAD.IADD R240, R240, 0x1, -R252 ;  /* 0x00000001f0f0d824 */ /* 0x000fe200078e0afc */
[----:B------:R-:W-:-:S04]  /*7610*/  ISETP.GT.U32.AND P5, PT, R252, R233, PT ;  /* 0x000000e9fc00720c */ /* 0x000fc80003fa4070 */
[C---:B------:R-:W-:Y:S01]  /*7620*/  ISETP.GT.U32.AND P4, PT, R252.reuse, R240, PT ;  /* 0x000000f0fc00720c */ /* 0x040fe20003f84070 */
[--C-:B------:R-:W-:Y:S01]  /*7630*/  @!P0 IMAD.IADD R237, R237, 0x1, -R252.reuse ;  /* 0x00000001eded8824 */ /* 0x100fe200078e0afc */
[C---:B------:R-:W-:Y:S01]  /*7640*/  ISETP.GT.U32.AND P3, PT, R252.reuse, R232, PT ;  /* 0x000000e8fc00720c */ /* 0x040fe20003f64070 */
[--C-:B------:R-:W-:Y:S01]  /*7650*/  @!P2 IMAD.IADD R235, R235, 0x1, -R252.reuse ;  /* 0x00000001ebeba824 */ /* 0x100fe200078e0afc */
[C---:B------:R-:W-:Y:S02]  /*7660*/  ISETP.GT.U32.AND P0, PT, R252.reuse, R243, PT ;  /* 0x000000f3fc00720c */ /* 0x040fe40003f04070 */
[----:B------:R-:W-:Y:S01]  /*7670*/  ISETP.GT.U32.AND P2, PT, R252, R241, PT ;  /* 0x000000f1fc00720c */ /* 0x000fe20003f44070 */
[--C-:B------:R-:W-:Y:S01]  /*7680*/  @!P1 IMAD.IADD R242, R242, 0x1, -R252.reuse ;  /* 0x00000001f2f29824 */ /* 0x100fe200078e0afc */
[C---:B------:R-:W-:Y:S01]  /*7690*/  ISETP.GT.U32.AND P1, PT, R252.reuse, R236, PT ;  /* 0x000000ecfc00720c */ /* 0x040fe20003f24070 */
[----:B------:R-:W-:Y:S01]  /*76a0*/  @!P5 IMAD.IADD R233, R233, 0x1, -R252 ;  /* 0x00000001e9e9d824 */ /* 0x000fe200078e0afc */
[----:B------:R-:W-:-:S03]  /*76b0*/  ISETP.GT.U32.AND P5, PT, R252, R239, PT ;  /* 0x000000effc00720c */ /* 0x000fc60003fa4070 */
[----:B------:R-:W-:Y:S02]  /*76c0*/  @!P4 IADD3 R240, PT, PT, R240, -R252, RZ ;  /* 0x800000fcf0f0c210 */ /* 0x000fe40007ffe0ff */
[----:B------:R-:W-:Y:S01]  /*76d0*/  ISETP.GT.U32.AND P4, PT, R252, R234, PT ;  /* 0x000000eafc00720c */ /* 0x000fe20003f84070 */
[--C-:B------:R-:W-:Y:S01]  /*76e0*/  @!P3 IMAD.IADD R232, R232, 0x1, -R252.reuse ;  /* 0x00000001e8e8b824 */ /* 0x100fe200078e0afc */
[C---:B------:R-:W-:Y:S01]  /*76f0*/  ISETP.GT.U32.AND P6, PT, R252.reuse, R244, PT ;  /* 0x000000f4fc00720c */ /* 0x040fe20003fc4070 */
[--C-:B------:R-:W-:Y:S01]  /*7700*/  @!P0 IMAD.IADD R243, R243, 0x1, -R252.reuse ;  /* 0x00000001f3f38824 */ /* 0x100fe200078e0afc */
[C---:B------:R-:W-:Y:S01]  /*7710*/  ISETP.GT.U32.AND P3, PT, R252.reuse, R238, PT ;  /* 0x000000eefc00720c */ /* 0x040fe20003f64070 */
[--C-:B------:R-:W-:Y:S01]  /*7720*/  @!P2 IMAD.IADD R241, R241, 0x1, -R252.reuse ;  /* 0x00000001f1f1a824 */ /* 0x100fe200078e0afc */
[C---:B------:R-:W-:Y:S02]  /*7730*/  ISETP.GT.U32.AND P0, PT, R252.reuse, R237, PT ;  /* 0x000000edfc00720c */ /* 0x040fe40003f04070 */
[C---:B------:R-:W-:Y:S01]  /*7740*/  ISETP.GT.U32.AND P2, PT, R252.reuse, R235, PT ;  /* 0x000000ebfc00720c */ /* 0x040fe20003f44070 */
[--C-:B------:R-:W-:Y:S01]  /*7750*/  @!P5 IMAD.IADD R239, R239, 0x1, -R252.reuse ;  /* 0x00000001efefd824 */ /* 0x100fe200078e0afc */
[----:B------:R-:W-:Y:S01]  /*7760*/  ISETP.GT.U32.AND P5, PT, R252, R233, PT ;  /* 0x000000e9fc00720c */ /* 0x000fe20003fa4070 */
[--C-:B------:R-:W-:Y:S01]  /*7770*/  @!P1 IMAD.IADD R236, R236, 0x1, -R252.reuse ;  /* 0x00000001ecec9824 */ /* 0x100fe200078e0afc */
[----:B------:R-:W-:Y:S01]  /*7780*/  ISETP.GT.U32.AND P1, PT, R252, R229, PT ;  /* 0x000000e5fc00720c */ /* 0x000fe20003f24070 */
[--C-:B------:R-:W-:Y:S01]  /*7790*/  @!P4 IMAD.IADD R234, R234, 0x1, -R252.reuse ;  /* 0x00000001eaeac824 */ /* 0x100fe200078e0afc */
[----:B------:R-:W-:Y:S01]  /*77a0*/  ISETP.GT.U32.AND P4, PT, R252, R227, PT ;  /* 0x000000e3fc00720c */ /* 0x000fe20003f84070 */
[--C-:B------:R-:W-:Y:S01]  /*77b0*/  @!P6 IMAD.IADD R244, R244, 0x1, -R252.reuse ;  /* 0x00000001f4f4e824 */ /* 0x100fe200078e0afc */
[----:B------:R-:W-:Y:S01]  /*77c0*/  ISETP.GT.U32.AND P6, PT, R252, R232, PT ;  /* 0x000000e8fc00720c */ /* 0x000fe20003fc4070 */
[--C-:B------:R-:W-:Y:S01]  /*77d0*/  @!P3 IMAD.IADD R238, R238, 0x1, -R252.reuse ;  /* 0x00000001eeeeb824 */ /* 0x100fe200078e0afc */
[C---:B------:R-:W-:Y:S01]  /*77e0*/  ISETP.GT.U32.AND P3, PT, R252.reuse, R231, PT ;  /* 0x000000e7fc00720c */ /* 0x040fe20003f64070 */
[--C-:B------:R-:W-:Y:S01]  /*77f0*/  @!P0 IMAD.IADD R237, R237, 0x1, -R252.reuse ;  /* 0x00000001eded8824 */ /* 0x100fe200078e0afc */
[C---:B------:R-:W-:Y:S01]  /*7800*/  ISETP.GT.U32.AND P0, PT, R252.reuse, R230, PT ;  /* 0x000000e6fc00720c */ /* 0x040fe20003f04070 */
[----:B------:R-:W-:Y:S01]  /*7810*/  @!P2 IMAD.IADD R235, R235, 0x1, -R252 ;  /* 0x00000001ebeba824 */ /* 0x000fe200078e0afc */
[----:B------:R-:W-:-:S02]  /*7820*/  ISETP.GT.U32.AND P2, PT, R252, R228, PT ;  /* 0x000000e4fc00720c */ /* 0x000fc40003f44070 */
[----:B------:R-:W-:Y:S01]  /*7830*/  @!P5 IADD3 R233, PT, PT, R233, -R252, RZ ;  /* 0x800000fce9e9d210 */ /* 0x000fe20007ffe0ff */
[--C-:B------:R-:W-:Y:S01]  /*7840*/  @!P1 IMAD.IADD R229, R229, 0x1, -R252.reuse ;  /* 0x00000001e5e59824 */ /* 0x100fe200078e0afc */
[C---:B------:R-:W-:Y:S02]  /*7850*/  ISETP.GT.U32.AND P5, PT, R252.reuse, R226, PT ;  /* 0x000000e2fc00720c */ /* 0x040fe40003fa4070 */
[C---:B------:R-:W-:Y:S01]  /*7860*/  ISETP.GT.U32.AND P1, PT, R252.reuse, R222, PT ;  /* 0x000000defc00720c */ /* 0x040fe20003f24070 */
[--C-:B------:R-:W-:Y:S01]  /*7870*/  @!P4 IMAD.IADD R227, R227, 0x1, -R252.reuse ;  /* 0x00000001e3e3c824 */ /* 0x100fe200078e0afc */
[----:B------:R-:W-:Y:S01]  /*7880*/  ISETP.GT.U32.AND P4, PT, R252, R220, PT ;  /* 0x000000dcfc00720c */ /* 0x000fe20003f84070 */
[--C-:B------:R-:W-:Y:S01]  /*7890*/  @!P6 IMAD.IADD R232, R232, 0x1, -R252.reuse ;  /* 0x00000001e8e8e824 */ /* 0x100fe200078e0afc */
[C---:B------:R-:W-:Y:S01]  /*78a0*/  ISETP.GT.U32.AND P6, PT, R252.reuse, R225, PT ;  /* 0x000000e1fc00720c */ /* 0x040fe20003fc4070 */
[--C-:B------:R-:W-:Y:S01]  /*78b0*/  @!P3 IMAD.IADD R231, R231, 0x1, -R252.reuse ;  /* 0x00000001e7e7b824 */ /* 0x100fe200078e0afc */
[----:B------:R-:W-:Y:S01]  /*78c0*/  ISETP.GT.U32.AND P3, PT, R252, R224, PT ;  /* 0x000000e0fc00720c */ /* 0x000fe20003f64070 */
[--C-:B------:R-:W-:Y:S01]  /*78d0*/  @!P0 IMAD.IADD R230, R230, 0x1, -R252.reuse ;  /* 0x00000001e6e68824 */ /* 0x100fe200078e0afc */
[----:B------:R-:W-:Y:S01]  /*78e0*/  ISETP.GT.U32.AND P0, PT, R252, R223, PT ;  /* 0x000000dffc00720c */ /* 0x000fe20003f04070 */
[----:B------:R-:W-:Y:S01]  /*78f0*/  @!P2 IMAD.IADD R228, R228, 0x1, -R252 ;  /* 0x00000001e4e4a824 */ /* 0x000fe200078e0afc */
[----:B------:R-:W-:-:S02]  /*7900*/  ISETP.GT.U32.AND P2, PT, R252, R221, PT ;  /* 0x000000ddfc00720c */ /* 0x000fc40003f44070 */
[----:B------:R-:W-:Y:S01]  /*7910*/  @!P5 IADD3 R226, PT, PT, R226, -R252, RZ ;  /* 0x800000fce2e2d210 */ /* 0x000fe20007ffe0ff */
[--C-:B------:R-:W-:Y:S01]  /*7920*/  @!P1 IMAD.IADD R222, R222, 0x1, -R252.reuse ;  /* 0x00000001dede9824 */ /* 0x100fe200078e0afc */
[C---:B------:R-:W-:Y:S02]  /*7930*/  ISETP.GT.U32.AND P5, PT, R252.reuse, R219, PT ;  /* 0x000000dbfc00720c */ /* 0x040fe40003fa4070 */
[----:B------:R-:W-:Y:S01]  /*7940*/  ISETP.GT.U32.AND P1, PT, R252, R228, PT ;  /* 0x000000e4fc00720c */ /* 0x000fe20003f24070 */
[--C-:B------:R-:W-:Y:S01]  /*7950*/  @!P4 IMAD.IADD R220, R220, 0x1, -R252.reuse ;  /* 0x00000001dcdcc824 */ /* 0x100fe200078e0afc */
[----:B------:R-:W-:Y:S01]  /*7960*/  ISETP.GT.U32.AND P4, PT, R252, R226, PT ;  /* 0x000000e2fc00720c */ /* 0x000fe20003f84070 */
[--C-:B------:R-:W-:Y:S02]  /*7970*/  @!P6 IMAD.IADD R225, R225, 0x1, -R252.reuse ;  /* 0x00000001e1e1e824 */ /* 0x100fe400078e0afc */
        /* <DEDUP_REMOVED lines=9> */
[C---:B------:R-:W-:Y:S02]  /*7a10*/  ISETP.GT.U32.AND P5, PT, R252.reuse, R225, PT ;  /* 0x000000e1fc00720c */ /* 0x040fe40003fa4070 */
[----:B------:R-:W-:Y:S01]  /*7a20*/  ISETP.GT.U32.AND P1, PT, R252, R222, PT ;  /* 0x000000defc00720c */ /* 0x000fe20003f24070 */
[--C-:B------:R-:W-:Y:S01]  /*7a30*/  @!P4 IMAD.IADD R226, R226, 0x1, -R252.reuse ;  /* 0x00000001e2e2c824 */ /* 0x100fe200078e0afc */
[----:B------:R-:W-:Y:S01]  /*7a40*/  ISETP.GT.U32.AND P4, PT, R252, R220, PT ;  /* 0x000000dcfc00720c */ /* 0x000fe20003f84070 */
[--C-:B------:R-:W-:Y:S01]  /*7a50*/  @!P3 IMAD.IADD R230, R230, 0x1, -R252.reuse ;  /* 0x00000001e6e6b824 */ /* 0x100fe200078e0afc */
[C---:B------:R-:W-:Y:S01]  /*7a60*/  ISETP.GT.U32.AND P3, PT, R252.reuse, R224, PT ;  /* 0x000000e0fc00720c */ /* 0x040fe20003f64070 */
        /* <DEDUP_REMOVED lines=25> */
[C---:B------:R-:W-:Y:S01]  /*7c00*/  ISETP.GT.U32.AND P4, PT, R252.reuse, R206, PT ;  /* 0x000000cefc00720c */ /* 0x040fe20003f84070 */
[--C-:B------:R-:W-:Y:S01]  /*7c10*/  @!P3 IMAD.IADD R217, R217, 0x1, -R252.reuse ;  /* 0x00000001d9d9b824 */ /* 0x100fe200078e0afc */
[----:B------:R-:W-:Y:S01]  /*7c20*/  ISETP.GT.U32.AND P3, PT, R252, R210, PT ;  /* 0x000000d2fc00720c */ /* 0x000fe20003f64070 */
[--C-:B------:R-:W-:Y:S01]  /*7c30*/  @!P0 IMAD.IADD R216, R216, 0x1, -R252.reuse ;  /* 0x00000001d8d88824 */ /* 0x100fe200078e0afc */
[----:B------:R-:W-:Y:S01]  /*7c40*/  ISETP.GT.U32.AND P0, PT, R252, R209, PT ;  /* 0x000000d1fc00720c */ /* 0x000fe20003f04070 */
[--C-:B------:R-:W-:Y:S01]  /*7c50*/  @!P2 IMAD.IADD R214, R214, 0x1, -R252.reuse ;  /* 0x00000001d6d6a824 */ /* 0x100fe200078e0afc */
[----:B------:R-:W-:Y:S01]  /*7c60*/  ISETP.GT.U32.AND P2, PT, R252, R207, PT ;  /* 0x000000cffc00720c */ /* 0x000fe20003f44070 */
[----:B------:R-:W-:-:S02]  /*7c70*/  @!P6 IMAD.IADD R212, R212, 0x1, -R252 ;  /* 0x00000001d4d4e824 */ /* 0x000fc400078e0afc */
[----:B------:R-:W-:Y:S02]  /*7c80*/  @!P5 IADD3 R211, PT, PT, R211, -R252, RZ ;  /* 0x800000fcd3d3d210 */ /* 0x000fe40007ffe0ff */
        /* <DEDUP_REMOVED lines=10> */
[----:B------:R-:W-:-:S03]  /*7d30*/  ISETP.GT.U32.AND P2, PT, R252, R213, PT ;  /* 0x000000d5fc00720c */ /* 0x000fc60003f44070 */
[----:B------:R-:W-:Y:S02]  /*7d40*/  @!P5 IADD3 R217, PT, PT, R217, -R252, RZ ;  /* 0x800000fcd9d9d210 */ /* 0x000fe40007ffe0ff */
[--C-:B------:R-:W-:Y:S01]  /*7d50*/  @!P1 IMAD.IADD R214, R214, 0x1, -R252.reuse ;  /* 0x00000001d6d69824 */ /* 0x100fe200078e0afc */
[C---:B------:R-:W-:Y:S02]  /*7d60*/  ISETP.GT.U32.AND P5, PT, R252.reuse, R211, PT ;  /* 0x000000d3fc00720c */ /* 0x040fe40003fa4070 */
[----:B------:R-:W-:Y:S01]  /*7d70*/  ISETP.GT.U32.AND P1, PT, R252, R208, PT ;  /* 0x000000d0fc00720c */ /* 0x000fe20003f24070 */
[--C-:B------:R-:W-:Y:S01]  /*7d80*/  @!P4 IMAD.IADD R212, R212, 0x1, -R252.reuse ;  /* 0x00000001d4d4c824 */ /* 0x100fe200078e0afc */
[C---:B------:R-:W-:Y:S02]  /*7d90*/  ISETP.GT.U32.AND P4, PT, R252.reuse, R205, PT ;  /* 0x000000cdfc00720c */ /* 0x040fe40003f84070 */
[----:B------:R-:W-:Y:S01]  /*7da0*/  ISETP.GT.U32.AND P6, PT, R252, R218, PT ;  /* 0x000000dafc00720c */ /* 0x000fe20003fc4070 */
[--C-:B------:R-:W-:Y:S01]  /*7db0*/  @!P3 IMAD.IADD R216, R216, 0x1, -R252.reuse ;  /* 0x00000001d8d8b824 */ /* 0x100fe200078e0afc */
[C---:B------:R-:W-:Y:S01]  /*7dc0*/  ISETP.GT.U32.AND P3, PT, R252.reuse, R210, PT ;  /* 0x000000d2fc00720c */ /* 0x040fe20003f64070 */
[--C-:B------:R-:W-:Y:S01]  /*7dd0*/  @!P0 IMAD.IADD R215, R215, 0x1, -R252.reuse ;  /* 0x00000001d7d78824 */ /* 0x100fe200078e0afc */
[C---:B------:R-:W-:Y:S01]  /*7de0*/  ISETP.GT.U32.AND P0, PT, R252.reuse, R209, PT ;  /* 0x000000d1fc00720c */ /* 0x040fe20003f04070 */
[--C-:B------:R-:W-:Y:S01]  /*7df0*/  @!P2 IMAD.IADD R213, R213, 0x1, -R252.reuse ;  /* 0x00000001d5d5a824 */ /* 0x100fe200078e0afc */
[C---:B------:R-:W-:Y:S01]  /*7e00*/  ISETP.GT.U32.AND P2, PT, R252.reuse, R207, PT ;  /* 0x000000cffc00720c */ /* 0x040fe20003f44070 */
[--C-:B------:R-:W-:Y:S01]  /*7e10*/  @!P5 IMAD.IADD R211, R211, 0x1, -R252.reuse ;  /* 0x00000001d3d3d824 */ /* 0x100fe200078e0afc */
[----:B------:R-:W-:Y:S01]  /*7e20*/  ISETP.GT.U32.AND P5, PT, R252, R204, PT ;  /* 0x000000ccfc00720c */ /* 0x000fe20003fa4070 */
[--C-:B------:R-:W-:Y:S01]  /*7e30*/  @!P1 IMAD.IADD R208, R208, 0x1, -R252.reuse ;  /* 0x00000001d0d09824 */ /* 0x100fe200078e0afc */
[C---:B------:R-:W-:Y:S01]  /*7e40*/  ISETP.GT.U32.AND P1, PT, R252.reuse, R201, PT ;  /* 0x000000c9fc00720c */ /* 0x040fe20003f24070 */
[--C-:B------:R-:W-:Y:S01]  /*7e50*/  @!P4 IMAD.IADD R205, R205, 0x1, -R252.reuse ;  /* 0x00000001cdcdc824 */ /* 0x100fe200078e0afc */
[----:B------:R-:W-:Y:S01]  /*7e60*/  ISETP.GT.U32.AND P4, PT, R252, R198, PT ;  /* 0x000000c6fc00720c */ /* 0x000fe20003f84070 */
[----:B------:R-:W-:Y:S01]  /*7e70*/  @!P6 IMAD.IADD R218, R218, 0x1, -R252 ;  /* 0x00000001dadae824 */ /* 0x000fe200078e0afc */
[----:B------:R-:W-:-:S02]  /*7e80*/  ISETP.GT.U32.AND P6, PT, R252, R206, PT ;  /* 0x000000cefc00720c */ /* 0x000fc40003fc4070 */
[----:B------:R-:W-:Y:S01]  /*7e90*/  @!P3 IADD3 R210, PT, PT, R210, -R252, RZ ;  /* 0x800000fcd2d2b210 */ /* 0x000fe20007ffe0ff */
[--C-:B------:R-:W-:Y:S01]  /*7ea0*/  @!P0 IMAD.IADD R209, R209, 0x1, -R252.reuse ;  /* 0x00000001d1d18824 */ /* 0x100fe200078e0afc */
[C---:B------:R-:W-:Y:S01]  /*7eb0*/  ISETP.GT.U32.AND P3, PT, R252.reuse, R203, PT ;  /* 0x000000cbfc00720c */ /* 0x040fe20003f64070 */
[--C-:B------:R-:W-:Y:S01]  /*7ec0*/  @!P2 IMAD.IADD R207, R207, 0x1, -R252.reuse ;  /* 0x00000001cfcfa824 */ /* 0x100fe200078e0afc */
[C---:B------:R-:W-:Y:S02]  /*7ed0*/  ISETP.GT.U32.AND P0, PT, R252.reuse, R202, PT ;  /* 0x000000cafc00720c */ /* 0x040fe40003f04070 */
        /* <DEDUP_REMOVED lines=11> */
[----:B------:R-:W-:Y:S01]  /*7f90*/  ISETP.GT.U32.AND P3, PT, R252, R196, PT ;  /* 0x000000c4fc00720c */ /* 0x000fe20003f64070 */
        /* <DEDUP_REMOVED lines=8> */
[C---:B------:R-:W-:Y:S01]  /*8020*/  ISETP.GT.U32.AND P4, PT, R252.reuse, R198, PT ;  /* 0x000000c6fc00720c */ /* 0x040fe20003f84070 */
[----:B------:R-:W-:Y:S01]  /*8030*/  @!P6 IMAD.IADD R199, R199, 0x1, -R252 ;  /* 0x00000001c7c7e824 */ /* 0x000fe200078e0afc */
[----:B------:R-:W-:-:S02]  /*8040*/  ISETP.GT.U32.AND P6, PT, R252, R205, PT ;  /* 0x000000cdfc00720c */ /* 0x000fc40003fc4070 */
[----:B------:R-:W-:Y:S01]  /*8050*/  @!P3 IADD3 R196, PT, PT, R196, -R252, RZ ;  /* 0x800000fcc4c4b210 */ /* 0x000fe20007ffe0ff */
        /* <DEDUP_REMOVED lines=41> */
[----:B------:R-:W-:-:S02]  /*82f0*/  @!P6 IMAD.IADD R186, R186, 0x1, -R252 ;  /* 0x00000001babae824 */ /* 0x000fc400078e0afc */
[----:B------:R-:W-:Y:S02]  /*8300*/  @!P0 IADD3 R188, PT, PT, R188, -R252, RZ ;  /* 0x800000fcbcbc8210 */ /* 0x000fe40007ffe0ff */
        /* <DEDUP_REMOVED lines=9> */
[----:B------:R-:W-:Y:S01]  /*83a0*/  @!P3 IMAD.IADD R182, R182, 0x1, -R252 ;  /* 0x00000001b6b6b824 */ /* 0x000fe200078e0afc */
[----:B------:R-:W-:-:S03]  /*83b0*/  ISETP.GT.U32.AND P3, PT, R252, R188, PT ;  /* 0x000000bcfc00720c */ /* 0x000fc60003f64070 */
        /* <DEDUP_REMOVED lines=8> */
[----:B------:R-:W-:Y:S01]  /*8440*/  @!P4 IMAD.IADD R184, R184, 0x1, -R252 ;  /* 0x00000001b8b8c824 */ /* 0x000fe200078e0afc */
[----:B------:R-:W-:-:S02]  /*8450*/  ISETP.GT.U32.AND P4, PT, R252, R177, PT ;  /* 0x000000b1fc00720c */ /* 0x000fc40003f84070 */
[----:B------:R-:W-:Y:S01]  /*8460*/  ISETP.GT.U32.AND P6, PT, R252, R192, PT ;  /* 0x000000c0fc00720c */ /* 0x000fe20003fc4070 */
[--C-:B------:R-:W-:Y:S01]  /*8470*/  @!P3 IMAD.IADD R188, R188, 0x1, -R252.reuse ;  /* 0x00000001bcbcb824 */ /* 0x100fe200078e0afc */
[C---:B------:R-:W-:Y:S02]  /*8480*/  ISETP.GT.U32.AND P3, PT, R252.reuse, R182, PT ;  /* 0x000000b6fc00720c */ /* 0x040fe40003f64070 */
[----:B------:R-:W-:Y:S01]  /*8490*/  @!P0 IADD3 R187, PT, PT, R187, -R252, RZ ;  /* 0x800000fcbbbb8210 */ /* 0x000fe20007ffe0ff */
[--C-:B------:R-:W-:Y:S01]  /*84a0*/  @!P2 IMAD.IADD R185, R185, 0x1, -R252.reuse ;  /* 0x00000001b9b9a824 */ /* 0x100fe200078e0afc */
[C---:B------:R-:W-:Y:S02]  /*84b0*/  ISETP.GT.U32.AND P0, PT, R252.reuse, R181, PT ;  /* 0x000000b5fc00720c */ /* 0x040fe40003f04070 */
        /* <DEDUP_REMOVED lines=19> */
[----:B------:R-:W-:Y:S01]  /*85f0*/  @!P4 IMAD.IADD R170, R170, 0x1, -R252 ;  /* 0x00000001aaaac824 */ /* 0x000fe200078e0afc */
[----:B------:R-:W-:-:S02]  /*8600*/  ISETP.GT.U32.AND P4, PT, R252, R176, PT ;  /* 0x000000b0fc00720c */ /* 0x000fc40003f84070 */
[----:B------:R-:W-:Y:S02]  /*8610*/  @!P6 IADD3 R180, PT, PT, R180, -R252, RZ ;  /* 0x800000fcb4b4e210 */ /* 0x000fe40007ffe0ff */
        /* <DEDUP_REMOVED lines=17> */
[C---:B------:R-:W-:Y:S01]  /*8730*/  ISETP.GT.U32.AND P0, PT, R252.reuse, R173, PT ;  /* 0x000000adfc00720c */ /* 0x040fe20003f04070 */
[--C-:B------:R-:W-:Y:S01]  /*8740*/  @!P2 IMAD.IADD R177, R177, 0x1, -R252.reuse ;  /* 0x00000001b1b1a824 */ /* 0x100fe200078e0afc */
[C---:B------:R-:W-:Y:S01]  /*8750*/  ISETP.GT.U32.AND P2, PT, R252.reuse, R171, PT ;  /* 0x000000abfc00720c */ /* 0x040fe20003f44070 */
[----:B------:R-:W-:Y:S01]  /*8760*/  @!P5 IMAD.IADD R175, R175, 0x1, -R252 ;  /* 0x00000001afafd824 */ /* 0x000fe200078e0afc */
[----:B------:R-:W-:Y:S02]  /*8770*/  ISETP.GT.U32.AND P5, PT, R252, R169, PT ;  /* 0x000000a9fc00720c */ /* 0x000fe40003fa4070 */
[----:B------:R-:W-:-:S02]  /*8780*/  @!P1 IADD3 R172, PT, PT, R172, -R252, RZ ;  /* 0x800000fcacac9210 */ /* 0x000fc40007ffe0ff */
        /* <DEDUP_REMOVED lines=12> */
[----:B------:R-:W-:Y:S02]  /*8850*/  @!P1 IADD3 R165, PT, PT, R165, -R252, RZ ;  /* 0x800000fca5a59210 */ /* 0x000fe40007ffe0ff */
[C---:B------:R-:W-:Y:S01]  /*8860*/  ISETP.GT.U32.AND P1, PT, R252.reuse, R158, PT ;  /* 0x0000009efc00720c */ /* 0x040fe20003f24070 */
[--C-:B------:R-:W-:Y:S01]  /*8870*/  @!P4 IMAD.IADD R163, R163, 0x1, -R252.reuse ;  /* 0x00000001a3a3c824 */ /* 0x100fe200078e0afc */
[C---:B------:R-:W-:Y:S02]  /*8880*/  ISETP.GT.U32.AND P4, PT, R252.reuse, R156, PT ;  /* 0x0000009cfc00720c */ /* 0x040fe40003f84070 */
[-C--:B------:R-:W-:Y:S02]  /*8890*/  @!P6 IADD3 R179, PT, PT, R179, -R252.reuse, RZ ;  /* 0x800000fcb3b3e210 */ /* 0x080fe40007ffe0ff */
        /* <DEDUP_REMOVED lines=8> */
[----:B------:R-:W-:-:S02]  /*8920*/  @!P1 IADD3 R158, PT, PT, R158, -R252, RZ ;  /* 0x800000fc9e9e9210 */ /* 0x000fc40007ffe0ff */
        /* <DEDUP_REMOVED lines=15> */
[----:B------:R-:W-:Y:S01]  /*8a20*/  ISETP.GT.U32.AND P1, PT, R252, R158, PT ;  /* 0x0000009efc00720c */ /* 0x000fe20003f24070 */
[--C-:B------:R-:W-:Y:S01]  /*8a30*/  @!P4 IMAD.IADD R162, R162, 0x1, -R252.reuse ;  /* 0x00000001a2a2c824 */ /* 0x100fe200078e0afc */
[----:B------:R-:W-:Y:S01]  /*8a40*/  ISETP.GT.U32.AND P4, PT, R252, R156, PT ;  /* 0x0000009cfc00720c */ /* 0x000fe20003f84070 */
[--C-:B------:R-:W-:Y:S01]  /*8a50*/  @!P6 IMAD.IADD R160, R160, 0x1, -R252.reuse ;  /* 0x00000001a0a0e824 */ /* 0x100fe200078e0afc */
[----:B------:R-:W-:Y:S01]  /*8a60*/  ISETP.GT.U32.AND P6, PT, R252, R166, PT ;  /* 0x000000a6fc00720c */ /* 0x000fe20003fc4070 */
[--C-:B------:R-:W-:Y:S02]  /*8a70*/  @!P3 IMAD.IADD R154, R154, 0x1, -R252.reuse ;  /* 0x000000019a9ab824 */ /* 0x100fe400078e0afc */
[--C-:B------:R-:W-:Y:S01]  /*8a80*/  @!P0 IMAD.IADD R165, R165, 0x1, -R252.reuse ;  /* 0x00000001a5a58824 */ /* 0x100fe200078e0afc */
[C---:B------:R-:W-:Y:S01]  /*8a90*/  ISETP.GT.U32.AND P3, PT, R252.reuse, R160, PT ;  /* 0x000000a0fc00720c */ /* 0x040fe20003f64070 */
[----:B------:R-:W-:Y:S01]  /*8aa0*/  @!P2 IMAD.IADD R163, R163, 0x1, -R252 ;  /* 0x00000001a3a3a824 */ /* 0x000fe200078e0afc */
[----:B------:R-:W-:-:S02]  /*8ab0*/  ISETP.GT.U32.AND P0, PT, R252, R159, PT ;  /* 0x0000009ffc00720c */ /* 0x000fc40003f04070 */
        /* <DEDUP_REMOVED lines=13> */
[----:B------:R-:W-:Y:S02]  /*8b90*/  @!P2 IADD3 R157, PT, PT, R157, -R252, RZ ;  /* 0x800000fc9d9da210 */ /* 0x000fe40007ffe0ff */
        /* <DEDUP_REMOVED lines=26> */
[----:B------:R-:W-:Y:S02]  /*8d40*/  @!P2 IADD3 R143, PT, PT, R143, -R252, RZ ;  /* 0x800000fc8f8fa210 */ /* 0x000fe40007ffe0ff */
[C---:B------:R-:W-:Y:S01]  /*8d50*/  ISETP.GT.U32.AND P2, PT, R252.reuse, R149, PT ;  /* 0x00000095fc00720c */ /* 0x040fe20003f44070 */
[--C-:B------:R-:W-:Y:S01]  /*8d60*/  @!P5 IMAD.IADD R141, R141, 0x1, -R252.reuse ;  /* 0x000000018d8dd824 */ /* 0x100fe200078e0afc */
[----:B------:R-:W-:Y:S01]  /*8d70*/  ISETP.GT.U32.AND P6, PT, R252, R153, PT ;  /* 0x00000099fc00720c */ /* 0x000fe20003fc4070 */
[--C-:B------:R-:W-:Y:S01]  /*8d80*/  @!P1 IMAD.IADD R150, R150, 0x1, -R252.reuse ;  /* 0x0000000196969824 */ /* 0x100fe200078e0afc */
[C---:B------:R-:W-:Y:S02]  /*8d90*/  ISETP.GT.U32.AND P5, PT, R252.reuse, R147, PT ;  /* 0x00000093fc00720c */ /* 0x040fe40003fa4070 */
        /* <DEDUP_REMOVED lines=12> */
[----:B------:R-:W-:Y:S01]  /*8e60*/  ISETP.GT.U32.AND P5, PT, R252, R140, PT ;  /* 0x0000008cfc00720c */ /* 0x000fe20003fa4070 */
[----:B------:R-:W-:Y:S01]  /*8e70*/  @!P1 IMAD.IADD R144, R144, 0x1, -R252 ;  /* 0x0000000190909824 */ /* 0x000fe200078e0afc */
[----:B------:R-:W-:Y:S02]  /*8e80*/  ISETP.GT.U32.AND P1, PT, R252, R137, PT ;  /* 0x00000089fc00720c */ /* 0x000fe40003f24070 */
[----:B------:R-:W-:-:S02]  /*8e90*/  @!P4 IADD3 R142, PT, PT, R142, -R252, RZ ;  /* 0x800000fc8e8ec210 */ /* 0x000fc40007ffe0ff */
        /* <DEDUP_REMOVED lines=11> */
[----:B------:R-:W-:Y:S01]  /*8f50*/  @!P1 IMAD.IADD R137, R137, 0x1, -R252 ;  /* 0x0000000189899824 */ /* 0x000fe200078e0afc */
[----:B------:R-:W-:-:S02]  /*8f60*/  ISETP.GT.U32.AND P1, PT, R252, R129, PT ;  /* 0x00000081fc00720c */ /* 0x000fc40003f24070 */
[----:B------:R-:W-:Y:S02]  /*8f70*/  @!P4 IADD3 R135, PT, PT, R135, -R252, RZ ;  /* 0x800000fc8787c210 */ /* 0x000fe40007ffe0ff */
[----:B------:R-:W-:Y:S01]  /*8f80*/  ISETP.GT.U32.AND P4, PT, R252, R127, PT ;  /* 0x0000007ffc00720c */ /* 0x000fe20003f84070 */
[--C-:B------:R-:W-:Y:S02]  /*8f90*/  @!P3 IMAD.IADD R139, R139, 0x1, -R252.reuse ;  /* 0x000000018b8bb824 */ /* 0x100fe400078e0afc */
        /* <DEDUP_REMOVED lines=10> */
[C---:B------:R-:W-:Y:S02]  /*9040*/  ISETP.GT.U32.AND P4, PT, R252.reuse, R134, PT ;  /* 0x00000086fc00720c */ /* 0x040fe40003f84070 */
[----:B------:R-:W-:Y:S01]  /*9050*/  ISETP.GT.U32.AND P3, PT, R252, R131, PT ;  /* 0x00000083fc00720c */ /* 0x000fe20003f64070 */
[--C-:B------:R-:W-:Y:S01]  /*9060*/  @!P0 IMAD.IADD R130, R130, 0x1, -R252.reuse ;  /* 0x0000000182828824 */ /* 0x100fe200078e0afc */
[----:B------:R-:W-:Y:S01]  /*9070*/  ISETP.GT.U32.AND P6, PT, R252, R140, PT ;  /* 0x0000008cfc00720c */ /* 0x000fe20003fc4070 */
[--C-:B------:R-:W-:Y:S01]  /*9080*/  @!P2 IMAD.IADD R128, R128, 0x1, -R252.reuse ;  /* 0x000000018080a824 */ /* 0x100fe200078e0afc */
[C---:B------:R-:W-:Y:S02]  /*9090*/  ISETP.GT.U32.AND P0, PT, R252.reuse, R137, PT ;  /* 0x00000089fc00720c */ /* 0x040fe40003f04070 */
        /* <DEDUP_REMOVED lines=51> */
[--C-:B------:R-:W-:Y:S02]  /*93d0*/  @!P6 IMAD.IADD R117, R117, 0x1, -R252.reuse ;  /* 0x000000017575e824 */ /* 0x100fe400078e0afc */
        /* <DEDUP_REMOVED lines=65> */
[----:B------:R-:W-:-:S02]  /*97f0*/  @!P6 IMAD.IADD R101, R101, 0x1, -R252 ;  /* 0x000000016565e824 */ /* 0x000fc400078e0afc */
[--C-:B------:R-:W-:Y:S01]  /*9800*/  @!P3 IMAD.IADD R111, R111, 0x1, -R252.reuse ;  /* 0x000000016f6fb824 */ /* 0x100fe200078e0afc */
[----:B------:R-:W-:Y:S01]  /*9810*/  ISETP.GT.U32.AND P3, PT, R252, R105, PT ;  /* 0x00000069fc00720c */ /* 0x000fe20003f64070 */
[--C-:B------:R-:W-:Y:S01]  /*9820*/  @!P0 IMAD.IADD R108, R108, 0x1, -R252.reuse ;  /* 0x000000016c6c8824 */ /* 0x100fe200078e0afc */
[----:B------:R-:W-:Y:S01]  /*9830*/  ISETP.GT.U32.AND P6, PT, R252, R102, PT ;  /* 0x00000066fc00720c */ /* 0x000fe20003fc4070 */
[--C-:B------:R-:W-:Y:S01]  /*9840*/  @!P2 IMAD.IADD R106, R106, 0x1, -R252.reuse ;  /* 0x000000016a6aa824 */ /* 0x100fe200078e0afc */
[C---:B------:R-:W-:Y:S02]  /*9850*/  ISETP.GT.U32.AND P0, PT, R252.reuse, R101, PT ;  /* 0x00000065fc00720c */ /* 0x040fe40003f04070 */
[----:B------:R-:W-:Y:S01]  /*9860*/  ISETP.GT.U32.AND P2, PT, R252, R99, PT ;  /* 0x00000063fc00720c */ /* 0x000fe20003f44070 */
[----:B------:R-:W-:Y:S01]  /*9870*/  @!P1 IMAD.IADD R100, R100, 0x1, -R252 ;  /* 0x0000000164649824 */ /* 0x000fe200078e0afc */
[----:B------:R-:W-:Y:S02]  /*9880*/  @!P5 IADD3 R103, PT, PT, R103, -R252, RZ ;  /* 0x800000fc6767d210 */ /* 0x000fe40007ffe0ff */
[----:B------:R-:W-:-:S02]  /*9890*/  ISETP.GT.U32.AND P5, PT, R252, R96, PT ;  /* 0x00000060fc00720c */ /* 0x000fc40003fa4070 */
        /* <DEDUP_REMOVED lines=33> */
[--C-:B------:R-:W-:Y:S02]  /*9ab0*/  @!P6 IMAD.IADD R88, R88, 0x1, -R252.reuse ;  /* 0x000000015858e824 */ /* 0x100fe400078e0afc */
[--C-:B------:R-:W-:Y:S01]  /*9ac0*/  @!P0 IMAD.IADD R100, R100, 0x1, -R252.reuse ;  /* 0x0000000164648824 */ /* 0x100fe200078e0afc */
[----:B------:R-:W-:Y:S01]  /*9ad0*/  ISETP.GT.U32.AND P0, PT, R252, R94, PT ;  /* 0x0000005efc00720c */ /* 0x000fe20003f04070 */
        /* <DEDUP_REMOVED lines=55> */
[----:B------:R-:W-:-:S03]  /*9e50*/  ISETP.GT.U32.AND P2, PT, R252, R78, PT ;  /* 0x0000004efc00720c */ /* 0x000fc60003f44070 */
[--C-:B------:R-:W-:Y:S01]  /*9e60*/  @!P5 IMAD.IADD R81, R81, 0x1, -R252.reuse ;  /* 0x000000015151d824 */ /* 0x100fe200078e0afc */
[C---:B------:R-:W-:Y:S01]  /*9e70*/  ISETP.GT.U32.AND P5, PT, R252.reuse, R74, PT ;  /* 0x0000004afc00720c */ /* 0x040fe20003fa4070 */
[--C-:B------:R-:W-:Y:S01]  /*9e80*/  @!P1 IMAD.IADD R79, R79, 0x1, -R252.reuse ;  /* 0x000000014f4f9824 */ /* 0x100fe200078e0afc */
[C---:B------:R-:W-:Y:S01]  /*9e90*/  ISETP.GT.U32.AND P1, PT, R252.reuse, R72, PT ;  /* 0x00000048fc00720c */ /* 0x040fe20003f24070 */
[----:B------:R1:W-:Y:S01]  /*9ea0*/  STL [R1+0xc], R6 ;  /* 0x00000c0601007387 */ /* 0x0003e20000100800 */
[--C-:B------:R-:W-:Y:S01]  /*9eb0*/  @!P4 IMAD.IADD R75, R75, 0x1, -R252.reuse ;  /* 0x000000014b4bc824 */ /* 0x100fe200078e0afc */
[C---:B------:R-:W-:Y:S01]  /*9ec0*/  ISETP.GT.U32.AND P4, PT, R252.reuse, R68, PT ;  /* 0x00000044fc00720c */ /* 0x040fe20003f84070 */
[--C-:B------:R-:W-:Y:S01]  /*9ed0*/  @!P3 IMAD.IADD R83, R83, 0x1, -R252.reuse ;  /* 0x000000015353b824 */ /* 0x100fe200078e0afc */
[----:B------:R-:W-:Y:S01]  /*9ee0*/  ISETP.GT.U32.AND P3, PT, R252, R77, PT ;  /* 0x0000004dfc00720c */ /* 0x000fe20003f64070 */
[----:B-1----:R-:W2:Y:S01]  /*9ef0*/  LDL R6, [R1+0xff0] ;  /* 0x000ff00001067983 */ /* 0x002ea20000100800 */
[----:B------:R-:W-:Y:S01]  /*9f00*/  @!P0 IADD3 R80, PT, PT, R80, -R252, RZ ;  /* 0x800000fc50508210 */ /* 0x000fe20007ffe0ff */
[----:B------:R-:W-:Y:S01]  /*9f10*/  @!P2 IMAD.IADD R78, R78, 0x1, -R252 ;  /* 0x000000014e4ea824 */ /* 0x000fe200078e0afc */
[----:B------:R-:W-:-:S02]  /*9f20*/  ISETP.GT.U32.AND P0, PT, R252, R73, PT ;  /* 0x00000049fc00720c */ /* 0x000fc40003f04070 */
        /* <DEDUP_REMOVED lines=8> */
[C---:B------:R-:W-:Y:S02]  /*9fb0*/  ISETP.GT.U32.AND P4, PT, R252.reuse, R74, PT ;  /* 0x0000004afc00720c */ /* 0x040fe40003f84070 */
        /* <DEDUP_REMOVED lines=34> */
[----:B------:R-:W-:Y:S01]  /*a1e0*/  @!P1 IADD3 R65, PT, PT, R65, -R252, RZ ;  /* 0x800000fc41419210 */ /* 0x000fe20007ffe0ff */
[--C-:B------:R-:W-:Y:S01]  /*a1f0*/  @!P6 IMAD.IADD R62, R62, 0x1, -R252.reuse ;  /* 0x000000013e3ee824 */ /* 0x100fe200078e0afc */
[C---:B------:R-:W-:Y:S02]  /*a200*/  ISETP.GT.U32.AND P5, PT, R252.reuse, R60, PT ;  /* 0x0000003cfc00720c */ /* 0x040fe40003fa4070 */
[C---:B------:R-:W-:Y:S01]  /*a210*/  ISETP.GT.U32.AND P1, PT, R252.reuse, R58, PT ;  /* 0x0000003afc00720c */ /* 0x040fe20003f24070 */
[--C-:B------:R-:W-:Y:S01]  /*a220*/  @!P4 IMAD.IADD R61, R61, 0x1, -R252.reuse ;  /* 0x000000013d3dc824 */ /* 0x100fe200078e0afc */
[C---:B------:R-:W-:Y:S01]  /*a230*/  ISETP.GT.U32.AND P4, PT, R252.reuse, R54, PT ;  /* 0x00000036fc00720c */ /* 0x040fe20003f84070 */
        /* <DEDUP_REMOVED lines=8> */
[----:B------:R-:W-:Y:S02]  /*a2c0*/  ISETP.GT.U32.AND P5, PT, R252, R53, PT ;  /* 0x00000035fc00720c */ /* 0x000fe40003fa4070 */
[----:B------:R-:W-:Y:S02]  /*a2d0*/  @!P1 IADD3 R58, PT, PT, R58, -R252, RZ ;  /* 0x800000fc3a3a9210 */ /* 0x000fe40007ffe0ff */
        /* <DEDUP_REMOVED lines=29> */
[--C-:B------:R-:W-:Y:S01]  /*a4b0*/  @!P4 IMAD.IADD R54, R54, 0x1, -R252.reuse ;  /* 0x000000013636c824 */ /* 0x100fe200078e0afc */
[C---:B------:R-:W-:Y:S01]  /*a4c0*/  ISETP.GT.U32.AND P4, PT, R252.reuse, R47, PT ;  /* 0x0000002ffc00720c */ /* 0x040fe20003f84070 */
[--C-:B------:R-:W-:Y:S02]  /*a4d0*/  @!P6 IMAD.IADD R49, R49, 0x1, -R252.reuse ;  /* 0x000000013131e824 */ /* 0x100fe400078e0afc */
[--C-:B------:R-:W-:Y:S01]  /*a4e0*/  @!P3 IMAD.IADD R61, R61, 0x1, -R252.reuse ;  /* 0x000000013d3db824 */ /* 0x100fe200078e0afc */
[----:B------:R-:W-:Y:S01]  /*a4f0*/  ISETP.GT.U32.AND P3, PT, R252, R55, PT ;  /* 0x00000037fc00720c */ /* 0x000fe20003f64070 */
[--C-:B------:R-:W-:Y:S01]  /*a500*/  @!P0 IMAD.IADD R58, R58, 0x1, -R252.reuse ;  /* 0x000000013a3a8824 */ /* 0x100fe200078e0afc */
[----:B------:R-:W-:Y:S01]  /*a510*/  ISETP.GT.U32.AND P0, PT, R252, R52, PT ;  /* 0x00000034fc00720c */ /* 0x000fe20003f04070 */
[----:B------:R-:W-:Y:S01]  /*a520*/  @!P2 IMAD.IADD R56, R56, 0x1, -R252 ;  /* 0x000000013838a824 */ /* 0x000fe200078e0afc */
[----:B------:R-:W-:-:S02]  /*a530*/  ISETP.GT.U32.AND P2, PT, R252, R49, PT ;  /* 0x00000031fc00720c */ /* 0x000fc40003f44070 */
        /* <DEDUP_REMOVED lines=63> */
[----:B------:R-:W-:-:S03]  /*a930*/  ISETP.GT.U32.AND P0, PT, R252, R31, PT ;  /* 0x0000001ffc00720c */ /* 0x000fc60003f04070 */
[----:B------:R-:W-:Y:S02]  /*a940*/  @!P2 IADD3 R35, PT, PT, R35, -R252, RZ ;  /* 0x800000fc2323a210 */ /* 0x000fe40007ffe0ff */
        /* <DEDUP_REMOVED lines=8> */
[----:B------:R-:W-:-:S02]  /*a9d0*/  @!P3 IMAD.IADD R34, R34, 0x1, -R252 ;  /* 0x000000012222b824 */ /* 0x000fc400078e0afc */
[--C-:B------:R-:W-:Y:S02]  /*a9e0*/  @!P0 IMAD.IADD R31, R31, 0x1, -R252.reuse ;  /* 0x000000011f1f8824 */ /* 0x100fe400078e0afc */
[----:B------:R-:W-:Y:S02]  /*a9f0*/  @!P2 IADD3 R28, PT, PT, R28, -R252, RZ ;  /* 0x800000fc1c1ca210 */ /* 0x000fe40007ffe0ff */
        /* <DEDUP_REMOVED lines=9> */
[C---:B------:R-:W-:Y:S02]  /*aa90*/  ISETP.GT.U32.AND P4, PT, R252.reuse, R26, PT ;  /* 0x0000001afc00720c */ /* 0x040fe40003f84070 */
[----:B------:R-:W-:Y:S02]  /*aaa0*/  ISETP.GT.U32.AND P3, PT, R252, R27, PT ;  /* 0x0000001bfc00720c */ /* 0x000fe40003f64070 */
        /* <DEDUP_REMOVED lines=29> */
[--C-:B------:R-:W-:Y:S02]  /*ac80*/  @!P5 IMAD.IADD R18, R18, 0x1, -R252.reuse ;  /* 0x000000011212d824 */ /* 0x100fe400078e0afc */
[--C-:B------:R-:W-:Y:S01]  /*ac90*/  @!P1 IMAD.IADD R15, R15, 0x1, -R252.reuse ;  /* 0x000000010f0f9824 */ /* 0x100fe200078e0afc */
[C---:B------:R-:W-:Y:S01]  /*aca0*/  ISETP.GT.U32.AND P1, PT, R252.reuse, R21, PT ;  /* 0x00000015fc00720c */ /* 0x040fe20003f24070 */
[--C-:B------:R-:W-:Y:S01]  /*acb0*/  @!P0 IMAD.IADD R23, R23, 0x1, -R252.reuse ;  /* 0x0000000117178824 */ /* 0x100fe200078e0afc */
[----:B------:R-:W-:Y:S01]  /*acc0*/  ISETP.GT.U32.AND P0, PT, R252, R16, PT ;  /* 0x00000010fc00720c */ /* 0x000fe20003f04070 */
[----:B------:R-:W-:Y:S01]  /*acd0*/  @!P4 IMAD.IADD R12, R12, 0x1, -R252 ;  /* 0x000000010c0cc824 */ /* 0x000fe200078e0afc */
[C---:B------:R-:W-:Y:S02]  /*ace0*/  ISETP.GT.U32.AND P4, PT, R252.reuse, R18, PT ;  /* 0x00000012fc00720c */ /* 0x040fe40003f84070 */
[----:B------:R-:W-:Y:S02]  /*acf0*/  @!P3 IADD3 R27, PT, PT, R27, -R252, RZ ;  /* 0x800000fc1b1bb210 */ /* 0x000fe40007ffe0ff */
[----:B------:R-:W-:-:S02]  /*ad00*/  ISETP.GT.U32.AND P3, PT, R252, R20, PT ;  /* 0x00000014fc00720c */ /* 0x000fc40003f64070 */
        /* <DEDUP_REMOVED lines=14> */
[C---:B------:R-:W-:Y:S01]  /*adf0*/  ISETP.GT.U32.AND P6, PT, R252.reuse, R10, PT ;  /* 0x0000000afc00720c */ /* 0x040fe20003fc4070 */
[--C-:B------:R-:W-:Y:S01]  /*ae00*/  @!P1 IMAD.IADD R15, R15, 0x1, -R252.reuse ;  /* 0x000000010f0f9824 */ /* 0x100fe200078e0afc */
[----:B------:R-:W-:Y:S01]  /*ae10*/  ISETP.GT.U32.AND P1, PT, R252, R8, PT ;  /* 0x00000008fc00720c */ /* 0x000fe20003f24070 */
[----:B------:R-:W-:Y:S01]  /*ae20*/  @!P0 IMAD.IADD R22, R22, 0x1, -R252 ;  /* 0x0000000116168824 */ /* 0x000fe200078e0afc */
[----:B------:R-:W-:Y:S01]  /*ae30*/  ISETP.GT.U32.AND P0, PT, R252, R16, PT ;  /* 0x00000010fc00720c */ /* 0x000fe20003f04070 */
[----:B------:R1:W-:Y:S01]  /*ae40*/  STL [R1+0x8], R7 ;  /* 0x0000080701007387 */ /* 0x0003e20000100800 */
[----:B------:R-:W-:-:S02]  /*ae50*/  @!P4 IADD3 R12, PT, PT, R12, -R252, RZ ;  /* 0x800000fc0c0cc210 */ /* 0x000fc40007ffe0ff */
[----:B------:R-:W-:Y:S01]  /*ae60*/  ISETP.GT.U32.AND P4, PT, R252, R2, PT ;  /* 0x00000002fc00720c */ /* 0x000fe20003f84070 */
[--C-:B------:R-:W-:Y:S02]  /*ae70*/  @!P5 IMAD.IADD R11, R11, 0x1, -R252.reuse ;  /* 0x000000010b0bd824 */ /* 0x100fe400078e0afc */
[--C-:B------:R-:W-:Y:S01]  /*ae80*/  @!P2 IMAD.IADD R20, R20, 0x1, -R252.reuse ;  /* 0x000000011414a824 */ /* 0x100fe200078e0afc */
[----:B-1----:R-:W1:Y:S01]  /*ae90*/  S2R R7, SR_TID.X ;  /* 0x0000000000077919 */ /* 0x002e620000002100 */
[----:B------:R-:W-:Y:S01]  /*aea0*/  ISETP.GT.U32.AND P2, PT, R252, R14, PT ;  /* 0x0000000efc00720c */ /* 0x000fe20003f44070 */
[--C-:B------:R-:W-:Y:S01]  /*aeb0*/  @!P6 IMAD.IADD R10, R10, 0x1, -R252.reuse ;  /* 0x000000010a0ae824 */ /* 0x100fe200078e0afc */
[----:B------:R-:W-:Y:S01]  /*aec0*/  ISETP.GT.U32.AND P6, PT, R252, R11, PT ;  /* 0x0000000bfc00720c */ /* 0x000fe20003fc4070 */
[--C-:B------:R-:W-:Y:S02]  /*aed0*/  @!P1 IMAD.IADD R8, R8, 0x1, -R252.reuse ;  /* 0x0000000108089824 */ /* 0x100fe400078e0afc */
[----:B------:R-:W-:Y:S01]  /*aee0*/  @!P0 IMAD.IADD R16, R16, 0x1, -R252 ;  /* 0x0000000110108824 */ /* 0x000fe200078e0afc */
[----:B------:R-:W-:-:S02]  /*aef0*/  ISETP.GT.U32.AND P0, PT, R252, R9, PT ;  /* 0x00000009fc00720c */ /* 0x000fc40003f04070 */
[----:B------:R-:W-:Y:S02]  /*af00*/  @!P4 IADD3 R2, PT, PT, R2, -R252, RZ ;  /* 0x800000fc0202c210 */ /* 0x000fe40007ffe0ff */
[C---:B------:R-:W-:Y:S02]  /*af10*/  ISETP.GT.U32.AND P4, PT, R252.reuse, R8, PT ;  /* 0x00000008fc00720c */ /* 0x040fe40003f84070 */
[----:B------:R-:W-:Y:S01]  /*af20*/  ISETP.GT.U32.AND P1, PT, R252, R250, PT ;  /* 0x000000fafc00720c */ /* 0x000fe20003f24070 */
[--C-:B------:R-:W-:Y:S01]  /*af30*/  @!P2 IMAD.IADD R14, R14, 0x1, -R252.reuse ;  /* 0x000000010e0ea824 */ /* 0x100fe200078e0afc */
[C---:B------:R-:W-:Y:S01]  /*af40*/  ISETP.GT.U32.AND P2, PT, R252.reuse, R5, PT ;  /* 0x00000005fc00720c */ /* 0x040fe20003f44070 */
[----:B------:R-:W-:Y:S01]  /*af50*/  @!P6 IMAD.IADD R11, R11, 0x1, -R252 ;  /* 0x000000010b0be824 */ /* 0x000fe200078e0afc */
[----:B------:R-:W-:-:S03]  /*af60*/  ISETP.GT.U32.AND P6, PT, R252, R0, PT ;  /* 0x00000000fc00720c */ /* 0x000fc60003fc4070 */
[----:B------:R-:W-:Y:S01]  /*af70*/  @!P0 IMAD.IADD R9, R9, 0x1, -R252 ;  /* 0x0000000109098824 */ /* 0x000fe200078e0afc */
[----:B------:R-:W-:-:S03]  /*af80*/  ISETP.GT.U32.AND P0, PT, R252, R249, PT ;  /* 0x000000f9fc00720c */ /* 0x000fc60003f04070 */
[----:B------:R-:W-:Y:S01]  /*af90*/  @!P4 IADD3 R8, PT, PT, R8, -R252, RZ ;  /* 0x800000fc0808c210 */ /* 0x000fe20007ffe0ff */
[----:B------:R3:W-:Y:S01]  /*afa0*/  STL [R1+0x4], R3 ;  /* 0x0000040301007387 */ /* 0x0007e20000100800 */
[--C-:B------:R-:W-:Y:S01]  /*afb0*/  @!P1 IMAD.IADD R250, R250, 0x1, -R252.reuse ;  /* 0x00000001fafa9824 */ /* 0x100fe200078e0afc */
[----:B--2---:R-:W-:Y:S01]  /*afc0*/  ISETP.GE.AND P1, PT, R6, RZ, PT ;  /* 0x000000ff0600720c */ /* 0x004fe20003f26270 */
[--C-:B------:R-:W-:Y:S01]  /*afd0*/  @!P2 IMAD.IADD R5, R5, 0x1, -R252.reuse ;  /* 0x000000010505a824 */ /* 0x100fe200078e0afc */
[----:B---3--:R-:W2:Y:S04]  /*afe0*/  LDL.LU R3, [R1+0x28] ;  /* 0x0000280001037983 */ /* 0x008ea80000300800 */
[----:B------:R1:W-:Y:S01]  /*aff0*/  STL [R1+0x14e4], R8 ;  /* 0x0014e40801007387 */ /* 0x0003e20000100800 */
[--C-:B------:R-:W-:Y:S01]  /*b000*/  @!P6 IMAD.IADD R0, R0, 0x1, -R252.reuse ;  /* 0x000000010000e824 */ /* 0x100fe200078e0afc */
[C---:B------:R-:W-:Y:S01]  /*b010*/  ISETP.GT.U32.AND P6, PT, R252.reuse, R5, PT ;  /* 0x00000005fc00720c */ /* 0x040fe20003fc4070 */
[----:B------:R-:W-:Y:S01]  /*b020*/  @!P0 IMAD.IADD R249, R249, 0x1, -R252 ;  /* 0x00000001f9f98824 */ /* 0x000fe200078e0afc */
[----:B------:R-:W-:-:S02]  /*b030*/  ISETP.GT.U32.AND P0, PT, R252, R2, PT ;  /* 0x00000002fc00720c */ /* 0x000fc40003f04070 */
[----:B-1----:R-:W-:Y:S02]  /*b040*/  SHF.R.U32.HI R8, RZ, 0x5, R7 ;  /* 0x00000005ff087819 */ /* 0x002fe40000011607 */
[----:B------:R-:W1:Y:S07]  /*b050*/  LDC.64 R6, c[0x0][0x3a8] ;  /* 0x0000ea00ff067b82 */ /* 0x000e6e0000000a00 */
[--C-:B------:R-:W-:Y:S02]  /*b060*/  @!P6 IMAD.IADD R5, R5, 0x1, -R252.reuse ;  /* 0x000000010505e824 */ /* 0x100fe400078e0afc */
[----:B------:R-:W-:Y:S01]  /*b070*/  @!P0 IMAD.IADD R2, R2, 0x1, -R252 ;  /* 0x0000000102028824 */ /* 0x000fe200078e0afc */
[----:B------:R-:W-:-:S02]  /*b080*/  R2UR UR5, R8 ;  /* 0x00000000080572ca */ /* 0x000fc400000e0000 */
[----:B------:R3:W-:Y:S01]  /*b090*/  STL [R1+0x14e0], R5 ;  /* 0x0014e00501007387 */ /* 0x0007e20000100800 */
[----:B------:R-:W-:-:S03]  /*b0a0*/  R2UR UR10, R133 ;  /* 0x00000000850a72ca */ /* 0x000fc600000e0000 */
[----:B------:R-:W-:Y:S04]  /*b0b0*/  STL [R1+0x14d0], R2 ;  /* 0x0014d00201007387 */ /* 0x000fe80000100800 */
[----:B-1----:R1:W-:Y:S04]  /*b0c0*/  STL [R1+0x14b8], R6 ;  /* 0x0014b80601007387 */ /* 0x0023e80000100800 */
[----:B------:R-:W4:Y:S04]  /*b0d0*/  LDL R8, [R1+0x1000] ;  /* 0x0010000001087983 */ /* 0x000f280000100800 */
[----:B------:R-:W4:Y:S04]  /*b0e0*/  LDL.LU R133, [R1+0x14ec] ;  /* 0x0014ec0001857983 */ /* 0x000f280000300800 */
[----:B---3--:R-:W3:Y:S01]  /*b0f0*/  LDL.LU R5, [R1] ;  /* 0x0000000001057983 */ /* 0x008ee20000300800 */
[----:B------:R-:W-:-:S02]  /*b100*/  ISETP.GT.U32.AND P3, PT, R252, R13, PT ;  /* 0x0000000dfc00720c */ /* 0x000fc40003f64070 */
[C---:B------:R-:W-:Y:S01]  /*b110*/  ISETP.GT.U32.AND P5, PT, R252.reuse, R17, PT ;  /* 0x00000011fc00720c */ /* 0x040fe20003fa4070 */
[----:B-1----:R-:W4:Y:S01]  /*b120*/  LDL R6, [R1+0xffc] ;  /* 0x000ffc0001067983 */ /* 0x002f220000100800 */
[C---:B------:R-:W-:Y:S02]  /*b130*/  ISETP.GT.U32.AND P2, PT, R252.reuse, R251, PT ;  /* 0x000000fbfc00720c */ /* 0x040fe40003f44070 */
[----:B------:R-:W-:Y:S01]  /*b140*/  ISETP.GT.U32.AND P4, PT, R252, R249, PT ;  /* 0x000000f9fc00720c */ /* 0x000fe20003f84070 */
[----:B------:R-:W4:Y:S06]  /*b150*/  LDL R2, [R1+0x1008] ;  /* 0x0010080001027983 */ /* 0x000f2c0000100800 */
[----:B------:R-:W-:-:S02]  /*b160*/  @!P3 IADD3 R13, PT, PT, R13, -R252, RZ ;  /* 0x800000fc0d0db210 */ /* 0x000fc40007ffe0ff */
[C---:B------:R-:W-:Y:S01]  /*b170*/  ISETP.GT.U32.AND P3, PT, R252.reuse, R19, PT ;  /* 0x00000013fc00720c */ /* 0x040fe20003f64070 */
[----:B------:R-:W-:Y:S01]  /*b180*/  @!P5 IMAD.IADD R17, R17, 0x1, -R252 ;  /* 0x000000011111d824 */ /* 0x000fe200078e0afc */
[----:B------:R-:W-:-:S11]  /*b190*/  ISETP.GT.U32.AND P5, PT, R252, R10, PT ;  /* 0x0000000afc00720c */ /* 0x000fd60003fa4070 */
[----:B------:R-:W-:Y:S02]  /*b1a0*/  @!P3 IADD3 R19, PT, PT, R19, -R252, RZ ;  /* 0x800000fc1313b210 */ /* 0x000fe40007ffe0ff */
[----:B------:R-:W-:Y:S01]  /*b1b0*/  ISETP.GT.U32.AND P3, PT, R252, R13, PT ;  /* 0x0000000dfc00720c */ /* 0x000fe20003f64070 */
[----:B------:R-:W-:Y:S01]  /*b1c0*/  @!P5 IMAD.IADD R10, R10, 0x1, -R252 ;  /* 0x000000010a0ad824 */ /* 0x000fe200078e0afc */
[----:B------:R-:W-:-:S11]  /*b1d0*/  ISETP.GT.U32.AND P5, PT, R252, R248, PT ;  /* 0x000000f8fc00720c */ /* 0x000fd60003fa4070 */
[--C-:B------:R-:W-:Y:S01]  /*b1e0*/  @!P3 IMAD.IADD R13, R13, 0x1, -R252.reuse ;  /* 0x000000010d0db824 */ /* 0x100fe200078e0afc */
[----:B------:R-:W-:Y:S01]  /*b1f0*/  ISETP.GT.U32.AND P3, PT, R252, R4, PT ;  /* 0x00000004fc00720c */ /* 0x000fe20003f64070 */
[----:B------:R-:W-:-:S12]  /*b200*/  @!P5 IMAD.IADD R248, R248, 0x1, -R252 ;  /* 0x00000001f8f8d824 */ /* 0x000fd800078e0afc */
[--C-:B------:R-:W-:Y:S01]  /*b210*/  @!P3 IMAD.IADD R4, R4, 0x1, -R252.reuse ;  /* 0x000000010404b824 */ /* 0x100fe200078e0afc */
[----:B------:R-:W-:Y:S01]  /*b220*/  ISETP.GT.U32.AND P3, PT, R252, R9, PT ;  /* 0x00000009fc00720c */ /* 0x000fe20003f64070 */
[----:B------:R-:W-:-:S03]  /*b230*/  @!P2 IMAD.IADD R251, R251, 0x1, -R252 ;  /* 0x00000001fbfba824 */ /* 0x000fc600078e0afc */
[C---:B------:R-:W-:Y:S02]  /*b240*/  ISETP.GT.U32.AND P5, PT, R252.reuse, R4, PT ;  /* 0x00000004fc00720c */ /* 0x040fe40003fa4070 */
[----:B------:R-:W-:-:S07]  /*b250*/  ISETP.GT.U32.AND P2, PT, R252, R0, PT ;  /* 0x00000000fc00720c */ /* 0x000fce0003f44070 */
[--C-:B------:R-:W-:Y:S01]  /*b260*/  @!P3 IMAD.IADD R9, R9, 0x1, -R252.reuse ;  /* 0x000000010909b824 */ /* 0x100fe200078e0afc */
[C---:B------:R-:W-:Y:S02]  /*b270*/  ISETP.GT.U32.AND P3, PT, R252.reuse, R248, PT ;  /* 0x000000f8fc00720c */ /* 0x040fe40003f64070 */
[----:B------:R-:W-:Y:S01]  /*b280*/  ISETP.GT.U32.AND P6, PT, R252, R250, PT ;  /* 0x000000fafc00720c */ /* 0x000fe20003fc4070 */
[--C-:B------:R-:W-:Y:S01]  /*b290*/  @!P5 IMAD.IADD R4, R4, 0x1, -R252.reuse ;  /* 0x000000010404d824 */ /* 0x100fe200078e0afc */
[----:B------:R-:W-:Y:S01]  /*b2a0*/  ISETP.GT.U32.AND P5, PT, R252, R251, PT ;  /* 0x000000fbfc00720c */ /* 0x000fe20003fa4070 */
[----:B------:R-:W-:Y:S01]  /*b2b0*/  @!P2 IMAD.IADD R0, R0, 0x1, -R252 ;  /* 0x000000010000a824 */ /* 0x000fe200078e0afc */
[----:B------:R-:W-:-:S04]  /*b2c0*/  @!P4 IADD3 R249, PT, PT, R249, -R252, RZ ;  /* 0x800000fcf9f9c210 */ /* 0x000fc80007ffe0ff */
[----:B------:R1:W-:Y:S03]  /*b2d0*/  STL [R1+0x14d4], R0 ;  /* 0x0014d40001007387 */ /* 0x0003e60000100800 */
[--C-:B------:R-:W-:Y:S02]  /*b2e0*/  @!P3 IMAD.IADD R248, R248, 0x1, -R252.reuse ;  /* 0x00000001f8f8b824 */ /* 0x100fe400078e0afc */
[--C-:B------:R-:W-:Y:S01]  /*b2f0*/  @!P6 IMAD.IADD R250, R250, 0x1, -R252.reuse ;  /* 0x00000001fafae824 */ /* 0x100fe200078e0afc */
[----:B-1----:R-:W4:Y:S01]  /*b300*/  LDL R0, [R1+0xff8] ;  /* 0x000ff80001007983 */ /* 0x002f220000100800 */
[----:B------:R-:W-:-:S03]  /*b310*/  @!P5 IMAD.IADD R251, R251, 0x1, -R252 ;  /* 0x00000001fbfbd824 */ /* 0x000fc600078e0afc */
[----:B------:R1:W-:Y:S04]  /*b320*/  STL [R1+0x14d8], R248 ;  /* 0x0014d8f801007387 */ /* 0x0003e80000100800 */
[----:B-1----:R-:W4:Y:S04]  /*b330*/  LDL R248, [R1+0xff4] ;  /* 0x000ff40001f87983 */ /* 0x002f280000100800 */
[----:B------:R1:W-:Y:S04]  /*b340*/  STL [R1+0x14dc], R249 ;  /* 0x0014dcf901007387 */ /* 0x0003e80000100800 */
[----:B-1----:R-:W4:Y:S04]  /*b350*/  LDL R249, [R1+0x102c] ;  /* 0x00102c0001f97983 */ /* 0x002f280000100800 */
[----:B------:R-:W4:Y:S01]  /*b360*/  LDL.LU R252, [R1+0x2c] ;  /* 0x00002c0001fc7983 */ /* 0x000f220000300800 */
[----:B--2---:R-:W-:Y:S01]  /*b370*/  ISETP.NE.AND P0, PT, R3, RZ, PT ;  /* 0x000000ff0300720c */ /* 0x004fe20003f05270 */
[----:B---3--:R-:W-:-:S12]  /*b380*/  @!P1 IMAD.MOV R5, RZ, RZ, -R5 ;  /* 0x000000ffff059224 */ /* 0x008fd800078e0a05 */
[----:B------:R-:W-:Y:S02]  /*b390*/  @!P0 LOP3.LUT R5, RZ, R3, RZ, 0x33, !PT ;  /* 0x00000003ff058212 */ /* 0x000fe400078e33ff */
[----:B------:R-:W2:Y:S02]  /*b3a0*/  LDL.LU R3, [R1+0x14e8] ;  /* 0x0014e80001037983 */ /* 0x000ea40000300800 */
[----:B--2---:R-:W-:Y:S02]  /*b3b0*/  ISETP.GE.AND P4, PT, R3, RZ, PT ;  /* 0x000000ff0300720c */ /* 0x004fe40003f86270 */
[----:B------:R1:W-:Y:S04]  /*b3c0*/  STL [R1+0x13f8], R3 ;  /* 0x0013f80301007387 */ /* 0x0003e80000100800 */
[----:B-1----:R-:W2:Y:S01]  /*b3d0*/  LDL R3, [R1+0x1004] ;  /* 0x0010040001037983 */ /* 0x002ea20000100800 */
[----:B----4-:R-:W-:-:S03]  /*b3e0*/  ISETP.GE.AND P6, PT, R248, RZ, PT ;  /* 0x000000fff800720c */ /* 0x010fc60003fc6270 */
[----:B------:R-:W3:Y:S01]  /*b3f0*/  LDL R248, [R1+0x1040] ;  /* 0x0010400001f87983 */ /* 0x000ee20000100800 */
[----:B------:R-:W-:Y:S02]  /*b400*/  ISETP.GE.AND P2, PT, R8, RZ, PT ;  /* 0x000000ff0800720c */ /* 0x000fe40003f46270 */
[----:B------:R-:W-:Y:S02]  /*b410*/  ISETP.GE.AND P5, PT, R0, RZ, PT ;  /* 0x000000ff0000720c */ /* 0x000fe40003fa6270 */
[----:B--2---:R-:W-:Y:S01]  /*b420*/  ISETP.GE.AND P3, PT, R3, RZ, PT ;  /* 0x000000ff0300720c */ /* 0x004fe20003f66270 */
[----:B------:R-:W-:Y:S01]  /*b430*/  IMAD R3, R5, UR24, RZ ;  /* 0x0000001805037c24 */ /* 0x000fe2000f8e02ff */
[----:B------:R-:W-:Y:S01]  /*b440*/  ISETP.GE.AND P1, PT, R6, RZ, PT ;  /* 0x000000ff0600720c */ /* 0x000fe20003f26270 */
[----:B------:R-:W2:Y:S01]  /*b450*/  LDL R5, [R1+0x1044] ;  /* 0x0010440001057983 */ /* 0x000ea20000100800 */
[----:B------:R-:W-:Y:S01]  /*b460*/  ISETP.NE.AND P0, PT, R252, RZ, PT ;  /* 0x000000fffc00720c */ /* 0x000fe20003f05270 */
[----:B------:R-:W1:Y:S02]  /*b470*/  LDCU.128 UR24, c[0x0][0x380] ;  /* 0x00007000ff1877ac */ /* 0x000e640008000c00 */
[----:B------:R4:W-:Y:S02]  /*b480*/  STL [R1+0x30], R3 ;  /* 0x0000300301007387 */ /* 0x0009e40000100800 */
[----:B----4-:R-:W-:-:S02]  /*b490*/  IMAD.MOV.U32 R3, RZ, RZ, R133 ;  /* 0x000000ffff037224 */ /* 0x010fc400078e0085 */
[----:B------:R-:W4:Y:S02]  /*b4a0*/  S2R R133, SR_TID.X ;  /* 0x0000000000857919 */ /* 0x000f240000002100 */
[----:B----4-:R-:W-:-:S05]  /*b4b0*/  LOP3.LUT R133, R133, 0x7f, RZ, 0xc0, !PT ;  /* 0x0000007f85857812 */ /* 0x010fca00078ec0ff */
[----:B------:R-:W-:Y:S02]  /*b4c0*/  IMAD R8, R133, R7, RZ ;  /* 0x0000000785087224 */ /* 0x000fe400078e02ff */
[----:B------:R-:W4:Y:S04]  /*b4d0*/  LDL R133, [R1+0x101c] ;  /* 0x00101c0001857983 */ /* 0x000f280000100800 */
[----:B------:R1:W-:Y:S04]  /*b4e0*/  STL [R1+0x2c], R8 ;  /* 0x00002c0801007387 */ /* 0x0003e80000100800 */
[----:B-1----:R-:W2:Y:S04]  /*b4f0*/  LDL R8, [R1+0x1048] ;  /* 0x0010480001087983 */ /* 0x002ea80000100800 */
[----:B------:R1:W-:Y:S04]  /*b500*/  STL [R1+0x13fc], R7 ;  /* 0x0013fc0701007387 */ /* 0x0003e80000100800 */
[----:B------:R-:W2:Y:S04]  /*b510*/  LDL R0, [R1+0x105c] ;  /* 0x00105c0001007983 */ /* 0x000ea80000100800 */
[----:B-1----:R-:W2:Y:S01]  /*b520*/  LDL.LU R7, [R1+0x20] ;  /* 0x0000200001077983 */ /* 0x002ea20000300800 */
[----:B------:R-:W-:-:S02]  /*b530*/  IMAD.MOV.U32 R6, RZ, RZ, R247 ;  /* 0x000000ffff067224 */ /* 0x000fc400078e00f7 */
[----:B------:R-:W-:Y:S02]  /*b540*/  @!P4 IMAD.MOV R3, RZ, RZ, -R3 ;  /* 0x000000ffff03c224 */ /* 0x000fe400078e0a03 */
[----:B------:R-:W-:Y:S01]  /*b550*/  @!P6 IMAD.MOV R6, RZ, RZ, -R6 ;  /* 0x000000ffff06e224 */ /* 0x000fe200078e0a06 */
[----:B------:R-:W-:Y:S02]  /*b560*/  ISETP.GE.AND P4, PT, R2, RZ, PT ;  /* 0x000000ff0200720c */ /* 0x000fe40003f86270 */
[----:B------:R1:W-:Y:S04]  /*b570*/  STL [R1+0x28], R3 ;  /* 0x0000280301007387 */ /* 0x0003e80000100800 */
[----:B------:R-:W-:Y:S04]  /*b580*/  STL [R1+0x14cc], R6 ;  /* 0x0014cc0601007387 */ /* 0x000fe80000100800 */
[----:B------:R-:W3:Y:S04]  /*b590*/  LDL R2, [R1+0x1070] ;  /* 0x0010700001027983 */ /* 0x000ee80000100800 */
[----:B-1----:R-:W3:Y:S01]  /*b5a0*/  LDL.LU R3, [R1+0x1c] ;  /* 0x00001c0001037983 */ /* 0x002ee20000300800 */
[----:B--2---:R-:W-:-:S05]  /*b5b0*/  @!P3 IADD3 R7, PT, PT, -R7, RZ, RZ ;  /* 0x000000ff0707b210 */ /* 0x004fca0007ffe1ff */
[----:B------:R1:W-:Y:S04]  /*b5c0*/  STL [R1+0x20], R7 ;  /* 0x0000200701007387 */ /* 0x0003e80000100800 */
[----:B-1----:R-:W2:Y:S01]  /*b5d0*/  LDL.LU R7, [R1+0x18] ;  /* 0x0000180001077983 */ /* 0x002ea20000300800 */
[----:B---3--:R-:W-:-:S03]  /*b5e0*/  @!P2 IMAD.MOV R3, RZ, RZ, -R3 ;  /* 0x000000ffff03a224 */ /* 0x008fc600078e0a03 */
[----:B------:R-:W3:Y:S01]  /*b5f0*/  LDL R6, [R1+0x1074] ;  /* 0x0010740001067983 */ /* 0x000ee20000100800 */
[----:B------:R-:W-:-:S03]  /*b600*/  ISETP.GE.AND P2, PT, R249, RZ, PT ;  /* 0x000000fff900720c */ /* 0x000fc60003f46270 */
[----:B------:R1:W-:Y:S01]  /*b610*/  STL [R1+0x1c], R3 ;  /* 0x00001c0301007387 */ /* 0x0003e20000100800 */
[----:B----4-:R-:W-:-:S03]  /*b620*/  ISETP.GE.AND P3, PT, R133, RZ, PT ;  /* 0x000000ff8500720c */ /* 0x010fc60003f66270 */
[----:B-1----:R-:W4:Y:S04]  /*b630*/  LDL.LU R3, [R1+0x14] ;  /* 0x0000140001037983 */ /* 0x002f280000300800 */
[----:B------:R-:W3:Y:S04]  /*b640*/  LDL R249, [R1+0x1088] ;  /* 0x0010880001f97983 */ /* 0x000ee80000100800 */
[----:B------:R-:W3:Y:S01]  /*b650*/  LDL.LU R133, [R1+0x10] ;  /* 0x0000100001857983 */ /* 0x000ee20000300800 */
[----:B--2---:R-:W-:Y:S01]  /*b660*/  @!P1 IMAD.MOV R7, RZ, RZ, -R7 ;  /* 0x000000ffff079224 */ /* 0x004fe200078e0a07 */
[----:B------:R-:W-:-:S04]  /*b670*/  ISETP.GE.AND P1, PT, R248, RZ, PT ;  /* 0x000000fff800720c */ /* 0x000fc80003f26270 */
[----:B------:R1:W-:Y:S04]  /*b680*/  STL [R1+0x18], R7 ;  /* 0x0000180701007387 */ /* 0x0003e80000100800 */
[----:B------:R-:W2:Y:S04]  /*b690*/  LDL R248, [R1+0x108c] ;  /* 0x00108c0001f87983 */ /* 0x000ea80000100800 */
[----:B-1----:R-:W2:Y:S01]  /*b6a0*/  LDL.LU R7, [R1+0xc] ;  /* 0x00000c0001077983 */ /* 0x002ea20000300800 */
[----:B----4-:R-:W-:Y:S01]  /*b6b0*/  @!P5 IMAD.MOV R3, RZ, RZ, -R3 ;  /* 0x000000ffff03d224 */ /* 0x010fe200078e0a03 */
[----:B------:R-:W-:-:S04]  /*b6c0*/  ISETP.GE.AND P5, PT, R5, RZ, PT ;  /* 0x000000ff0500720c */ /* 0x000fc80003fa6270 */
[----:B------:R1:W-:Y:S01]  /*b6d0*/  STL [R1+0x14], R3 ;  /* 0x0000140301007387 */ /* 0x0003e20000100800 */
[----:B---3--:R-:W-:-:S03]  /*b6e0*/  @!P4 IMAD.MOV R133, RZ, RZ, -R133 ;  /* 0x000000ffff85c224 */ /* 0x008fc600078e0a85 */
[----:B------:R-:W3:Y:S01]  /*b6f0*/  LDL R5, [R1+0x1098] ;  /* 0x0010980001057983 */ /* 0x000ee20000100800 */
[----:B------:R-:W-:-:S03]  /*b700*/  ISETP.GE.AND P4, PT, R8, RZ, PT ;  /* 0x000000ff0800720c */ /* 0x000fc60003f86270 */
[----:B------:R4:W-:Y:S04]  /*b710*/  STL [R1+0x14bc], R133 ;  /* 0x0014bc8501007387 */ /* 0x0009e80000100800 */
[----:B------:R-:W3:Y:S04]  /*b720*/  LDL R8, [R1+0x10a8] ;  /* 0x0010a80001087983 */ /* 0x000ee80000100800 */
[----:B-1----:R-:W3:Y:S04]  /*b730*/  LDL.LU R3, [R1+0x8] ;  /* 0x0000080001037983 */ /* 0x002ee80000300800 */
[----:B----4-:R-:W4:Y:S01]  /*b740*/  LDL R133, [R1+0x10ac] ;  /* 0x0010ac0001857983 */ /* 0x010f220000100800 */
[----:B--2---:R-:W-:-:S05]  /*b750*/  @!P3 IMAD.MOV R7, RZ, RZ, -R7 ;  /* 0x000000ffff07b224 */ /* 0x004fca00078e0a07 */
[----:B------:R1:W-:Y:S04]  /*b760*/  STL [R1+0x14c0], R7 ;  /* 0x0014c00701007387 */ /* 0x0003e80000100800 */
[----:B------:R-:W2:Y:S01]  /*b770*/  LDL.LU R247, [R1+0x4] ;  /* 0x0000040001f77983 */ /* 0x000ea20000300800 */
[----:B------:R-:W-:-:S03]  /*b780*/  ISETP.GE.AND P3, PT, R0, RZ, PT ;  /* 0x000000ff0000720c */ /* 0x000fc60003f66270 */
[----:B------:R-:W4:Y:S01]  /*b790*/  LDL R0, [R1+0x11d0] ;  /* 0x0011d00001007983 */ /* 0x000f220000100800 */
[----:B---3--:R-:W-:Y:S01]  /*b7a0*/  @!P2 IMAD.MOV R3, RZ, RZ, -R3 ;  /* 0x000000ffff03a224 */ /* 0x008fe200078e0a03 */
[----:B------:R-:W-:-:S04]  /*b7b0*/  ISETP.GE.AND P2, PT, R2, RZ, PT ;  /* 0x000000ff0200720c */ /* 0x000fc80003f46270 */
[----:B------:R3:W-:Y:S04]  /*b7c0*/  STL [R1+0x14c4], R3 ;  /* 0x0014c40301007387 */ /* 0x0007e80000100800 */
[----:B------:R-:W3:Y:S01]  /*b7d0*/  LDL R2, [R1+0x11c8] ;  /* 0x0011c80001027983 */ /* 0x000ee20000100800 */
[----:B------:R-:W-:Y:S01]  /*b7e0*/  @!P3 IMAD.MOV R244, RZ, RZ, -R244 ;  /* 0x000000fffff4b224 */ /* 0x000fe200078e0af4 */
[----:B------:R-:W-:-:S03]  /*b7f0*/  ISETP.GE.AND P3, PT, R5, RZ, PT ;  /* 0x000000ff0500720c */ /* 0x000fc60003f66270 */
[----:B------:R-:W-:Y:S01]  /*b800*/  @!P2 IMAD.MOV R243, RZ, RZ, -R243 ;  /* 0x000000fffff3a224 */ /* 0x000fe200078e0af3 */
[----:B------:R-:W-:Y:S02]  /*b810*/  ISETP.GE.AND P2, PT, R8, RZ, PT ;  /* 0x000000ff0800720c */ /* 0x000fe40003f46270 */
[----:B--2---:R-:W-:Y:S02]  /*b820*/  @!P1 IADD3 R247, PT, PT, -R247, RZ, RZ ;  /* 0x000000fff7f79210 */ /* 0x004fe40007ffe1ff */
[----:B------:R-:W-:-:S03]  /*b830*/  ISETP.GE.AND P1, PT, R6, RZ, PT ;  /* 0x000000ff0600720c */ /* 0x000fc60003f26270 */
[----:B------:R2:W-:Y:S04]  /*b840*/  STL [R1+0x14c8], R247 ;  /* 0x0014c8f701007387 */ /* 0x0005e80000100800 */
[----:B------:R-:W2:Y:S04]  /*b850*/  LDL R6, [R1+0x11c4] ;  /* 0x0011c40001067983 */ /* 0x000ea80000100800 */
[----:B------:R-:W2:Y:S04]  /*b860*/  LDL R8, [R1+0x11a8] ;  /* 0x0011a80001087983 */ /* 0x000ea80000100800 */
[----:B------:R-:W2:Y:S01]  /*b870*/  LDL R5, [R1+0x11ac] ;  /* 0x0011ac0001057983 */ /* 0x000ea20000100800 */
[----:B------:R-:W-:Y:S01]  /*b880*/  @!P5 IMAD.MOV R246, RZ, RZ, -R246 ;  /* 0x000000fffff6d224 */ /* 0x000fe200078e0af6 */
[----:B------:R-:W-:Y:S01]  /*b890*/  ISETP.GE.AND P5, PT, R249, RZ, PT ;  /* 0x000000fff900720c */ /* 0x000fe20003fa6270 */
[----:B------:R-:W-:Y:S01]  /*b8a0*/  @!P4 IMAD.MOV R245, RZ, RZ, -R245 ;  /* 0x000000fffff5c224 */ /* 0x000fe200078e0af5 */
[----:B------:R-:W2:Y:S01]  /*b8b0*/  LDL R249, [R1+0x11bc] ;  /* 0x0011bc0001f97983 */ /* 0x000ea20000100800 */
[----:B------:R-:W-:-:S03]  /*b8c0*/  ISETP.GE.AND P4, PT, R248, RZ, PT ;  /* 0x000000fff800720c */ /* 0x000fc60003f86270 */
[----:B------:R-:W2:Y:S01]  /*b8d0*/  LDL R248, [R1+0x11b8] ;  /* 0x0011b80001f87983 */ /* 0x000ea20000100800 */
[----:B------:R-:W-:Y:S01]  /*b8e0*/  @!P1 IMAD.MOV R242, RZ, RZ, -R242 ;  /* 0x000000fffff29224 */ /* 0x000fe200078e0af2 */
[----:B----4-:R-:W-:Y:S02]  /*b8f0*/  ISETP.GE.AND P1, PT, R133, RZ, PT ;  /* 0x000000ff8500720c */ /* 0x010fe40003f26270 */
[----:B------:R-:W4:Y:S03]  /*b900*/  LDL R133, [R1+0x11a4] ;  /* 0x0011a40001857983 */ /* 0x000f260000100800 */
[----:B------:R-:W-:Y:S01]  /*b910*/  @!P5 IMAD.MOV R241, RZ, RZ, -R241 ;  /* 0x000000fffff1d224 */ /* 0x000fe200078e0af1 */
[----:B------:R-:W-:Y:S01]  /*b920*/  ISETP.GE.AND P5, PT, R0, RZ, PT ;  /* 0x000000ff0000720c */ /* 0x000fe20003fa6270 */
[----:B------:R-:W-:Y:S01]  /*b930*/  @!P3 IMAD.MOV R239, RZ, RZ, -R239 ;  /* 0x000000ffffefb224 */ /* 0x000fe200078e0aef */
[----:B------:R-:W-:Y:S01]  /*b940*/  @!P4 IADD3 R240, PT, PT, -R240, RZ, RZ ;  /* 0x000000fff0f0c210 */ /* 0x000fe20007ffe1ff */
[----:B------:R-:W4:Y:S01]  /*b950*/  LDL R0, [R1+0x11a0] ;  /* 0x0011a00001007983 */ /* 0x000f220000100800 */
[----:B---3--:R-:W-:-:S03]  /*b960*/  ISETP.GE.AND P4, PT, R2, RZ, PT ;  /* 0x000000ff0200720c */ /* 0x008fc60003f86270 */
[----:B------:R-:W3:Y:S01]  /*b970*/  LDL R2, [R1+0x119c] ;  /* 0x00119c0001027983 */ /* 0x000ee20000100800 */
[----:B------:R-:W-:-:S03]  /*b980*/  @!P2 IMAD.MOV R238, RZ, RZ, -R238 ;  /* 0x000000ffffeea224 */ /* 0x000fc600078e0aee */
[----:B-1----:R-:W3:Y:S02]  /*b990*/  LDL R7, [R1+0x107c] ;  /* 0x00107c0001077983 */ /* 0x002ee40000100800 */
[----:B------:R-:W-:Y:S02]  /*b9a0*/  @!P5 IMAD.MOV R236, RZ, RZ, -R236 ;  /* 0x000000ffffecd224 */ /* 0x000fe400078e0aec */
[----:B------:R-:W3:Y:S02]  /*b9b0*/  LDL R3, [R1+0x1038] ;  /* 0x0010380001037983 */ /* 0x000ee40000100800 */
[----:B------:R-:W-:Y:S01]  /*b9c0*/  @!P4 IMAD.MOV R235, RZ, RZ, -R235 ;  /* 0x000000ffffebc224 */ /* 0x000fe200078e0aeb */
[----:B--2---:R-:W-:Y:S02]  /*b9d0*/  ISETP.GE.AND P3, PT, R6, RZ, PT ;  /* 0x000000ff0600720c */ /* 0x004fe40003f66270 */
[----:B------:R-:W2:Y:S01]  /*b9e0*/  LDL R6, [R1+0x1194] ;  /* 0x0011940001067983 */ /* 0x000ea20000100800 */
[----:B------:R-:W-:-:S03]  /*b9f0*/  ISETP.GE.AND P4, PT, R8, RZ, PT ;  /* 0x000000ff0800720c */ /* 0x000fc60003f86270 */
[----:B------:R-:W2:Y:S01]  /*ba00*/  LDL R8, [R1+0x1180] ;  /* 0x0011800001087983 */ /* 0x000ea20000100800 */
[----:B------:R-:W-:-:S03]  /*ba10*/  ISETP.GE.AND P5, PT, R5, RZ, PT ;  /* 0x000000ff0500720c */ /* 0x000fc60003fa6270 */
[----:B------:R-:W2:Y:S01]  /*ba20*/  LDL R5, [R1+0x1184] ;  /* 0x0011840001057983 */ /* 0x000ea20000100800 */
[----:B------:R-:W-:Y:S01]  /*ba30*/  @!P1 IMAD.MOV R237, RZ, RZ, -R237 ;  /* 0x000000ffffed9224 */ /* 0x000fe200078e0aed */
[----:B------:R-:W-:Y:S02]  /*ba40*/  ISETP.GE.AND P2, PT, R249, RZ, PT ;  /* 0x000000fff900720c */ /* 0x000fe40003f46270 */
[----:B------:R-:W2:Y:S01]  /*ba50*/  LDL R249, [R1+0x118c] ;  /* 0x00118c0001f97983 */ /* 0x000ea20000100800 */
[----:B------:R-:W-:-:S03]  /*ba60*/  ISETP.GE.AND P1, PT, R248, RZ, PT ;  /* 0x000000fff800720c */ /* 0x000fc60003f26270 */
[----:B------:R-:W2:Y:S01]  /*ba70*/  LDL R248, [R1+0x1188] ;  /* 0x0011880001f87983 */ /* 0x000ea20000100800 */
[----:B------:R-:W-:Y:S01]  /*ba80*/  @!P3 IMAD.MOV R234, RZ, RZ, -R234 ;  /* 0x000000ffffeab224 */ /* 0x000fe200078e0aea */
[----:B----4-:R-:W-:Y:S02]  /*ba90*/  ISETP.GE.AND P3, PT, R133, RZ, PT ;  /* 0x000000ff8500720c */ /* 0x010fe40003f66270 */
[----:B------:R-:W4:Y:S03]  /*baa0*/  LDL R133, [R1+0x1170] ;  /* 0x0011700001857983 */ /* 0x000f260000100800 */
[----:B------:R-:W-:Y:S02]  /*bab0*/  @!P2 IADD3 R233, PT, PT, -R233, RZ, RZ ;  /* 0x000000ffe9e9a210 */ /* 0x000fe40007ffe1ff */
[----:B------:R-:W-:Y:S01]  /*bac0*/  ISETP.GE.AND P2, PT, R0, RZ, PT ;  /* 0x000000ff0000720c */ /* 0x000fe20003f46270 */
[----:B------:R-:W-:Y:S01]  /*bad0*/  @!P1 IMAD.MOV R232, RZ, RZ, -R232 ;  /* 0x000000ffffe89224 */ /* 0x000fe200078e0ae8 */
[----:B------:R-:W4:Y:S01]  /*bae0*/  LDL R0, [R1+0x116c] ;  /* 0x00116c0001007983 */ /* 0x000f220000100800 */
[----:B---3--:R-:W-:-:S03]  /*baf0*/  ISETP.GE.AND P1, PT, R2, RZ, PT ;  /* 0x000000ff0200720c */ /* 0x008fc60003f26270 */
[----:B------:R-:W3:Y:S01]  /*bb00*/  LDL R2, [R1+0x1168] ;  /* 0x0011680001027983 */ /* 0x000ee20000100800 */
[----:B------:R-:W-:-:S06]  /*bb10*/  @!P5 IMAD.MOV R231, RZ, RZ, -R231 ;  /* 0x000000ffffe7d224 */ /* 0x000fcc00078e0ae7 */
[----:B------:R-:W-:-:S03]  /*bb20*/  @!P2 IMAD.MOV R228, RZ, RZ, -R228 ;  /* 0x000000ffffe4a224 */ /* 0x000fc600078e0ae4 */
        /* <DEDUP_REMOVED lines=8> */
[----:B------:R-:W-:Y:S01]  /*bbb0*/  ISETP.GE.AND P4, PT, R249, RZ, PT ;  /* 0x000000fff900720c */ /* 0x000fe20003f86270 */
[----:B------:R-:W-:Y:S01]  /*bbc0*/  @!P3 IMAD.MOV R229, RZ, RZ, -R229 ;  /* 0x000000ffffe5b224 */ /* 0x000fe200078e0ae5 */
[----:B------:R-:W2:Y:S01]  /*bbd0*/  LDL R249, [R1+0x1160] ;  /* 0x0011600001f97983 */ /* 0x000ea20000100800 */
[----:B------:R-:W-:-:S03]  /*bbe0*/  ISETP.GE.AND P3, PT, R248, RZ, PT ;  /* 0x000000fff800720c */ /* 0x000fc60003f66270 */
[----:B------:R-:W2:Y:S01]  /*bbf0*/  LDL R248, [R1+0x1158] ;  /* 0x0011580001f87983 */ /* 0x000ea20000100800 */
[----:B------:R-:W-:Y:S02]  /*bc00*/  @!P5 IADD3 R226, PT, PT, -R226, RZ, RZ ;  /* 0x000000ffe2e2d210 */ /* 0x000fe40007ffe1ff */
[----:B----4-:R-:W-:Y:S02]  /*bc10*/  ISETP.GE.AND P5, PT, R133, RZ, PT ;  /* 0x000000ff8500720c */ /* 0x010fe40003fa6270 */
[----:B------:R-:W4:Y:S02]  /*bc20*/  LDL R133, [R1+0x1148] ;  /* 0x0011480001857983 */ /* 0x000f240000100800 */
[----:B------:R-:W-:Y:S01]  /*bc30*/  @!P4 IMAD.MOV R225, RZ, RZ, -R225 ;  /* 0x000000ffffe1c224 */ /* 0x000fe200078e0ae1 */
[----:B------:R-:W-:Y:S02]  /*bc40*/  ISETP.GE.AND P4, PT, R0, RZ, PT ;  /* 0x000000ff0000720c */ /* 0x000fe40003f86270 */
[----:B------:R-:W-:Y:S01]  /*bc50*/  @!P3 IMAD.MOV R224, RZ, RZ, -R224 ;  /* 0x000000ffffe0b224 */ /* 0x000fe200078e0ae0 */
[----:B------:R-:W4:Y:S01]  /*bc60*/  LDL R0, [R1+0x1144] ;  /* 0x0011440001007983 */ /* 0x000f220000100800 */
[----:B---3--:R-:W-:-:S03]  /*bc70*/  ISETP.GE.AND P3, PT, R2, RZ, PT ;  /* 0x000000ff0200720c */ /* 0x008fc60003f66270 */
[----:B------:R-:W3:Y:S01]  /*bc80*/  LDL R2, [R1+0x1134] ;  /* 0x0011340001027983 */ /* 0x000ee20000100800 */
[----:B------:R-:W-:-:S05]  /*bc90*/  @!P2 IMAD.MOV R223, RZ, RZ, -R223 ;  /* 0x000000ffffdfa224 */ /* 0x000fca00078e0adf */
[----:B------:R-:W-:-:S04]  /*bca0*/  @!P4 IMAD.MOV R220, RZ, RZ, -R220 ;  /* 0x000000ffffdcc224 */ /* 0x000fc800078e0adc */
[----:B------:R-:W-:Y:S02]  /*bcb0*/  @!P3 IADD3 R219, PT, PT, -R219, RZ, RZ ;  /* 0x000000ffdbdbb210 */ /* 0x000fe40007ffe1ff */
        /* <DEDUP_REMOVED lines=16> */
[----:B------:R-:W-:Y:S02]  /*bdc0*/  ISETP.GE.AND P1, PT, R0, RZ, PT ;  /* 0x000000ff0000720c */ /* 0x000fe40003f26270 */
[----:B------:R-:W-:Y:S01]  /*bdd0*/  @!P5 IMAD.MOV R216, RZ, RZ, -R216 ;  /* 0x000000ffffd8d224 */ /* 0x000fe200078e0ad8 */
[----:B------:R-:W4:Y:S01]  /*bde0*/  LDL R0, [R1+0x1110] ;  /* 0x0011100001007983 */ /* 0x000f220000100800 */
[----:B---3--:R-:W-:-:S03]  /*bdf0*/  ISETP.GE.AND P5, PT, R2, RZ, PT ;  /* 0x000000ff0200720c */ /* 0x008fc60003fa6270 */
[----:B------:R-:W3:Y:S01]  /*be00*/  LDL R2, [R1+0x110c] ;  /* 0x00110c0001027983 */ /* 0x000ee20000100800 */
[----:B------:R-:W-:-:S05]  /*be10*/  @!P4 IMAD.MOV R215, RZ, RZ, -R215 ;  /* 0x000000ffffd7c224 */ /* 0x000fca00078e0ad7 */
[----:B------:R-:W-:-:S04]  /*be20*/  @!P1 IADD3 R212, PT, PT, -R212, RZ, RZ ;  /* 0x000000ffd4d49210 */ /* 0x000fc80007ffe1ff */
        /* <DEDUP_REMOVED lines=33> */
[----:B------:R-:W-:Y:S01]  /*c040*/  @!P4 IADD3 R205, PT, PT, -R205, RZ, RZ ;  /* 0x000000ffcdcdc210 */ /* 0x000fe20007ffe1ff */
[----:B------:R-:W2:Y:S01]  /*c050*/  LDL R249, [R1+0x10d0] ;  /* 0x0010d00001f97983 */ /* 0x000ea20000100800 */
[----:B------:R-:W-:-:S03]  /*c060*/  ISETP.GE.AND P4, PT, R248, RZ, PT ;  /* 0x000000fff800720c */ /* 0x000fc60003f86270 */
[----:B------:R-:W2:Y:S01]  /*c070*/  LDL R248, [R1+0x10cc] ;  /* 0x0010cc0001f87983 */ /* 0x000ea20000100800 */
[----:B------:R-:W-:Y:S01]  /*c080*/  @!P1 IMAD.MOV R202, RZ, RZ, -R202 ;  /* 0x000000ffffca9224 */ /* 0x000fe200078e0aca */
[----:B----4-:R-:W-:Y:S02]  /*c090*/  ISETP.GE.AND P1, PT, R133, RZ, PT ;  /* 0x000000ff8500720c */ /* 0x010fe40003f26270 */
[----:B------:R-:W4:Y:S02]  /*c0a0*/  LDL R133, [R1+0x10b4] ;  /* 0x0010b40001857983 */ /* 0x000f240000100800 */
[----:B------:R-:W-:Y:S01]  /*c0b0*/  @!P5 IMAD.MOV R201, RZ, RZ, -R201 ;  /* 0x000000ffffc9d224 */ /* 0x000fe200078e0ac9 */
[----:B------:R-:W-:-:S03]  /*c0c0*/  ISETP.GE.AND P5, PT, R0, RZ, PT ;  /* 0x000000ff0000720c */ /* 0x000fc60003fa6270 */
[----:B------:R-:W-:Y:S01]  /*c0d0*/  @!P4 IMAD.MOV R200, RZ, RZ, -R200 ;  /* 0x000000ffffc8c224 */ /* 0x000fe200078e0ac8 */
[----:B------:R-:W4:Y:S01]  /*c0e0*/  LDL R0, [R1+0x11d4] ;  /* 0x0011d40001007983 */ /* 0x000f220000100800 */
[----:B---3--:R-:W-:-:S03]  /*c0f0*/  ISETP.GE.AND P4, PT, R2, RZ, PT ;  /* 0x000000ff0200720c */ /* 0x008fc60003f86270 */
[----:B------:R-:W3:Y:S01]  /*c100*/  LDL R2, [R1+0x11dc] ;  /* 0x0011dc0001027983 */ /* 0x000ee20000100800 */
[----:B------:R-:W-:-:S04]  /*c110*/  @!P3 IMAD.MOV R199, RZ, RZ, -R199 ;  /* 0x000000ffffc7b224 */ /* 0x000fc800078e0ac7 */
[----:B------:R-:W-:-:S05]  /*c120*/  @!P5 IMAD.MOV R196, RZ, RZ, -R196 ;  /* 0x000000ffffc4d224 */ /* 0x000fca00078e0ac4 */
[----:B------:R-:W-:Y:S01]  /*c130*/  @!P4 IMAD.MOV R195, RZ, RZ, -R195 ;  /* 0x000000ffffc3c224 */ /* 0x000fe200078e0ac3 */
[----:B--2---:R-:W-:Y:S02]  /*c140*/  ISETP.GE.AND P3, PT, R6, RZ, PT ;  /* 0x000000ff0600720c */ /* 0x004fe40003f66270 */
[----:B------:R-:W2:Y:S01]  /*c150*/  LDL R6, [R1+0x11e0] ;  /* 0x0011e00001067983 */ /* 0x000ea20000100800 */
[----:B------:R-:W-:-:S03]  /*c160*/  ISETP.GE.AND P4, PT, R8, RZ, PT ;  /* 0x000000ff0800720c */ /* 0x000fc60003f86270 */
[----:B------:R-:W2:Y:S01]  /*c170*/  LDL R8, [R1+0x1200] ;  /* 0x0012000001087983 */ /* 0x000ea20000100800 */
[----:B------:R-:W-:-:S03]  /*c180*/  ISETP.GE.AND P5, PT, R5, RZ, PT ;  /* 0x000000ff0500720c */ /* 0x000fc60003fa6270 */
[----:B------:R-:W2:Y:S01]  /*c190*/  LDL R5, [R1+0x11fc] ;  /* 0x0011fc0001057983 */ /* 0x000ea20000100800 */
[----:B------:R-:W-:Y:S01]  /*c1a0*/  @!P2 IADD3 R198, PT, PT, -R198, RZ, RZ ;  /* 0x000000ffc6c6a210 */ /* 0x000fe20007ffe1ff */
        /* <DEDUP_REMOVED lines=14> */
[----:B------:R-:W-:-:S05]  /*c290*/  @!P5 IADD3 R191, PT, PT, -R191, RZ, RZ ;  /* 0x000000ffbfbfd210 */ /* 0x000fca0007ffe1ff */
        /* <DEDUP_REMOVED lines=19> */
[----:B------:R-:W-:Y:S01]  /*c3d0*/  @!P3 IADD3 R184, PT, PT, -R184, RZ, RZ ;  /* 0x000000ffb8b8b210 */ /* 0x000fe20007ffe1ff */
        /* <DEDUP_REMOVED lines=109> */
[----:B------:R-:W-:Y:S02]  /*cab0*/  @!P3 IADD3 R149, PT, PT, -R149, RZ, RZ ;  /* 0x000000ff9595b210 */ /* 0x000fe40007ffe1ff */
        /* <DEDUP_REMOVED lines=46> */
[----:B------:R-:W-:Y:S02]  /*cda0*/  @!P3 IMAD.MOV R134, RZ, RZ, -R134 ;  /* 0x000000ffff86b224 */ /* 0x000fe400078e0a86 */
        /* <DEDUP_REMOVED lines=200> */
[----:B------:R-:W-:-:S03]  /*da30*/  @!P4 IADD3 R64, PT, PT, -R64, RZ, RZ ;  /* 0x000000ff4040c210 */ /* 0x000fc60007ffe1ff */
[----:B------:R-:W-:Y:S01]  /*da40*/  @!P3 IMAD.MOV R63, RZ, RZ, -R63 ;  /* 0x000000ffff3fb224 */ /* 0x000fe200078e0a3f */
[----:B------:R-:W-:Y:S02]  /*da50*/  ISETP.GE.AND P4, PT, R0, RZ, PT ;  /* 0x000000ff0000720c */ /* 0x000fe40003f86270 */
        /* <DEDUP_REMOVED lines=21> */
[----:B------:R-:W-:-:S03]  /*dbb0*/  @!P1 IMAD.MOV R56, RZ, RZ, -R56 ;  /* 0x000000ffff389224 */ /* 0x000fc600078e0a38 */
[----:B------:R-:W-:Y:S01]  /*dbc0*/  @!P5 IMAD.MOV R55, RZ, RZ, -R55 ;  /* 0x000000ffff37d224 */ /* 0x000fe200078e0a37 */
[----:B------:R-:W-:Y:S02]  /*dbd0*/  ISETP.GE.AND P1, PT, R0, RZ, PT ;  /* 0x000000ff0000720c */ /* 0x000fe40003f26270 */
[----:B------:R-:W4:Y:S01]  /*dbe0*/  LDL R0, [R1+0x115c] ;  /* 0x00115c0001007983 */ /* 0x000f220000100800 */
[----:B---3--:R-:W-:-:S03]  /*dbf0*/  ISETP.GE.AND P5, PT, R2, RZ, PT ;  /* 0x000000ff0200720c */ /* 0x008fc60003fa6270 */
[----:B------:R-:W3:Y:S01]  /*dc00*/  LDL R2, [R1+0x1154] ;  /* 0x0011540001027983 */ /* 0x000ee20000100800 */
[----:B------:R-:W-:-:S06]  /*dc10*/  @!P4 IMAD.MOV R54, RZ, RZ, -R54 ;  /* 0x000000ffff36c224 */ /* 0x000fcc00078e0a36 */
[----:B------:R-:W-:-:S03]  /*dc20*/  @!P1 IMAD.MOV R51, RZ, RZ, -R51 ;  /* 0x000000ffff339224 */ /* 0x000fc600078e0a33 */
        /* <DEDUP_REMOVED lines=16> */
[----:B------:R-:W-:-:S03]  /*dd30*/  @!P3 IMAD.MOV R48, RZ, RZ, -R48 ;  /* 0x000000ffff30b224 */ /* 0x000fc600078e0a30 */
[----:B------:R-:W-:Y:S01]  /*dd40*/  @!P2 IMAD.MOV R47, RZ, RZ, -R47 ;  /* 0x000000ffff2fa224 */ /* 0x000fe200078e0a2f */
[----:B------:R-:W-:Y:S02]  /*dd50*/  ISETP.GE.AND P3, PT, R0, RZ, PT ;  /* 0x000000ff0000720c */ /* 0x000fe40003f66270 */
[----:B------:R-:W4:Y:S01]  /*dd60*/  LDL R0, [R1+0x1100] ;  /* 0x0011000001007983 */ /* 0x000f220000100800 */
[----:B---3--:R-:W-:-:S03]  /*dd70*/  ISETP.GE.AND P2, PT, R2, RZ, PT ;  /* 0x000000ff0200720c */ /* 0x008fc60003f46270 */
[----:B------:R-:W3:Y:S01]  /*dd80*/  LDL R2, [R1+0x10fc] ;  /* 0x0010fc0001027983 */ /* 0x000ee20000100800 */
[----:B------:R-:W-:-:S06]  /*dd90*/  @!P1 IMAD.MOV R46, RZ, RZ, -R46 ;  /* 0x000000ffff2e9224 */ /* 0x000fcc00078e0a2e */
[----:B------:R-:W-:-:S03]  /*dda0*/  @!P3 IADD3 R43, PT, PT, -R43, RZ, RZ ;  /* 0x000000ff2b2bb210 */ /* 0x000fc60007ffe1ff */
        /* <DEDUP_REMOVED lines=61> */
[----:B------:R-:W-:Y:S02]  /*e180*/  @!P2 IADD3 R22, PT, PT, -R22, RZ, RZ ;  /* 0x000000ff1616a210 */ /* 0x000fe40007ffe1ff */
[----:B----4-:R-:W-:Y:S01]  /*e190*/  ISETP.GE.AND P2, PT, R133, RZ, PT ;  /* 0x000000ff8500720c */ /* 0x010fe20003f46270 */
[----:B------:R-:W-:Y:S01]  /*e1a0*/  @!P1 IMAD.MOV R21, RZ, RZ, -R21 ;  /* 0x000000ffff159224 */ /* 0x000fe200078e0a15 */
[----:B------:R-:W4:Y:S02]  /*e1b0*/  LDL R133, [R1+0x1028] ;  /* 0x0010280001857983 */ /* 0x000f240000100800 */
[----:B------:R-:W-:-:S03]  /*e1c0*/  @!P4 IMAD.MOV R24, RZ, RZ, -R24 ;  /* 0x000000ffff18c224 */ /* 0x000fc600078e0a18 */
[----:B------:R-:W-:Y:S01]  /*e1d0*/  @!P3 IMAD.MOV R23, RZ, RZ, -R23 ;  /* 0x000000ffff17b224 */ /* 0x000fe200078e0a17 */
[----:B------:R-:W-:Y:S02]  /*e1e0*/  ISETP.GE.AND P4, PT, R0, RZ, PT ;  /* 0x000000ff0000720c */ /* 0x000fe40003f86270 */
[----:B------:R-:W4:Y:S01]  /*e1f0*/  LDL R0, [R1+0x104c] ;  /* 0x00104c0001007983 */ /* 0x000f220000100800 */
[----:B---3--:R-:W-:-:S03]  /*e200*/  ISETP.GE.AND P3, PT, R2, RZ, PT ;  /* 0x000000ff0200720c */ /* 0x008fc60003f66270 */
[----:B------:R-:W3:Y:S01]  /*e210*/  LDL R2, [R1+0x103c] ;  /* 0x00103c0001027983 */ /* 0x000ee20000100800 */
[----:B------:R-:W-:Y:S01]  /*e220*/  @!P5 IMAD.MOV R25, RZ, RZ, -R25 ;  /* 0x000000ffff19d224 */ /* 0x000fe200078e0a19 */
[----:B------:R-:W-:Y:S01]  /*e230*/  ISETP.GE.AND P5, PT, R7, RZ, PT ;  /* 0x000000ff0700720c */ /* 0x000fe20003fa6270 */
[----:B------:R-:W-:Y:S01]  /*e240*/  @!P2 IMAD.MOV R17, RZ, RZ, -R17 ;  /* 0x000000ffff11a224 */ /* 0x000fe200078e0a11 */
[----:B------:R-:W3:Y:S06]  /*e250*/  LDL R7, [R1+0x1030] ;  /* 0x0010300001077983 */ /* 0x000eec0000100800 */
[----:B------:R-:W-:Y:S01]  /*e260*/  @!P3 IMAD.MOV R18, RZ, RZ, -R18 ;  /* 0x000000ffff12b224 */ /* 0x000fe200078e0a12 */
[----:B--2---:R-:W-:-:S02]  /*e270*/  ISETP.GE.AND P1, PT, R6, RZ, PT ;  /* 0x000000ff0600720c */ /* 0x004fc40003f26270 */
[----:B------:R-:W2:Y:S01]  /*e280*/  LDL R6, [R1+0x1034] ;  /* 0x0010340001067983 */ /* 0x000ea20000100800 */
[----:B------:R-:W-:-:S03]  /*e290*/  ISETP.GE.AND P2, PT, R8, RZ, PT ;  /* 0x000000ff0800720c */ /* 0x000fc60003f46270 */
[----:B------:R-:W2:Y:S01]  /*e2a0*/  LDL R8, [R1+0x1024] ;  /* 0x0010240001087983 */ /* 0x000ea20000100800 */
[----:B------:R-:W-:-:S03]  /*e2b0*/  ISETP.GE.AND P3, PT, R5, RZ, PT ;  /* 0x000000ff0500720c */ /* 0x000fc60003f66270 */
[----:B------:R-:W2:Y:S01]  /*e2c0*/  LDL R5, [R1+0x1020] ;  /* 0x0010200001057983 */ /* 0x000ea20000100800 */
[----:B------:R-:W-:Y:S02]  /*e2d0*/  @!P5 IMAD.MOV R20, RZ, RZ, -R20 ;  /* 0x000000ffff14d224 */ /* 0x000fe400078e0a14 */
[----:B------:R-:W-:Y:S01]  /*e2e0*/  @!P4 IMAD.MOV R19, RZ, RZ, -R19 ;  /* 0x000000ffff13c224 */ /* 0x000fe200078e0a13 */
[----:B------:R-:W-:Y:S01]  /*e2f0*/  ISETP.GE.AND P5, PT, R249, RZ, PT ;  /* 0x000000fff900720c */ /* 0x000fe20003fa6270 */
[----:B------:R-:W-:Y:S01]  /*e300*/  @!P1 IMAD.MOV R16, RZ, RZ, -R16 ;  /* 0x000000ffff109224 */ /* 0x000fe200078e0a10 */
[----:B------:R-:W2:Y:S01]  /*e310*/  LDL R249, [R1+0x1018] ;  /* 0x0010180001f97983 */ /* 0x000ea20000100800 */
[----:B------:R-:W-:-:S03]  /*e320*/  ISETP.GE.AND P4, PT, R248, RZ, PT ;  /* 0x000000fff800720c */ /* 0x000fc60003f86270 */
[----:B------:R-:W2:Y:S07]  /*e330*/  LDL R248, [R1+0x1014] ;  /* 0x0010140001f87983 */ /* 0x000eae0000100800 */
[----:B------:R-:W-:-:S03]  /*e340*/  @!P5 IADD3 R15, PT, PT, -R15, RZ, RZ ;  /* 0x000000ff0f0fd210 */ /* 0x000fc60007ffe1ff */
[----:B------:R-:W-:Y:S01]  /*e350*/  @!P4 IMAD.MOV R14, RZ, RZ, -R14 ;  /* 0x000000ffff0ec224 */ /* 0x000fe200078e0a0e */
[----:B----4-:R-:W-:Y:S02]  /*e360*/  ISETP.GE.AND P1, PT, R0, RZ, PT ;  /* 0x000000ff0000720c */ /* 0x010fe40003f26270 */
[----:B------:R-:W-:Y:S01]  /*e370*/  ISETP.GE.AND P4, PT, R3, RZ, PT ;  /* 0x000000ff0300720c */ /* 0x000fe20003f86270 */
[----:B------:R-:W-:Y:S01]  /*e380*/  @!P3 IMAD.MOV R13, RZ, RZ, -R13 ;  /* 0x000000ffff0db224 */ /* 0x000fe200078e0a0d */
[----:B---3--:R-:W-:Y:S01]  /*e390*/  ISETP.GE.AND P5, PT, R2, RZ, PT ;  /* 0x000000ff0200720c */ /* 0x008fe20003fa6270 */
[----:B------:R-:W3:Y:S01]  /*e3a0*/  LDL R0, [R1+0x1010] ;  /* 0x0010100001007983 */ /* 0x000ee20000100800 */
[----:B------:R-:W-:-:S03]  /*e3b0*/  @!P2 IMAD.MOV R12, RZ, RZ, -R12 ;  /* 0x000000ffff0ca224 */ /* 0x000fc600078e0a0c */
[----:B------:R-:W4:Y:S01]  /*e3c0*/  LDL R2, [R1+0x100c] ;  /* 0x00100c0001027983 */ /* 0x000f220000100800 */
[----:B------:R-:W-:-:S03]  /*e3d0*/  ISETP.GE.AND P2, PT, R7, RZ, PT ;  /* 0x000000ff0700720c */ /* 0x000fc60003f46270 */
[----:B------:R-:W-:Y:S01]  /*e3e0*/  @!P1 IMAD.MOV R11, RZ, RZ, -R11 ;  /* 0x000000ffff0b9224 */ /* 0x000fe200078e0a0b */
[----:B------:R-:W-:Y:S01]  /*e3f0*/  ISETP.GE.AND P1, PT, R133, RZ, PT ;  /* 0x000000ff8500720c */ /* 0x000fe20003f26270 */
[----:B------:R-:W-:Y:S02]  /*e400*/  @!P4 IMAD.MOV R9, RZ, RZ, -R9 ;  /* 0x000000ffff09c224 */ /* 0x000fe400078e0a09 */
[----:B------:R-:W-:Y:S01]  /*e410*/  @!P5 IMAD.MOV R10, RZ, RZ, -R10 ;  /* 0x000000ffff0ad224 */ /* 0x000fe200078e0a0a */
[----:B--2---:R-:W-:Y:S02]  /*e420*/  ISETP.GE.AND P3, PT, R6, RZ, PT ;  /* 0x000000ff0600720c */ /* 0x004fe40003f66270 */
[----:B------:R-:W2:Y:S04]  /*e430*/  LDL.LU R6, [R1+0x28] ;  /* 0x0000280001067983 */ /* 0x000ea80000300800 */
[----:B------:R-:W2:Y:S01]  /*e440*/  LDL.LU R247, [R1+0x20] ;  /* 0x0000200001f77983 */ /* 0x000ea20000300800 */
[----:B------:R-:W-:-:S03]  /*e450*/  ISETP.GE.AND P5, PT, R8, RZ, PT ;  /* 0x000000ff0800720c */ /* 0x000fc60003fa6270 */
[----:B------:R-:W2:Y:S01]  /*e460*/  LDL.LU R3, [R1+0x1c] ;  /* 0x00001c0001037983 */ /* 0x000ea20000300800 */
[----:B------:R-:W-:-:S03]  /*e470*/  ISETP.GE.AND P4, PT, R5, RZ, PT ;  /* 0x000000ff0500720c */ /* 0x000fc60003f86270 */
[----:B------:R-:W2:Y:S04]  /*e480*/  LDL.LU R7, [R1+0x18] ;  /* 0x0000180001077983 */ /* 0x000ea80000300800 */
[----:B------:R-:W2:Y:S04]  /*e490*/  LDL.LU R133, [R1+0x14] ;  /* 0x0000140001857983 */ /* 0x000ea80000300800 */
[----:B------:R-:W2:Y:S04]  /*e4a0*/  LDL.LU R8, [R1+0x14e4] ;  /* 0x0014e40001087983 */ /* 0x000ea80000300800 */
[----:B------:R-:W2:Y:S01]  /*e4b0*/  LDL.LU R5, [R1+0x14e0] ;  /* 0x0014e00001057983 */ /* 0x000ea20000300800 */
[----:B------:R-:W-:Y:S01]  /*e4c0*/  LOP3.LUT R252, RZ, R252, RZ, 0x33, !PT ;  /* 0x000000fcfffc7212 */ /* 0x000fe200078e33ff */
[----:B------:R-:W-:Y:S01]  /*e4d0*/  @!P1 IMAD.MOV R4, RZ, RZ, -R4 ;  /* 0x000000ffff049224 */ /* 0x000fe200078e0a04 */
[----:B---3--:R-:W-:-:S02]  /*e4e0*/  ISETP.GE.AND P1, PT, R0, RZ, PT ;  /* 0x000000ff0000720c */ /* 0x008fc40003f26270 */
[----:B----4-:R-:W-:Y:S02]  /*e4f0*/  ISETP.GE.AND P6, PT, R2, RZ, PT ;  /* 0x000000ff0200720c */ /* 0x010fe40003fc6270 */
[C---:B--2---:R-:W-:Y:S02]  /*e500*/  SEL R6, R252.reuse, R6, !P0 ;  /* 0x00000006fc067207 */ /* 0x044fe40004000000 */
[C---:B------:R-:W-:Y:S02]  /*e510*/  SEL R247, R252.reuse, R247, !P0 ;  /* 0x000000f7fcf77207 */ /* 0x040fe40004000000 */
[C---:B------:R-:W-:Y:S02]  /*e520*/  SEL R3, R252.reuse, R3, !P0 ;  /* 0x00000003fc037207 */ /* 0x040fe40004000000 */
[----:B------:R-:W-:Y:S02]  /*e530*/  SEL R7, R252, R7, !P0 ;  /* 0x00000007fc077207 */ /* 0x000fe40004000000 */
[----:B------:R-:W-:-:S02]  /*e540*/  @!P3 IADD3 R8, PT, PT, -R8, RZ, RZ ;  /* 0x000000ff0808b210 */ /* 0x000fc40007ffe1ff */
[----:B------:R-:W-:Y:S01]  /*e550*/  ISETP.GE.AND P3, PT, R249, RZ, PT ;  /* 0x000000fff900720c */ /* 0x000fe20003f66270 */
[----:B------:R-:W-:Y:S01]  /*e560*/  @!P2 IMAD.MOV R5, RZ, RZ, -R5 ;  /* 0x000000ffff05a224 */ /* 0x000fe200078e0a05 */
[----:B------:R-:W2:Y:S01]  /*e570*/  LDL.LU R249, [R1+0x14dc] ;  /* 0x0014dc0001f97983 */ /* 0x000ea20000300800 */
[----:B------:R-:W-:-:S03]  /*e580*/  ISETP.GE.AND P2, PT, R248, RZ, PT ;  /* 0x000000fff800720c */ /* 0x000fc60003f46270 */
[----:B------:R-:W3:Y:S04]  /*e590*/  LDL.LU R248, [R1+0x14d8] ;  /* 0x0014d80001f87983 */ /* 0x000ee80000300800 */
[----:B------:R-:W4:Y:S04]  /*e5a0*/  LDL.LU R0, [R1+0x14d4] ;  /* 0x0014d40001007983 */ /* 0x000f280000300800 */
[----:B------:R-:W2:Y:S01]  /*e5b0*/  LDL.LU R2, [R1+0x14d0] ;  /* 0x0014d00001027983 */ /* 0x000ea20000300800 */
[----:B------:R-:W-:-:S03]  /*e5c0*/  SEL R133, R252, R133, !P0 ;  /* 0x00000085fc857207 */ /* 0x000fc60004000000 */
[----:B------:R1:W-:Y:S04]  /*e5d0*/  STL [R1+0x28], R6 ;  /* 0x0000280601007387 */ /* 0x0003e80000100800 */
[----:B-1----:R-:W2:Y:S04]  /*e5e0*/  LDL.LU R6, [R1+0x14cc] ;  /* 0x0014cc0001067983 */ /* 0x002ea80000300800 */
[----:B------:R1:W-:Y:S04]  /*e5f0*/  STL [R1+0x20], R247 ;  /* 0x000020f701007387 */ /* 0x0003e80000100800 */
[----:B-1----:R-:W2:Y:S04]  /*e600*/  LDL.LU R247, [R1+0x14c8] ;  /* 0x0014c80001f77983 */ /* 0x002ea80000300800 */
[----:B------:R1:W-:Y:S04]  /*e610*/  STL [R1+0x1c], R3 ;  /* 0x00001c0301007387 */ /* 0x0003e80000100800 */
[----:B-1----:R-:W2:Y:S04]  /*e620*/  LDL.LU R3, [R1+0x14c4] ;  /* 0x0014c40001037983 */ /* 0x002ea80000300800 */
[----:B------:R1:W-:Y:S04]  /*e630*/  STL [R1+0x18], R7 ;  /* 0x0000180701007387 */ /* 0x0003e80000100800 */
[----:B-1----:R-:W3:Y:S04]  /*e640*/  LDL.LU R7, [R1+0x14c0] ;  /* 0x0014c00001077983 */ /* 0x002ee80000300800 */
[----:B------:R1:W-:Y:S04]  /*e650*/  STL [R1+0x14], R133 ;  /* 0x0000148501007387 */ /* 0x0003e80000100800 */
[----:B-1----:R-:W4:Y:S01]  /*e660*/  LDL.LU R133, [R1+0x14bc] ;  /* 0x0014bc0001857983 */ /* 0x002f220000300800 */
[----:B------:R-:W-:-:S02]  /*e670*/  SEL R99, R252, R99, !P0 ;  /* 0x00000063fc637207 */ /* 0x000fc40004000000 */
[C---:B------:R-:W-:Y:S02]  /*e680*/  SEL R96, R252.reuse, R96, !P0 ;  /* 0x00000060fc607207 */ /* 0x040fe40004000000 */
[C---:B------:R-:W-:Y:S02]  /*e690*/  SEL R93, R252.reuse, R93, !P0 ;  /* 0x0000005dfc5d7207 */ /* 0x040fe40004000000 */
[C---:B------:R-:W-:Y:S02]  /*e6a0*/  SEL R90, R252.reuse, R90, !P0 ;  /* 0x0000005afc5a7207 */ /* 0x040fe40004000000 */
[C---:B------:R-:W-:Y:S02]  /*e6b0*/  SEL R87, R252.reuse, R87, !P0 ;  /* 0x00000057fc577207 */ /* 0x040fe40004000000 */
[C---:B------:R-:W-:Y:S02]  /*e6c0*/  SEL R84, R252.reuse, R84, !P0 ;  /* 0x00000054fc547207 */ /* 0x040fe40004000000 */
        /* <DEDUP_REMOVED lines=14> */
[C---:B--2---:R-:W-:Y:S02]  /*e7b0*/  SEL R3, R252.reuse, R3, !P0 ;  /* 0x00000003fc037207 */ /* 0x044fe40004000000 */
[C---:B---3--:R-:W-:Y:S02]  /*e7c0*/  SEL R7, R252.reuse, R7, !P0 ;  /* 0x00000007fc077207 */ /* 0x048fe40004000000 */
[----:B----4-:R-:W-:-:S05]  /*e7d0*/  SEL R133, R252, R133, !P0 ;  /* 0x00000085fc857207 */ /* 0x010fca0004000000 */
[----:B------:R-:W-:Y:S04]  /*e7e0*/  STL [R1+0x10], R133 ;  /* 0x0000108501007387 */ /* 0x000fe80000100800 */
[----:B------:R1:W-:Y:S04]  /*e7f0*/  STL [R1+0xc], R7 ;  /* 0x00000c0701007387 */ /* 0x0003e80000100800 */
[----:B------:R2:W-:Y:S01]  /*e800*/  STL [R1+0x8], R3 ;  /* 0x0000080301007387 */ /* 0x0005e20000100800 */
[C---:B-1----:R-:W-:Y:S02]  /*e810*/  SEL R7, R252.reuse, R247, !P0 ;  /* 0x000000f7fc077207 */ /* 0x042fe40004000000 */
[----:B--2---:R-:W-:-:S03]  /*e820*/  SEL R3, R252, R246, !P0 ;  /* 0x000000f6fc037207 */ /* 0x004fc60004000000 */
[----:B------:R1:W-:Y:S04]  /*e830*/  STL [R1+0x4], R7 ;  /* 0x0000040701007387 */ /* 0x0003e80000100800 */
[----:B------:R2:W-:Y:S01]  /*e840*/  STL [R1], R3 ;  /* 0x0000000301007387 */ /* 0x0005e20000100800 */
[C---:B-1----:R-:W-:Y:S02]  /*e850*/  SEL R7, R252.reuse, R101, !P0 ;  /* 0x00000065fc077207 */ /* 0x042fe40004000000 */
[----:B--2---:R-:W-:-:S03]  /*e860*/  SEL R3, R252, R100, !P0 ;  /* 0x00000064fc037207 */ /* 0x004fc60004000000 */
[----:B------:R1:W-:Y:S04]  /*e870*/  STL [R1+0xd4], R7 ;  /* 0x0000d40701007387 */ /* 0x0003e80000100800 */
[----:B------:R2:W-:Y:S01]  /*e880*/  STL [R1+0xe8], R3 ;  /* 0x0000e80301007387 */ /* 0x0005e20000100800 */
[----:B-1----:R-:W-:-:S03]  /*e890*/  SEL R7, R252, R98, !P0 ;  /* 0x00000062fc077207 */ /* 0x002fc60004000000 */
[----:B------:R-:W-:Y:S01]  /*e8a0*/  STL [R1+0xf8], R99 ;  /* 0x0000f86301007387 */ /* 0x000fe20000100800 */
        /* <DEDUP_REMOVED lines=28> */
[C---:B-1----:R-:W-:Y:S02]  /*ea70*/  SEL R7, R252.reuse, R77, !P0 ;  /* 0x0000004dfc077207 */ /* 0x042fe40004000000 */
[----:B--2---:R-:W-:-:S05]  /*ea80*/  SEL R3, R252, R78, !P0 ;  /* 0x0000004efc037207 */ /* 0x004fca0004000000 */
[----:B------:R1:W-:Y:S04]  /*ea90*/  STL [R1+0x23c], R3 ;  /* 0x00023c0301007387 */ /* 0x0003e80000100800 */
[----:B------:R2:W-:Y:S01]  /*eaa0*/  STL [R1+0x240], R7 ;  /* 0x0002400701007387 */ /* 0x0005e20000100800 */
[C---:B-1----:R-:W-:Y:S02]  /*eab0*/  SEL R3, R252.reuse, R75, !P0 ;  /* 0x0000004bfc037207 */ /* 0x042fe40004000000 */
[----:B--2---:R-:W-:-:S03]  /*eac0*/  SEL R7, R252, R74, !P0 ;  /* 0x0000004afc077207 */ /* 0x004fc60004000000 */
[----:B------:R1:W-:Y:S04]  /*ead0*/  STL [R1+0x248], R3 ;  /* 0x0002480301007387 */ /* 0x0003e80000100800 */
[----:B------:R2:W-:Y:S01]  /*eae0*/  STL [R1+0x24c], R7 ;  /* 0x00024c0701007387 */ /* 0x0005e20000100800 */
        /* <DEDUP_REMOVED lines=42> */
[----:B------:R1:W-:Y:S01]  /*ed90*/  STL [R1+0x5f0], R3 ;  /* 0x0005f00301007387 */ /* 0x0003e20000100800 */
[C---:B------:R-:W-:Y:S02]  /*eda0*/  SEL R247, R252.reuse, R245, !P0 ;  /* 0x000000f5fcf77207 */ /* 0x040fe40004000000 */
[C---:B------:R-:W-:Y:S01]  /*edb0*/  SEL R245, R252.reuse, R243, !P0 ;  /* 0x000000f3fcf57207 */ /* 0x040fe20004000000 */
[----:B------:R2:W-:Y:S01]  /*edc0*/  STL [R1+0x5f4], R7 ;  /* 0x0005f40701007387 */ /* 0x0005e20000100800 */
[C---:B------:R-:W-:Y:S02]  /*edd0*/  SEL R243, R252.reuse, R241, !P0 ;  /* 0x000000f1fcf37207 */ /* 0x040fe40004000000 */
[C---:B------:R-:W-:Y:S02]  /*ede0*/  SEL R241, R252.reuse, R239, !P0 ;  /* 0x000000effcf17207 */ /* 0x040fe40004000000 */
[C---:B-1----:R-:W-:Y:S01]  /*edf0*/  SEL R3, R252.reuse, R44, !P0 ;  /* 0x0000002cfc037207 */ /* 0x042fe20004000000 */
        /* <DEDUP_REMOVED lines=8> */
[C---:B-1----:R-:W-:Y:S02]  /*ee80*/  SEL R3, R252.reuse, R41, !P0 ;  /* 0x00000029fc037207 */ /* 0x042fe40004000000 */
[----:B------:R-:W-:-:S02]  /*ee90*/  SEL R235, R252, R234, !P0 ;  /* 0x000000eafceb7207 */ /* 0x000fc40004000000 */
[C---:B--2---:R-:W-:Y:S01]  /*eea0*/  SEL R7, R252.reuse, R40, !P0 ;  /* 0x00000028fc077207 */ /* 0x044fe20004000000 */
[----:B------:R-:W-:Y:S01]  /*eeb0*/  STL [R1+0x604], R42 ;  /* 0x0006042a01007387 */ /* 0x000fe20000100800 */
[C---:B------:R-:W-:Y:S02]  /*eec0*/  SEL R234, R252.reuse, R233, !P0 ;  /* 0x000000e9fcea7207 */ /* 0x040fe40004000000 */
[C---:B------:R-:W-:Y:S01]  /*eed0*/  SEL R233, R252.reuse, R232, !P0 ;  /* 0x000000e8fce97207 */ /* 0x040fe20004000000 */
[----:B------:R1:W-:Y:S01]  /*eee0*/  STL [R1+0x608], R3 ;  /* 0x0006080301007387 */ /* 0x0003e20000100800 */
[C---:B------:R-:W-:Y:S02]  /*eef0*/  SEL R232, R252.reuse, R231, !P0 ;  /* 0x000000e7fce87207 */ /* 0x040fe40004000000 */
[C---:B------:R-:W-:Y:S01]  /*ef00*/  SEL R231, R252.reuse, R230, !P0 ;  /* 0x000000e6fce77207 */ /* 0x040fe20004000000 */
[----:B------:R2:W-:Y:S01]  /*ef10*/  STL [R1+0x60c], R7 ;  /* 0x00060c0701007387 */ /* 0x0005e20000100800 */
[----:B------:R-:W-:-:S02]  /*ef20*/  SEL R230, R252, R229, !P0 ;  /* 0x000000e5fce67207 */ /* 0x000fc40004000000 */
[C---:B------:R-:W-:Y:S02]  /*ef30*/  SEL R229, R252.reuse, R228, !P0 ;  /* 0x000000e4fce57207 */ /* 0x040fe40004000000 */
[C---:B-1----:R-:W-:Y:S01]  /*ef40*/  SEL R3, R252.reuse, R38, !P0 ;  /* 0x00000026fc037207 */ /* 0x042fe20004000000 */
[----:B------:R-:W-:Y:S01]  /*ef50*/  STL [R1+0x610], R39 ;  /* 0x0006102701007387 */ /* 0x000fe20000100800 */
[C---:B------:R-:W-:Y:S02]  /*ef60*/  SEL R228, R252.reuse, R227, !P0 ;  /* 0x000000e3fce47207 */ /* 0x040fe40004000000 */
[C---:B--2---:R-:W-:Y:S01]  /*ef70*/  SEL R7, R252.reuse, R37, !P0 ;  /* 0x00000025fc077207 */ /* 0x044fe20004000000 */
[----:B------:R1:W-:Y:S01]  /*ef80*/  STL [R1+0x614], R3 ;  /* 0x0006140301007387 */ /* 0x0003e20000100800 */
[C---:B------:R-:W-:Y:S02]  /*ef90*/  SEL R227, R252.reuse, R226, !P0 ;  /* 0x000000e2fce37207 */ /* 0x040fe40004000000 */
[C---:B------:R-:W-:Y:S01]  /*efa0*/  SEL R226, R252.reuse, R225, !P0 ;  /* 0x000000e1fce27207 */ /* 0x040fe20004000000 */
[----:B------:R2:W-:Y:S01]  /*efb0*/  STL [R1+0x618], R7 ;  /* 0x0006180701007387 */ /* 0x0005e20000100800 */
[----:B------:R-:W-:-:S02]  /*efc0*/  SEL R225, R252, R224, !P0 ;  /* 0x000000e0fce17207 */ /* 0x000fc40004000000 */
[C---:B------:R-:W-:Y:S02]  /*efd0*/  SEL R224, R252.reuse, R223, !P0 ;  /* 0x000000dffce07207 */ /* 0x040fe40004000000 */
[C---:B-1----:R-:W-:Y:S02]  /*efe0*/  SEL R3, R252.reuse, R35, !P0 ;  /* 0x00000023fc037207 */ /* 0x042fe40004000000 */
[C---:B------:R-:W-:Y:S02]  /*eff0*/  SEL R223, R252.reuse, R222, !P0 ;  /* 0x000000defcdf7207 */ /* 0x040fe40004000000 */
[C---:B--2---:R-:W-:Y:S01]  /*f000*/  SEL R7, R252.reuse, R34, !P0 ;  /* 0x00000022fc077207 */ /* 0x044fe20004000000 */
[----:B------:R-:W-:Y:S01]  /*f010*/  STL [R1+0x61c], R36 ;  /* 0x00061c2401007387 */ /* 0x000fe20000100800 */
[C---:B------:R-:W-:Y:S02]  /*f020*/  SEL R222, R252.reuse, R221, !P0 ;  /* 0x000000ddfcde7207 */ /* 0x040fe40004000000 */
[C---:B------:R-:W-:Y:S01]  /*f030*/  SEL R221, R252.reuse, R220, !P0 ;  /* 0x000000dcfcdd7207 */ /* 0x040fe20004000000 */
[----:B------:R1:W-:Y:S01]  /*f040*/  STL [R1+0x620], R3 ;  /* 0x0006200301007387 */ /* 0x0003e20000100800 */
[----:B------:R-:W-:-:S02]  /*f050*/  SEL R220, R252, R219, !P0 ;  /* 0x000000dbfcdc7207 */ /* 0x000fc40004000000 */
[C---:B------:R-:W-:Y:S01]  /*f060*/  SEL R219, R252.reuse, R218, !P0 ;  /* 0x000000dafcdb7207 */ /* 0x040fe20004000000 */
[----:B------:R2:W-:Y:S01]  /*f070*/  STL [R1+0x624], R7 ;  /* 0x0006240701007387 */ /* 0x0005e20000100800 */
[C---:B------:R-:W-:Y:S02]  /*f080*/  SEL R218, R252.reuse, R217, !P0 ;  /* 0x000000d9fcda7207 */ /* 0x040fe40004000000 */
[C---:B------:R-:W-:Y:S02]  /*f090*/  SEL R217, R252.reuse, R216, !P0 ;  /* 0x000000d8fcd97207 */ /* 0x040fe40004000000 */
[C---:B-1----:R-:W-:Y:S01]  /*f0a0*/  SEL R3, R252.reuse, R32, !P0 ;  /* 0x00000020fc037207 */ /* 0x042fe20004000000 */
[----:B------:R-:W-:Y:S01]  /*f0b0*/  STL [R1+0x628], R33 ;  /* 0x0006282101007387 */ /* 0x000fe20000100800 */
[C---:B------:R-:W-:Y:S02]  /*f0c0*/  SEL R216, R252.reuse, R215, !P0 ;  /* 0x000000d7fcd87207 */ /* 0x040fe40004000000 */
[C---:B--2---:R-:W-:Y:S01]  /*f0d0*/  SEL R7, R252.reuse, R31, !P0 ;  /* 0x0000001ffc077207 */ /* 0x044fe20004000000 */
[----:B------:R1:W-:Y:S01]  /*f0e0*/  STL [R1+0x62c], R3 ;  /* 0x00062c0301007387 */ /* 0x0003e20000100800 */
[----:B------:R-:W-:-:S02]  /*f0f0*/  SEL R215, R252, R214, !P0 ;  /* 0x000000d6fcd77207 */ /* 0x000fc40004000000 */
[C---:B------:R-:W-:Y:S01]  /*f100*/  SEL R214, R252.reuse, R213, !P0 ;  /* 0x000000d5fcd67207 */ /* 0x040fe20004000000 */
[----:B------:R2:W-:Y:S01]  /*f110*/  STL [R1+0x66c], R7 ;  /* 0x00066c0701007387 */ /* 0x0005e20000100800 */
[C---:B------:R-:W-:Y:S02]  /*f120*/  SEL R213, R252.reuse, R212, !P0 ;  /* 0x000000d4fcd57207 */ /* 0x040fe40004000000 */
[C---:B------:R-:W-:Y:S02]  /*f130*/  SEL R212, R252.reuse, R211, !P0 ;  /* 0x000000d3fcd47207 */ /* 0x040fe40004000000 */
[C---:B-1----:R-:W-:Y:S02]  /*f140*/  SEL R3, R252.reuse, R29, !P0 ;  /* 0x0000001dfc037207 */ /* 0x042fe40004000000 */
[C---:B------:R-:W-:Y:S02]  /*f150*/  SEL R211, R252.reuse, R210, !P0 ;  /* 0x000000d2fcd37207 */ /* 0x040fe40004000000 */
[C---:B--2---:R-:W-:Y:S01]  /*f160*/  SEL R7, R252.reuse, R28, !P0 ;  /* 0x0000001cfc077207 */ /* 0x044fe20004000000 */
[----:B------:R-:W-:Y:S01]  /*f170*/  STL [R1+0x6e8], R30 ;  /* 0x0006e81e01007387 */ /* 0x000fe20000100800 */
[----:B------:R-:W-:-:S02]  /*f180*/  SEL R210, R252, R209, !P0 ;  /* 0x000000d1fcd27207 */ /* 0x000fc40004000000 */
[C---:B------:R-:W-:Y:S01]  /*f190*/  SEL R209, R252.reuse, R208, !P0 ;  /* 0x000000d0fcd17207 */ /* 0x040fe20004000000 */
[----:B------:R1:W-:Y:S01]  /*f1a0*/  STL [R1+0x6ec], R3 ;  /* 0x0006ec0301007387 */ /* 0x0003e20000100800 */
[C---:B------:R-:W-:Y:S02]  /*f1b0*/  SEL R208, R252.reuse, R207, !P0 ;  /* 0x000000cffcd07207 */ /* 0x040fe40004000000 */
[C---:B------:R-:W-:Y:S01]  /*f1c0*/  SEL R207, R252.reuse, R114, !P0 ;  /* 0x00000072fccf7207 */ /* 0x040fe20004000000 */
[----:B------:R2:W-:Y:S01]  /*f1d0*/  STL [R1+0x6f8], R7 ;  /* 0x0006f80701007387 */ /* 0x0005e20000100800 */
[----:B------:R-:W-:-:S03]  /*f1e0*/  SEL R114, R252, R113, !P0 ;  /* 0x00000071fc727207 */ /* 0x000fc60004000000 */
[----:B------:R-:W3:Y:S04]  /*f1f0*/  LDL.LU R101, [R1+0x30] ;  /* 0x0000300001657983 */ /* 0x000ee80000300800 */
[----:B------:R-:W4:Y:S01]  /*f200*/  LDL.LU R113, [R1+0x2c] ;  /* 0x00002c0001717983 */ /* 0x000f220000300800 */
[C---:B-1----:R-:W-:Y:S02]  /*f210*/  SEL R3, R252.reuse, R26, !P0 ;  /* 0x0000001afc037207 */ /* 0x042fe40004000000 */
[C---:B------:R-:W-:Y:S02]  /*f220*/  SEL R24, R252.reuse, R24, !P0 ;  /* 0x00000018fc187207 */ /* 0x040fe40004000000 */
[C---:B--2---:R-:W-:Y:S01]  /*f230*/  SEL R7, R252.reuse, R23, !P0 ;  /* 0x00000017fc077207 */ /* 0x044fe20004000000 */
[----:B------:R1:W-:Y:S01]  /*f240*/  STL [R1+0x708], R3 ;  /* 0x0007080301007387 */ /* 0x0003e20000100800 */
[----:B------:R-:W-:-:S03]  /*f250*/  SEL R21, R252, R21, !P0 ;  /* 0x00000015fc157207 */ /* 0x000fc60004000000 */
[----:B------:R-:W-:Y:S04]  /*f260*/  STL [R1+0x718], R24 ;  /* 0x0007181801007387 */ /* 0x000fe80000100800 */
[----:B------:R2:W-:Y:S01]  /*f270*/  STL [R1+0x71c], R7 ;  /* 0x00071c0701007387 */ /* 0x0005e20000100800 */
[C---:B-1----:R-:W-:Y:S02]  /*f280*/  SEL R3, R252.reuse, R22, !P0 ;  /* 0x00000016fc037207 */ /* 0x042fe40004000000 */
[----:B------:R-:W-:-:S03]  /*f290*/  SEL R18, R252, R18, !P0 ;  /* 0x00000012fc127207 */ /* 0x000fc60004000000 */
[----:B------:R1:W-:Y:S01]  /*f2a0*/  STL [R1+0x728], R3 ;  /* 0x0007280301007387 */ /* 0x0003e20000100800 */
[----:B--2---:R-:W-:-:S03]  /*f2b0*/  SEL R7, R252, R20, !P0 ;  /* 0x00000014fc077207 */ /* 0x004fc60004000000 */
[----:B------:R-:W-:Y:S04]  /*f2c0*/  STL [R1+0x72c], R21 ;  /* 0x00072c1501007387 */ /* 0x000fe80000100800 */
[----:B------:R2:W-:Y:S01]  /*f2d0*/  STL [R1+0x738], R7 ;  /* 0x0007380701007387 */ /* 0x0005e20000100800 */
[C---:B-1----:R-:W-:Y:S02]  /*f2e0*/  SEL R3, R252.reuse, R19, !P0 ;  /* 0x00000013fc037207 */ /* 0x042fe40004000000 */
[----:B------:R-:W-:-:S03]  /*f2f0*/  SEL R246, R252, R244, !P0 ;  /* 0x000000f4fcf67207 */ /* 0x000fc60004000000 */
[----:B------:R1:W-:Y:S01]  /*f300*/  STL [R1+0x73c], R3 ;  /* 0x00073c0301007387 */ /* 0x0003e20000100800 */
[----:B--2---:R-:W-:-:S03]  /*f310*/  SEL R7, R252, R17, !P0 ;  /* 0x00000011fc077207 */ /* 0x004fc60004000000 */
[----:B------:R-:W-:Y:S01]  /*f320*/  STL [R1+0x750], R18 ;  /* 0x0007501201007387 */ /* 0x000fe20000100800 */
[C---:B------:R-:W-:Y:S02]  /*f330*/  SEL R244, R252.reuse, R242, !P0 ;  /* 0x000000f2fcf47207 */ /* 0x040fe40004000000 */
[C---:B------:R-:W-:Y:S01]  /*f340*/  SEL R242, R252.reuse, R240, !P0 ;  /* 0x000000f0fcf27207 */ /* 0x040fe20004000000 */
[----:B------:R2:W-:Y:S01]  /*f350*/  STL [R1+0x758], R7 ;  /* 0x0007580701007387 */ /* 0x0005e20000100800 */
[----:B------:R-:W2:Y:S01]  /*f360*/  LDC R240, c[0x0][0x3a0] ;  /* 0x0000e800fff07b82 */ /* 0x000ea20000000800 */
[----:B-1----:R-:W-:-:S05]  /*f370*/  SEL R3, R252, R16, !P0 ;  /* 0x00000010fc037207 */ /* 0x002fca0004000000 */
[----:B------:R1:W-:Y:S01]  /*f380*/  STL [R1+0x754], R3 ;  /* 0x0007540301007387 */ /* 0x0003e20000100800 */
[----:B--2---:R-:W-:-:S05]  /*f390*/  SEL R7, R252, R14, !P0 ;  /* 0x0000000efc077207 */ /* 0x004fca0004000000 */
[----:B------:R2:W-:Y:S01]  /*f3a0*/  STL [R1+0x760], R7 ;  /* 0x0007600701007387 */ /* 0x0005e20000100800 */
[----:B-1----:R-:W-:Y:S01]  /*f3b0*/  SEL R3, R252, R13, !P0 ;  /* 0x0000000dfc037207 */ /* 0x002fe20004000000 */
[----:B------:R-:W-:-:S04]  /*f3c0*/  @!P5 IMAD.MOV R2, RZ, RZ, -R2 ;  /* 0x000000ffff02d224 */ /* 0x000fc800078e0a02 */
[----:B------:R1:W-:Y:S01]  /*f3d0*/  STL [R1+0x764], R3 ;  /* 0x0007640301007387 */ /* 0x0003e20000100800 */
[----:B--2---:R-:W-:Y:S01]  /*f3e0*/  SEL R7, R252, R11, !P0 ;  /* 0x0000000bfc077207 */ /* 0x004fe20004000000 */
[----:B------:R-:W-:Y:S01]  /*f3f0*/  @!P3 IMAD.MOV R248, RZ, RZ, -R248 ;  /* 0x000000fffff8b224 */ /* 0x000fe200078e0af8 */
[----:B------:R-:W-:Y:S01]  /*f400*/  @!P1 IADD3 R250, PT, PT, -R250, RZ, RZ ;  /* 0x000000fffafa9210 */ /* 0x000fe20007ffe1ff */
[----:B------:R-:W-:Y:S02]  /*f410*/  @!P4 IMAD.MOV R0, RZ, RZ, -R0 ;  /* 0x000000ffff00c224 */ /* 0x000fe400078e0a00 */
[----:B------:R2:W-:Y:S01]  /*f420*/  STL [R1+0x76c], R7 ;  /* 0x00076c0701007387 */ /* 0x0005e20000100800 */
[C---:B-1----:R-:W-:Y:S01]  /*f430*/  SEL R3, R252.reuse, R9, !P0 ;  /* 0x00000009fc037207 */ /* 0x042fe20004000000 */
[----:B------:R-:W-:Y:S01]  /*f440*/  @!P2 IMAD.MOV R249, RZ, RZ, -R249 ;  /* 0x000000fffff9a224 */ /* 0x000fe200078e0af9 */
[C---:B------:R-:W-:Y:S02]  /*f450*/  SEL R5, R252.reuse, R5, !P0 ;  /* 0x00000005fc057207 */ /* 0x040fe40004000000 */
[C---:B------:R-:W-:Y:S01]  /*f460*/  SEL R33, R252.reuse, R2, !P0 ;  /* 0x00000002fc217207 */ /* 0x040fe20004000000 */
[----:B------:R1:W-:Y:S01]  /*f470*/  STL [R1+0x77c], R3 ;  /* 0x00077c0301007387 */ /* 0x0003e20000100800 */
[----:B--2---:R-:W-:-:S02]  /*f480*/  SEL R7, R252, R8, !P0 ;  /* 0x00000008fc077207 */ /* 0x004fc40004000000 */
[C---:B------:R-:W-:Y:S02]  /*f490*/  SEL R2, R252.reuse, R248, !P0 ;  /* 0x000000f8fc027207 */ /* 0x040fe40004000000 */
[C---:B------:R-:W-:Y:S01]  /*f4a0*/  SEL R24, R252.reuse, R0, !P0 ;  /* 0x00000000fc187207 */ /* 0x040fe20004000000 */
[----:B------:R2:W-:Y:S01]  /*f4b0*/  STL [R1+0x788], R7 ;  /* 0x0007880701007387 */ /* 0x0005e20000100800 */
[C---:B-1----:R-:W-:Y:S01]  /*f4c0*/  SEL R3, R252.reuse, R4, !P0 ;  /* 0x00000004fc037207 */ /* 0x042fe20004000000 */
[----:B------:R-:W-:Y:S01]  /*f4d0*/  @!P6 IMAD.MOV R251, RZ, RZ, -R251 ;  /* 0x000000fffffbe224 */ /* 0x000fe200078e0afb */
[C---:B------:R-:W-:Y:S01]  /*f4e0*/  SEL R0, R252.reuse, R249, !P0 ;  /* 0x000000f9fc007207 */ /* 0x040fe20004000000 */
[----:B------:R-:W-:Y:S01]  /*f4f0*/  STL [R1+0x78c], R5 ;  /* 0x00078c0501007387 */ /* 0x000fe20000100800 */
[----:B--2---:R-:W-:-:S03]  /*f500*/  SEL R7, R252, R250, !P0 ;  /* 0x000000fafc077207 */ /* 0x004fc60004000000 */
[----:B------:R1:W-:Y:S01]  /*f510*/  STL [R1+0x798], R3 ;  /* 0x0007980301007387 */ /* 0x0003e20000100800 */
[----:B------:R-:W-:-:S03]  /*f520*/  SEL R6, R252, R6, !P0 ;  /* 0x00000006fc067207 */ /* 0x000fc60004000000 */
[----:B------:R-:W-:Y:S01]  /*f530*/  STL [R1+0x7b8], R2 ;  /* 0x0007b80201007387 */ /* 0x000fe20000100800 */
[----:B------:R-:W-:-:S03]  /*f540*/  VIADD R8, R240, 0xffffffff ;  /* 0xfffffffff0087836 */ /* 0x000fc60000000000 */
[----:B------:R-:W-:Y:S01]  /*f550*/  STL [R1+0x1450], R7 ;  /* 0x0014500701007387 */ /* 0x000fe20000100800 */
[----:B-1----:R-:W-:-:S03]  /*f560*/  SEL R3, R252, R251, !P0 ;  /* 0x000000fbfc037207 */ /* 0x002fc60004000000 */
[----:B------:R4:W-:Y:S01]  /*f570*/  STL [R1+0x7ac], R0 ;  /* 0x0007ac0001007387 */ /* 0x0009e20000100800 */
[----:B------:R-:W-:Y:S01]  /*f580*/  SEL R32, R252, R25, !P0 ;  /* 0x00000019fc207207 */ /* 0x000fe20004000000 */
[----:B------:R-:W-:Y:S01]  /*f590*/  VIADD R9, R240, 0xfffffffd ;  /* 0xfffffffdf0097836 */ /* 0x000fe20000000000 */
[----:B------:R-:W-:Y:S01]  /*f5a0*/  SEL R25, R252, R10, !P0 ;  /* 0x0000000afc197207 */ /* 0x000fe20004000000 */
[----:B------:R1:W-:Y:S01]  /*f5b0*/  STL [R1+0x1454], R3 ;  /* 0x0014540301007387 */ /* 0x0003e20000100800 */
[----:B------:R-:W-:Y:S01]  /*f5c0*/  ISETP.GE.U32.AND P4, PT, R8, 0x7fffff80, PT ;  /* 0x7fffff800800780c */ /* 0x000fe20003f86070 */
[C---:B------:R-:W-:Y:S02]  /*f5d0*/  VIADD R10, R240.reuse, 0xfffffffe ;  /* 0xfffffffef00a7836 */ /* 0x040fe40000000000 */
[----:B------:R-:W-:Y:S01]  /*f5e0*/  VIADD R8, R240, 0xffffff80 ;  /* 0xffffff80f0087836 */ /* 0x000fe20000000000 */
        /* <DEDUP_REMOVED lines=84> */
[----:B----4-:R-:W-:Y:S02]  /*fb30*/  LEA R0, P1, R113, UR26, 0x2 ;  /* 0x0000001a71007c11 */ /* 0x010fe4000f8210ff */
        /* <DEDUP_REMOVED lines=26> */
[----:B------:R-:W-:Y:S01]  /*fce0*/  SEL R38, R252, R12, !P0 ;  /* 0x0000000cfc267207 */ /* 0x000fe20004000000 */
[----:B------:R-:W-:Y:S01]  /*fcf0*/  IMAD R30, R244, UR56, RZ ;  /* 0x00000038f41e7c24 */ /* 0x000fe2000f8e02ff */
[----:B------:R-:W-:Y:S01]  /*fd00*/  LEA.HI.X.SX32 R2, R113, UR27, 0x2, P1 ;  /* 0x0000001b71027c11 */ /* 0x000fe200088f16ff */
[----:B------:R-:W-:Y:S01]  /*fd10*/  IMAD R113, R6, UR76, RZ ;  /* 0x0000004c06717c24 */ /* 0x000fe2000f8e02ff */
[----:B---3--:R-:W-:Y:S01]  /*fd20*/  LEA R4, P0, R101, UR24, 0x2 ;  /* 0x0000001865047c11 */ /* 0x008fe2000f8010ff */
[----:B------:R-:W2:Y:S01]  /*fd30*/  LDL.LU R6, [R1+0x14b8] ;  /* 0x0014b80001067983 */ /* 0x000ea20000300800 */
[----:B------:R-:W-:Y:S02]  /*fd40*/  IMAD R241, R241, UR56, RZ ;  /* 0x00000038f1f17c24 */ /* 0x000fe4000f8e02ff */
[----:B------:R-:W-:Y:S01]  /*fd50*/  IMAD R239, R239, UR56, RZ ;  /* 0x00000038efef7c24 */ /* 0x000fe2000f8e02ff */
[----:B------:R-:W3:Y:S01]  /*fd60*/  LDL.LU R240, [R1+0x28] ;  /* 0x0000280001f07983 */ /* 0x000ee20000300800 */
[----:B------:R-:W-:-:S02]  /*fd70*/  IMAD R238, R238, UR56, RZ ;  /* 0x00000038eeee7c24 */ /* 0x000fc4000f8e02ff */
[----:B------:R-:W-:Y:S01]  /*fd80*/  IMAD R237, R237, UR56, RZ ;  /* 0x00000038eded7c24 */ /* 0x000fe2000f8e02ff */
[----:B------:R-:W4:Y:S01]  /*fd90*/  LDL.LU R93, [R1+0x20] ;  /* 0x00002000015d7983 */ /* 0x000f220000300800 */
[----:B------:R-:W-:Y:S02]  /*fda0*/  IMAD R236, R236, UR56, RZ ;  /* 0x00000038ecec7c24 */ /* 0x000fe4000f8e02ff */
[----:B------:R-:W-:Y:S01]  /*fdb0*/  IMAD R235, R235, UR56, RZ ;  /* 0x00000038ebeb7c24 */ /* 0x000fe2000f8e02ff */
[----:B------:R-:W2:Y:S01]  /*fdc0*/  LDL.LU R94, [R1+0x1c] ;  /* 0x00001c00015e7983 */ /* 0x000ea20000300800 */
[----:B------:R-:W-:Y:S02]  /*fdd0*/  IMAD R234, R234, UR56, RZ ;  /* 0x00000038eaea7c24 */ /* 0x000fe4000f8e02ff */
[----:B------:R-:W-:Y:S01]  /*fde0*/  IMAD R233, R233, UR56, RZ ;  /* 0x00000038e9e97c24 */ /* 0x000fe2000f8e02ff */
[----:B------:R-:W2:Y:S01]  /*fdf0*/  LDL.LU R95, [R1+0x18] ;  /* 0x00001800015f7983 */ /* 0x000ea20000300800 */
[----:B------:R-:W-:-:S02]  /*fe00*/  IMAD R232, R232, UR56, RZ ;  /* 0x00000038e8e87c24 */ /* 0x000fc4000f8e02ff */
[----:B------:R-:W-:Y:S01]  /*fe10*/  IMAD R231, R231, UR56, RZ ;  /* 0x00000038e7e77c24 */ /* 0x000fe2000f8e02ff */
[----:B------:R-:W2:Y:S01]  /*fe20*/  LDL.LU R96, [R1+0x14] ;  /* 0x0000140001607983 */ /* 0x000ea20000300800 */
[----:B------:R-:W-:Y:S02]  /*fe30*/  IMAD R230, R230, UR56, RZ ;  /* 0x00000038e6e67c24 */ /* 0x000fe4000f8e02ff */
[----:B------:R-:W-:Y:S01]  /*fe40*/  IMAD R229, R229, UR56, RZ ;  /* 0x00000038e5e57c24 */ /* 0x000fe2000f8e02ff */
[----:B------:R-:W3:Y:S01]  /*fe50*/  LDL.LU R97, [R1+0x10] ;  /* 0x0000100001617983 */ /* 0x000ee20000300800 */
[----:B------:R-:W-:Y:S01]  /*fe60*/  LEA.HI.X.SX32 R5, R101, UR25, 0x2, P0 ;  /* 0x0000001965057c11 */ /* 0x000fe200080f16ff */
[----:B------:R-:W-:Y:S02]  /*fe70*/  IMAD R228, R228, UR56, RZ ;  /* 0x00000038e4e47c24 */ /* 0x000fe4000f8e02ff */
[----:B------:R-:W-:Y:S01]  /*fe80*/  IMAD R227, R227, UR56, RZ ;  /* 0x00000038e3e37c24 */ /* 0x000fe2000f8e02ff */
[----:B------:R-:W1:Y:S01]  /*fe90*/  LDL.LU R98, [R1+0xc] ;  /* 0x00000c0001627983 */ /* 0x000e620000300800 */
[----:B------:R-:W-:-:S02]  /*fea0*/  IMAD R225, R225, UR56, RZ ;  /* 0x00000038e1e17c24 */ /* 0x000fc4000f8e02ff */
[----:B------:R-:W-:Y:S01]  /*feb0*/  IMAD R224, R224, UR56, RZ ;  /* 0x00000038e0e07c24 */ /* 0x000fe2000f8e02ff */
[----:B------:R-:W4:Y:S01]  /*fec0*/  LDL.LU R99, [R1+0x8] ;  /* 0x0000080001637983 */ /* 0x000f220000300800 */
[----:B------:R-:W-:Y:S02]  /*fed0*/  IMAD R223, R223, UR56, RZ ;  /* 0x00000038dfdf7c24 */ /* 0x000fe4000f8e02ff */
[----:B------:R-:W-:Y:S01]  /*fee0*/  IMAD R222, R222, UR56, RZ ;  /* 0x00000038dede7c24 */ /* 0x000fe2000f8e02ff */
[----:B------:R-:W4:Y:S01]  /*fef0*/  LDL.LU R100, [R1+0x4] ;  /* 0x0000040001647983 */ /* 0x000f220000300800 */
[----:B------:R-:W-:Y:S01]  /*ff00*/  IMAD R196, R196, UR56, RZ ;  /* 0x00000038c4c47c24 */ /* 0x000fe2000f8e02ff */
[----:B------:R-:W2:Y:S01]  /*ff10*/  S2R R133, SR_TID.X ;  /* 0x0000000000857919 */ /* 0x000ea20000002100 */
[----:B------:R-:W-:Y:S01]  /*ff20*/  IMAD R40, R180, UR56, RZ ;  /* 0x00000038b4287c24 */ /* 0x000fe2000f8e02ff */
[----:B------:R-:W-:Y:S01]  /*ff30*/  ISETP.GE.U32.AND P5, PT, R9, 0x7fffff7e, PT ;  /* 0x7fffff7e0900780c */ /* 0x000fe20003fa6070 */
[----:B------:R-:W-:Y:S01]  /*ff40*/  IMAD R41, R163, UR56, RZ ;  /* 0x00000038a3297c24 */ /* 0x000fe2000f8e02ff */
[----:B------:R-:W4:Y:S01]  /*ff50*/  LDL.LU R101, [R1] ;  /* 0x0000000001657983 */ /* 0x000f220000300800 */
[----:B------:R-:W-:Y:S01]  /*ff60*/  IMAD R42, R152, UR56, RZ ;  /* 0x00000038982a7c24 */ /* 0x000fe2000f8e02ff */
[----:B------:R-:W-:-:S02]  /*ff70*/  ISETP.GE.U32.AND P3, PT, R8, 0x7fffff01, PT ;  /* 0x7fffff010800780c */ /* 0x000fc40003f66070 */
[----:B------:R-:W-:Y:S01]  /*ff80*/  ISETP.GE.U32.AND P6, PT, R10, 0x7fffff7f, PT ;  /* 0x7fffff7f0a00780c */ /* 0x000fe20003fc6070 */
[----:B------:R-:W-:Y:S01]  /*ff90*/  IMAD R39, R188, UR56, RZ ;  /* 0x00000038bc277c24 */ /* 0x000fe2000f8e02ff */
[----:B------:R-:W1:Y:S01]  /*ffa0*/  LDCU UR25, c[0x0][0x3b0] ;  /* 0x00007600ff1977ac */ /* 0x000e620008000800 */
[----:B------:R-:W-:Y:S02]  /*ffb0*/  IMAD R36, R189, UR56, RZ ;  /* 0x00000038bd247c24 */ /* 0x000fe4000f8e02ff */
[----:B------:R-:W-:Y:S01]  /*ffc0*/  IMAD R156, R156, UR56, RZ ;  /* 0x000000389c9c7c24 */ /* 0x000fe2000f8e02ff */
[----:B------:R-:W1:Y:S01]  /*ffd0*/  LDCU UR24, c[0x0][0x3b0] ;  /* 0x00007600ff1877ac */ /* 0x000e620008000800 */
[----:B------:R-:W-:Y:S02]  /*ffe0*/  IMAD R170, R170, UR56, RZ ;  /* 0x00000038aaaa7c24 */ /* 0x000fe4000f8e02ff */
[----:B------:R-:W-:Y:S01]  /*fff0*/  IMAD R172, R172, UR56, RZ ;  /* 0x00000038acac7c24 */ /* 0x000fe2000f8e02ff */
[----:B------:R-:W1:Y:S01]  /*10000*/  LDCU UR27, c[0x0][0x3b0] ;  /* 0x00007600ff1b77ac */ /* 0x000e620008000800 */
[----:B------:R-:W-:-:S02]  /*10010*/  IMAD R184, R184, UR56, RZ ;  /* 0x00000038b8b87c24 */ /* 0x000fc4000f8e02ff */
[----:B------:R-:W-:Y:S01]  /*10020*/  IMAD R226, R226, UR56, RZ ;  /* 0x00000038e2e27c24 */ /* 0x000fe2000f8e02ff */
[----:B------:R-:W1:Y:S01]  /*10030*/  LDCU UR26, c[0x0][0x3b0] ;  /* 0x00007600ff1a77ac */ /* 0x000e620008000800 */
[----:B------:R-:W-:Y:S02]  /*10040*/  IMAD R221, R221, UR56, RZ ;  /* 0x00000038dddd7c24 */ /* 0x000fe4000f8e02ff */
[----:B------:R-:W-:Y:S01]  /*10050*/  IMAD R220, R220, UR56, RZ ;  /* 0x00000038dcdc7c24 */ /* 0x000fe2000f8e02ff */
[----:B------:R-:W1:Y:S01]  /*10060*/  LDCU UR76, c[0x0][0x3b0] ;  /* 0x00007600ff4c77ac */ /* 0x000e620008000800 */
[----:B--2---:R-:W-:-:S04]  /*10070*/  LOP3.LUT R133, R133, 0x7f, RZ, 0xc0, !PT ;  /* 0x0000007f85857812 */ /* 0x004fc800078ec0ff */
[----:B------:R-:W-:Y:S01]  /*10080*/  ISETP.GE.AND P1, PT, R133, R8, PT ;  /* 0x000000088500720c */ /* 0x000fe20003f26270 */
[----:B------:R-:W-:Y:S02]  /*10090*/  IMAD R28, R96, UR56, RZ ;  /* 0x00000038601c7c24 */ /* 0x000fe4000f8e02ff */
[----:B---3--:R-:W-:-:S03]  /*100a0*/  IMAD R7, R97, UR56, RZ ;  /* 0x0000003861077c24 */ /* 0x008fc6000f8e02ff */
[----:B------:R4:W-:Y:S01]  /*100b0*/  STL [R1+0x98], R28 ;  /* 0x0000981c01007387 */ /* 0x0009e20000100800 */
[----:B-1----:R-:W-:-:S03]  /*100c0*/  IMAD R3, R98, UR56, RZ ;  /* 0x0000003862037c24 */ /* 0x002fc6000f8e02ff */
[----:B------:R1:W-:Y:S04]  /*100d0*/  STL [R1+0x9c], R7 ;  /* 0x00009c0701007387 */ /* 0x0003e80000100800 */
[----:B------:R2:W-:Y:S01]  /*100e0*/  STL [R1+0xa0], R3 ;  /* 0x0000a00301007387 */ /* 0x0005e20000100800 */
[----:B----4-:R-:W-:Y:S02]  /*100f0*/  IMAD R28, R100, UR56, RZ ;  /* 0x00000038641c7c24 */ /* 0x010fe4000f8e02ff */
[----:B-1----:R-:W-:Y:S02]  /*10100*/  IMAD R7, R101, UR56, RZ ;  /* 0x0000003865077c24 */ /* 0x002fe4000f8e02ff */
[----:B--2---:R-:W-:Y:S01]  /*10110*/  IMAD R3, R247, UR56, RZ ;  /* 0x00000038f7037c24 */ /* 0x004fe2000f8e02ff */
[----:B------:R-:W-:Y:S04]  /*10120*/  STL [R1+0xa8], R28 ;  /* 0x0000a81c01007387 */ /* 0x000fe80000100800 */
[----:B------:R1:W-:Y:S04]  /*10130*/  STL [R1+0xac], R7 ;  /* 0x0000ac0701007387 */ /* 0x0003e80000100800 */
[----:B------:R2:W-:Y:S01]  /*10140*/  STL [R1+0xb0], R3 ;  /* 0x0000b00301007387 */ /* 0x0005e20000100800 */
[----:B-1----:R-:W-:-:S02]  /*10150*/  IMAD R7, R245, UR56, RZ ;  /* 0x00000038f5077c24 */ /* 0x002fc4000f8e02ff */
[----:B--2---:R-:W-:-:S03]  /*10160*/  IMAD R3, R243, UR56, RZ ;  /* 0x00000038f3037c24 */ /* 0x004fc6000f8e02ff */
[----:B------:R-:W-:Y:S04]  /*10170*/  STL [R1+0xb8], R7 ;  /* 0x0000b80701007387 */ /* 0x000fe80000100800 */
[----:B------:R1:W-:Y:S04]  /*10180*/  STL [R1+0xbc], R30 ;  /* 0x0000bc1e01007387 */ /* 0x0003e80000100800 */
[----:B------:R2:W-:Y:S04]  /*10190*/  STL [R1+0xc0], R3 ;  /* 0x0000c00301007387 */ /* 0x0005e80000100800 */
[----:B------:R-:W-:Y:S04]  /*101a0*/  STL [R1+0x1488], R241 ;  /* 0x001488f101007387 */ /* 0x000fe80000100800 */
[----:B------:R-:W-:Y:S04]  /*101b0*/  STL.64 [R1+0x1480], R238 ;  /* 0x001480ee01007387 */ /* 0x000fe80000100a00 */
[----:B------:R-:W-:Y:S04]  /*101c0*/  STL.64 [R1+0x1490], R236 ;  /* 0x001490ec01007387 */ /* 0x000fe80000100a00 */
[----:B------:R-:W-:Y:S01]  /*101d0*/  STL.64 [R1+0x1478], R234 ;  /* 0x001478ea01007387 */ /* 0x000fe20000100a00 */
[----:B-1----:R-:W-:-:S03]  /*101e0*/  IMAD R30, R191, UR56, RZ ;  /* 0x00000038bf1e7c24 */ /* 0x002fc6000f8e02ff */
[----:B------:R-:W-:Y:S01]  /*101f0*/  STL [R1+0x1498], R233 ;  /* 0x001498e901007387 */ /* 0x000fe20000100800 */
[----:B--2---:R-:W-:-:S03]  /*10200*/  IMAD R3, R190, UR56, RZ ;  /* 0x00000038be037c24 */ /* 0x004fc6000f8e02ff */
[----:B------:R-:W-:Y:S04]  /*10210*/  STL [R1+0x14a8], R232 ;  /* 0x0014a8e801007387 */ /* 0x000fe80000100800 */
[----:B------:R-:W-:Y:S04]  /*10220*/  STL.64 [R1+0x14a0], R230 ;  /* 0x0014a0e601007387 */ /* 0x000fe80000100a00 */
[----:B------:R-:W-:Y:S04]  /*10230*/  STL.64 [R1+0x1470], R228 ;  /* 0x001470e401007387 */ /* 0x000fe80000100a00 */
[----:B------:R-:W-:Y:S04]  /*10240*/  STL [R1+0x1460], R227 ;  /* 0x001460e301007387 */ /* 0x000fe80000100800 */
[----:B------:R-:W-:Y:S04]  /*10250*/  STL.64 [R1+0x1468], R224 ;  /* 0x001468e001007387 */ /* 0x000fe80000100a00 */
[----:B------:R-:W-:Y:S04]  /*10260*/  STL.64 [R1+0x14b0], R222 ;  /* 0x0014b0de01007387 */ /* 0x000fe80000100a00 */
[----:B------:R-:W-:Y:S04]  /*10270*/  STL [R1+0x145c], R196 ;  /* 0x00145cc401007387 */ /* 0x000fe80000100800 */
[----:B------:R1:W-:Y:S04]  /*10280*/  STL [R1+0xc8], R30 ;  /* 0x0000c81e01007387 */ /* 0x0003e80000100800 */
[----:B------:R2:W-:Y:S01]  /*10290*/  STL [R1+0xcc], R3 ;  /* 0x0000cc0301007387 */ /* 0x0005e20000100800 */
[----:B-1----:R-:W-:-:S02]  /*102a0*/  IMAD R30, R187, UR56, RZ ;  /* 0x00000038bb1e7c24 */ /* 0x002fc4000f8e02ff */
[----:B--2---:R-:W-:-:S03]  /*102b0*/  IMAD R3, R185, UR56, RZ ;  /* 0x00000038b9037c24 */ /* 0x004fc6000f8e02ff */
[----:B------:R-:W-:Y:S04]  /*102c0*/  STL [R1+0xdc], R30 ;  /* 0x0000dc1e01007387 */ /* 0x000fe80000100800 */
[----:B------:R1:W-:Y:S04]  /*102d0*/  STL [R1+0xe4], R3 ;  /* 0x0000e40301007387 */ /* 0x0003e80000100800 */
[----:B------:R2:W-:Y:S01]  /*102e0*/  STL [R1+0x100], R40 ;  /* 0x0001002801007387 */ /* 0x0005e20000100800 */
[----:B-1----:R-:W-:Y:S02]  /*102f0*/  IMAD R3, R179, UR56, RZ ;  /* 0x00000038b3037c24 */ /* 0x002fe4000f8e02ff */
[----:B--2---:R-:W-:-:S03]  /*10300*/  IMAD R40, R177, UR56, RZ ;  /* 0x00000038b1287c24 */ /* 0x004fc6000f8e02ff */
        /* <DEDUP_REMOVED lines=17> */
[----:B------:R-:W-:Y:S01]  /*10420*/  STL [R1+0x154], R41 ;  /* 0x0001542901007387 */ /* 0x000fe20000100800 */
[----:B-1----:R-:W-:-:S03]  /*10430*/  IMAD R3, R161, UR56, RZ ;  /* 0x00000038a1037c24 */ /* 0x002fc6000f8e02ff */
[----:B------:R1:W-:Y:S04]  /*10440*/  STL [R1+0x158], R40 ;  /* 0x0001582801007387 */ /* 0x0003e80000100800 */
[----:B------:R2:W-:Y:S01]  /*10450*/  STL [R1+0x15c], R3 ;  /* 0x00015c0301007387 */ /* 0x0005e20000100800 */
[----:B-1----:R-:W-:Y:S02]  /*10460*/  IMAD R40, R158, UR56, RZ ;  /* 0x000000389e287c24 */ /* 0x002fe4000f8e02ff */
[----:B--2---:R-:W-:-:S03]  /*10470*/  IMAD R3, R157, UR56, RZ ;  /* 0x000000389d037c24 */ /* 0x004fc6000f8e02ff */
[----:B------:R1:W-:Y:S01]  /*10480*/  STL [R1+0x16c], R40 ;  /* 0x00016c2801007387 */ /* 0x0003e20000100800 */
[----:B------:R-:W-:-:S03]  /*10490*/  IMAD R41, R155, UR56, RZ ;  /* 0x000000389b297c24 */ /* 0x000fc6000f8e02ff */
[----:B------:R2:W-:Y:S04]  /*104a0*/  STL [R1+0x170], R3 ;  /* 0x0001700301007387 */ /* 0x0005e80000100800 */
[----:B------:R3:W-:Y:S01]  /*104b0*/  STL [R1+0x178], R41 ;  /* 0x0001782901007387 */ /* 0x0007e20000100800 */
[----:B-1----:R-:W-:Y:S02]  /*104c0*/  IMAD R40, R153, UR56, RZ ;  /* 0x0000003899287c24 */ /* 0x002fe4000f8e02ff */
[----:B--2---:R-:W-:Y:S02]  /*104d0*/  IMAD R3, R154, UR56, RZ ;  /* 0x000000389a037c24 */ /* 0x004fe4000f8e02ff */
[----:B------:R-:W-:-:S03]  /*104e0*/  IMAD.SHL.U32 R23, R6, 0x2, RZ ;  /* 0x0000000206177824 */ /* 0x000fc600078e00ff */
[----:B------:R1:W-:Y:S01]  /*104f0*/  STL [R1+0x17c], R3 ;  /* 0x00017c0301007387 */ /* 0x0003e20000100800 */
[----:B---3--:R-:W-:-:S03]  /*10500*/  IMAD R41, R150, UR56, RZ ;  /* 0x0000003896297c24 */ /* 0x008fc6000f8e02ff */
[----:B------:R2:W-:Y:S01]  /*10510*/  STL [R1+0x184], R40 ;  /* 0x0001842801007387 */ /* 0x0005e20000100800 */
[----:B-1----:R-:W-:-:S03]  /*10520*/  IMAD R3, R151, UR56, RZ ;  /* 0x0000003897037c24 */ /* 0x002fc6000f8e02ff */
[----:B------:R-:W-:Y:S01]  /*10530*/  STL [R1+0x188], R42 ;  /* 0x0001882a01007387 */ /* 0x000fe20000100800 */
[----:B--2---:R-:W-:-:S03]  /*10540*/  LEA R40, P0, R6, R4, 0x3 ;  /* 0x0000000406287211 */ /* 0x004fc600078018ff */
[----:B------:R1:W-:Y:S04]  /*10550*/  STL [R1+0x18c], R3 ;  /* 0x00018c0301007387 */ /* 0x0003e80000100800 */
[----:B------:R2:W-:Y:S01]  /*10560*/  STL [R1+0x190], R41 ;  /* 0x0001902901007387 */ /* 0x0005e20000100800 */
[----:B------:R-:W-:Y:S02]  /*10570*/  IMAD R14, R6, 0xc, RZ ;  /* 0x0000000c060e7824 */ /* 0x000fe400078e02ff */
[----:B-1----:R-:W-:Y:S01]  /*10580*/  IMAD R3, R149, UR56, RZ ;  /* 0x0000003895037c24 */ /* 0x002fe2000f8e02ff */
[----:B--2---:R-:W-:-:S04]  /*10590*/  LEA.HI.X.SX32 R41, R23, R5, 0x2, P0 ;  /* 0x0000000517297211 */ /* 0x004fc800000f16ff */
[----:B------:R-:W-:Y:S01]  /*105a0*/  STL [R1+0x194], R3 ;  /* 0x0001940301007387 */ /* 0x000fe20000100800 */
[----:B------:R-:W-:-:S03]  /*105b0*/  IMAD R22, R6, 0x3, RZ ;  /* 0x0000000306167824 */ /* 0x000fc600078e02ff */
[----:B------:R1:W-:Y:S01]  /*105c0*/  STL.64 [R1+0x90], R40 ;  /* 0x0000902801007387 */ /* 0x0003e20000100a00 */
[----:B------:R-:W-:Y:S02]  /*105d0*/  IMAD R23, R146, UR56, RZ ;  /* 0x0000003892177c24 */ /* 0x000fe4000f8e02ff */
[----:B------:R-:W-:Y:S02]  /*105e0*/  IMAD R9, R6, 0x14, RZ ;  /* 0x0000001406097824 */ /* 0x000fe400078e02ff */
[----:B-1----:R-:W-:Y:S01]  /*105f0*/  IMAD R41, R147, UR56, RZ ;  /* 0x0000003893297c24 */ /* 0x002fe2000f8e02ff */
[----:B------:R-:W-:-:S04]  /*10600*/  IADD3 R40, P0, PT, R14, R4, RZ ;  /* 0x000000040e287210 */ /* 0x000fc80007f1e0ff */
[----:B------:R1:W-:Y:S01]  /*10610*/  STL [R1+0x1a0], R41 ;  /* 0x0001a02901007387 */ /* 0x0003e20000100800 */
[----:B------:R-:W-:Y:S02]  /*10620*/  IMAD R3, R145, UR56, RZ ;  /* 0x0000003891037c24 */ /* 0x000fe4000f8e02ff */
[----:B------:R-:W-:Y:S01]  /*10630*/  IMAD R21, R6, 0x5, RZ ;  /* 0x0000000506157824 */ /* 0x000fe200078e02ff */
[----:B------:R2:W-:Y:S01]  /*10640*/  STL [R1+0x1a4], R23 ;  /* 0x0001a41701007387 */ /* 0x0005e20000100800 */
[----:B-1----:R-:W-:Y:S01]  /*10650*/  LEA.HI.X.SX32 R41, R22, R5, 0x2, P0 ;  /* 0x0000000516297211 */ /* 0x002fe200000f16ff */
[----:B------:R-:W-:Y:S02]  /*10660*/  IMAD R22, R143, UR56, RZ ;  /* 0x000000388f167c24 */ /* 0x000fe4000f8e02ff */
[----:B--2---:R-:W-:Y:S02]  /*10670*/  IMAD R23, R144, UR56, RZ ;  /* 0x0000003890177c24 */ /* 0x004fe4000f8e02ff */
[----:B------:R1:W-:Y:S01]  /*10680*/  STL.64 [R1+0x88], R40 ;  /* 0x0000882801007387 */ /* 0x0003e20000100a00 */
[----:B------:R-:W-:-:S03]  /*10690*/  IMAD R8, R6, 0x18, RZ ;  /* 0x0000001806087824 */ /* 0x000fc600078e02ff */
[----:B------:R2:W-:Y:S01]  /*106a0*/  STL [R1+0x1ac], R3 ;  /* 0x0001ac0301007387 */ /* 0x0005e20000100800 */
[----:B------:R-:W-:-:S03]  /*106b0*/  IMAD R20, R6, 0x6, RZ ;  /* 0x0000000606147824 */ /* 0x000fc600078e02ff */
[----:B------:R3:W-:Y:S01]  /*106c0*/  STL [R1+0x1a8], R23 ;  /* 0x0001a81701007387 */ /* 0x0007e20000100800 */
[----:B-1----:R-:W-:Y:S01]  /*106d0*/  IADD3 R40, P0, PT, R9, R4, RZ ;  /* 0x0000000409287210 */ /* 0x002fe20007f1e0ff */
[----:B--2---:R-:W-:-:S03]  /*106e0*/  IMAD R3, R142, UR56, RZ ;  /* 0x000000388e037c24 */ /* 0x004fc6000f8e02ff */
[----:B------:R-:W-:Y:S01]  /*106f0*/  LEA.HI.X.SX32 R41, R21, R5, 0x2, P0 ;  /* 0x0000000515297211 */ /* 0x000fe200000f16ff */
[----:B------:R1:W-:Y:S01]  /*10700*/  STL [R1+0x1b0], R22 ;  /* 0x0001b01601007387 */ /* 0x0003e20000100800 */
[----:B---3--:R-:W-:-:S03]  /*10710*/  IMAD R23, R141, UR56, RZ ;  /* 0x000000388d177c24 */ /* 0x008fc6000f8e02ff */
[----:B------:R2:W-:Y:S01]  /*10720*/  STL [R1+0x1b8], R3 ;  /* 0x0001b80301007387 */ /* 0x0005e20000100800 */
[----:B------:R-:W-:-:S03]  /*10730*/  IMAD R21, R140, UR56, RZ ;  /* 0x000000388c157c24 */ /* 0x000fc6000f8e02ff */
[----:B------:R-:W-:Y:S01]  /*10740*/  STL.64 [R1+0x78], R40 ;  /* 0x0000782801007387 */ /* 0x000fe20000100a00 */
[----:B-1----:R-:W-:-:S03]  /*10750*/  IADD3 R22, P0, PT, R8, R4, RZ ;  /* 0x0000000408167210 */ /* 0x002fc60007f1e0ff */
[----:B------:R1:W-:Y:S01]  /*10760*/  STL [R1+0x1b4], R23 ;  /* 0x0001b41701007387 */ /* 0x0003e20000100800 */
[C---:B------:R-:W-:Y:S02]  /*10770*/  IMAD R13, R6.reuse, 0x1c, RZ ;  /* 0x0000001c060d7824 */ /* 0x040fe400078e02ff */
[----:B--2---:R-:W-:Y:S01]  /*10780*/  IMAD R3, R139, UR56, RZ ;  /* 0x000000388b037c24 */ /* 0x004fe2000f8e02ff */
[----:B------:R2:W-:Y:S01]  /*10790*/  STL [R1+0x1bc], R21 ;  /* 0x0001bc1501007387 */ /* 0x0005e20000100800 */
[----:B------:R-:W-:Y:S01]  /*107a0*/  IMAD R19, R6, 0x7, RZ ;  /* 0x0000000706137824 */ /* 0x000fe200078e02ff */
[----:B-1----:R-:W-:Y:S01]  /*107b0*/  LEA.HI.X.SX32 R23, R20, R5, 0x2, P0 ;  /* 0x0000000514177211 */ /* 0x002fe200000f16ff */
[----:B------:R-:W-:Y:S02]  /*107c0*/  IMAD R20, R137, UR56, RZ ;  /* 0x0000003889147c24 */ /* 0x000fe4000f8e02ff */
[----:B--2---:R-:W-:Y:S02]  /*107d0*/  IMAD R21, R138, UR56, RZ ;  /* 0x000000388a157c24 */ /* 0x004fe4000f8e02ff */
[----:B------:R1:W-:Y:S04]  /*107e0*/  STL.64 [R1+0x70], R22 ;  /* 0x0000701601007387 */ /* 0x0003e80000100a00 */
[----:B------:R2:W-:Y:S01]  /*107f0*/  STL [R1+0x1c8], R3 ;  /* 0x0001c80301007387 */ /* 0x0005e20000100800 */
[----:B------:R-:W-:-:S03]  /*10800*/  SHF.L.U32 R18, R6, 0x3, RZ ;  /* 0x0000000306127819 */ /* 0x000fc600000006ff */
        /* <DEDUP_REMOVED lines=9> */
[----:B-1----:R-:W-:-:S03]  /*108a0*/  LEA R20, P0, R6, R4, 0x5 ;  /* 0x0000000406147211 */ /* 0x002fc600078028ff */
[----:B------:R1:W-:Y:S01]  /*108b0*/  STL [R1+0x1d4], R21 ;  /* 0x0001d41501007387 */ /* 0x0003e20000100800 */
[----:B------:R-:W-:Y:S02]  /*108c0*/  IMAD R29, R6, 0x24, RZ ;  /* 0x00000024061d7824 */ /* 0x000fe400078e02ff */
[----:B--2---:R-:W-:Y:S01]  /*108d0*/  IMAD R3, R132, UR56, RZ ;  /* 0x0000003884037c24 */ /* 0x004fe2000f8e02ff */
[----:B------:R2:W-:Y:S01]  /*108e0*/  STL [R1+0x1d8], R19 ;  /* 0x0001d81301007387 */ /* 0x0005e20000100800 */
[----:B------:R-:W-:Y:S01]  /*108f0*/  IMAD R17, R6, 0x9, RZ ;  /* 0x0000000906117824 */ /* 0x000fe200078e02ff */
        /* <DEDUP_REMOVED lines=27> */
[----:B------:R2:W-:Y:S04]  /*10ab0*/  STL [R1+0x1fc], R3 ;  /* 0x0001fc0301007387 */ /* 0x0005e80000100800 */
        /* <DEDUP_REMOVED lines=28> */
[----:B------:R-:W-:Y:S01]  /*10c80*/  STL [R1+0x4c8], R3 ;  /* 0x0004c80301007387 */ /* 0x000fe20000100800 */
[----:B------:R-:W-:-:S03]  /*10c90*/  IMAD R12, R115, UR56, RZ ;  /* 0x00000038730c7c24 */ /* 0x000fc6000f8e02ff */
[----:B------:R-:W-:Y:S01]  /*10ca0*/  STL.64 [R1+0x38], R16 ;  /* 0x0000381001007387 */ /* 0x000fe20000100a00 */
[----:B-1----:R-:W-:-:S03]  /*10cb0*/  IADD3 R14, P0, PT, R69, R4, RZ ;  /* 0x00000004450e7210 */ /* 0x002fc60007f1e0ff */
[----:B------:R1:W-:Y:S01]  /*10cc0*/  STL [R1+0x4cc], R15 ;  /* 0x0004cc0f01007387 */ /* 0x0003e20000100800 */
[C---:B------:R-:W-:Y:S02]  /*10cd0*/  IMAD R77, R6.reuse, 0x3c, RZ ;  /* 0x0000003c064d7824 */ /* 0x040fe400078e02ff */
[----:B------:R-:W-:Y:S01]  /*10ce0*/  IMAD R10, R6, 0xf, RZ ;  /* 0x0000000f060a7824 */ /* 0x000fe200078e02ff */
[----:B------:R-:W-:Y:S01]  /*10cf0*/  STL [R1+0x4d0], R12 ;  /* 0x0004d00c01007387 */ /* 0x000fe20000100800 */
[----:B-1----:R-:W-:Y:S01]  /*10d00*/  LEA.HI.X.SX32 R15, R11, R5, 0x2, P0 ;  /* 0x000000050b0f7211 */ /* 0x002fe200000f16ff */
[----:B------:R-:W-:-:S04]  /*10d10*/  IMAD R3, R207, UR56, RZ ;  /* 0x00000038cf037c24 */ /* 0x000fc8000f8e02ff */
[----:B------:R1:W-:Y:S01]  /*10d20*/  STL.64 [R1+0x30], R14 ;  /* 0x0000300e01007387 */ /* 0x0003e20000100a00 */
[----:B------:R-:W-:-:S03]  /*10d30*/  IMAD.SHL.U32 R11, R6, 0x10, RZ ;  /* 0x00000010060b7824 */ /* 0x000fc600078e00ff */
[----:B------:R-:W-:Y:S01]  /*10d40*/  STL [R1+0x4d8], R3 ;  /* 0x0004d80301007387 */ /* 0x000fe20000100800 */
[----:B-1----:R-:W-:-:S04]  /*10d50*/  IADD3 R14, P0, PT, R77, R4, RZ ;  /* 0x000000044d0e7210 */ /* 0x002fc80007f1e0ff */
[----:B------:R-:W-:-:S05]  /*10d60*/  LEA.HI.X.SX32 R15, R10, R5, 0x2, P0 ;  /* 0x000000050a0f7211 */ /* 0x000fca00000f16ff */
[----:B------:R1:W-:Y:S01]  /*10d70*/  STL.64 [R1+0x28], R14 ;  /* 0x0000280e01007387 */ /* 0x0003e20000100a00 */
[----:B------:R-:W-:Y:S02]  /*10d80*/  IMAD R252, R93, UR56, RZ ;  /* 0x000000385dfc7c24 */ /* 0x000fe4000f8e02ff */
[C---:B------:R-:W-:Y:S01]  /*10d90*/  IMAD R93, R6.reuse, 0x44, RZ ;  /* 0x00000044065d7824 */ /* 0x040fe200078e02ff */
[----:B-1----:R-:W-:-:S04]  /*10da0*/  LEA R14, P0, R6, R4, 0x6 ;  /* 0x00000004060e7211 */ /* 0x002fc800078030ff */
[----:B------:R-:W-:Y:S01]  /*10db0*/  LEA.HI.X.SX32 R15, R11, R5, 0x2, P0 ;  /* 0x000000050b0f7211 */ /* 0x000fe200000f16ff */
[----:B------:R-:W-:-:S04]  /*10dc0*/  IMAD R10, R6, 0x11, RZ ;  /* 0x00000011060a7824 */ /* 0x000fc800078e02ff */
[----:B------:R1:W-:Y:S01]  /*10dd0*/  STL.64 [R1+0x20], R14 ;  /* 0x0000200e01007387 */ /* 0x0003e20000100a00 */
[----:B------:R-:W-:Y:S02]  /*10de0*/  IMAD R3, R114, UR55, RZ ;  /* 0x0000003772037c24 */ /* 0x000fe4000f8e02ff */
[----:B------:R-:W-:Y:S02]  /*10df0*/  IMAD R101, R6, 0x48, RZ ;  /* 0x0000004806657824 */ /* 0x000fe400078e02ff */
[----:B------:R-:W-:Y:S01]  /*10e00*/  IMAD R28, R246, UR56, RZ ;  /* 0x00000038f61c7c24 */ /* 0x000fe2000f8e02ff */
[----:B-1----:R-:W-:Y:S01]  /*10e10*/  IADD3 R14, P0, PT, R93, R4, RZ ;  /* 0x000000045d0e7210 */ /* 0x002fe20007f1e0ff */
[----:B------:R-:W-:Y:S02]  /*10e20*/  IMAD R11, R6, 0x12, RZ ;  /* 0x00000012060b7824 */ /* 0x000fe400078e02ff */
[----:B------:R-:W-:Y:S01]  /*10e30*/  IMAD R7, R242, UR56, RZ ;  /* 0x00000038f2077c24 */ /* 0x000fe2000f8e02ff */
[----:B------:R-:W-:Y:S01]  /*10e40*/  LEA.HI.X.SX32 R15, R10, R5, 0x2, P0 ;  /* 0x000000050a0f7211 */ /* 0x000fe200000f16ff */
[----:B------:R-:W-:Y:S01]  /*10e50*/  STL [R1+0x4d4], R3 ;  /* 0x0004d40301007387 */ /* 0x000fe20000100800 */
[----:B------:R-:W-:-:S02]  /*10e60*/  IMAD R114, R6, 0x4c, RZ ;  /* 0x0000004c06727824 */ /* 0x000fc400078e02ff */
[----:B------:R-:W-:Y:S01]  /*10e70*/  IMAD R188, R186, UR56, RZ ;  /* 0x00000038babc7c24 */ /* 0x000fe2000f8e02ff */
[----:B------:R1:W-:Y:S01]  /*10e80*/  STL.64 [R1+0x18], R14 ;  /* 0x0000180e01007387 */ /* 0x0003e20000100a00 */
[C---:B------:R-:W-:Y:S02]  /*10e90*/  IMAD R10, R6.reuse, 0x13, RZ ;  /* 0x00000013060a7824 */ /* 0x040fe400078e02ff */
[----:B------:R-:W-:Y:S02]  /*10ea0*/  IMAD R191, R6, 0x70, RZ ;  /* 0x0000007006bf7824 */ /* 0x000fe400078e02ff */
[----:B------:R-:W-:Y:S02]  /*10eb0*/  IMAD.MOV.U32 R241, RZ, RZ, R24 ;  /* 0x000000fffff17224 */ /* 0x000fe400078e0018 */
[----:B------:R-:W-:Y:S02]  /*10ec0*/  IMAD.MOV.U32 R235, RZ, RZ, R25 ;  /* 0x000000ffffeb7224 */ /* 0x000fe400078e0019 */
[----:B------:R-:W-:-:S02]  /*10ed0*/  IMAD R31, R99, UR56, RZ ;  /* 0x00000038631f7c24 */ /* 0x000fc4000f8e02ff */
[----:B------:R-:W-:Y:S01]  /*10ee0*/  IMAD R238, R164, UR56, RZ ;  /* 0x00000038a4ee7c24 */ /* 0x000fe2000f8e02ff */
[----:B-1----:R-:W-:Y:S01]  /*10ef0*/  IADD3 R14, P0, PT, R101, R4, RZ ;  /* 0x00000004650e7210 */ /* 0x002fe20007f1e0ff */
[----:B------:R-:W-:Y:S02]  /*10f00*/  IMAD R117, R6, 0x50, RZ ;  /* 0x0000005006757824 */ /* 0x000fe400078e02ff */
[----:B------:R-:W-:Y:S01]  /*10f10*/  IMAD R34, R95, UR56, RZ ;  /* 0x000000385f227c24 */ /* 0x000fe2000f8e02ff */
[----:B------:R-:W-:Y:S01]  /*10f20*/  LEA.HI.X.SX32 R15, R11, R5, 0x2, P0 ;  /* 0x000000050b0f7211 */ /* 0x000fe200000f16ff */
[----:B------:R-:W-:Y:S02]  /*10f30*/  IMAD R3, R112, UR54, RZ ;  /* 0x0000003670037c24 */ /* 0x000fe4000f8e02ff */
[----:B------:R-:W-:Y:S02]  /*10f40*/  IMAD R35, R94, UR56, RZ ;  /* 0x000000385e237c24 */ /* 0x000fe4000f8e02ff */
[----:B------:R-:W-:Y:S01]  /*10f50*/  IMAD R234, R178, UR56, RZ ;  /* 0x00000038b2ea7c24 */ /* 0x000fe2000f8e02ff */
[----:B------:R1:W-:Y:S01]  /*10f60*/  STL.64 [R1+0x10], R14 ;  /* 0x0000100e01007387 */ /* 0x0003e20000100a00 */
[----:B------:R-:W-:-:S02]  /*10f70*/  IMAD R125, R6, 0x54, RZ ;  /* 0x00000054067d7824 */ /* 0x000fc400078e02ff */
[----:B------:R-:W-:Y:S01]  /*10f80*/  IMAD.MOV.U32 R180, RZ, RZ, R38 ;  /* 0x000000ffffb47224 */ /* 0x000fe200078e0026 */
[----:B------:R-:W-:Y:S01]  /*10f90*/  STL [R1+0x4dc], R3 ;  /* 0x0004dc0301007387 */ /* 0x000fe20000100800 */
[C---:B------:R-:W-:Y:S02]  /*10fa0*/  IMAD R11, R6.reuse, 0x15, RZ ;  /* 0x00000015060b7824 */ /* 0x040fe400078e02ff */
[C---:B------:R-:W-:Y:S02]  /*10fb0*/  IMAD R43, R6.reuse, 0x2b, RZ ;  /* 0x0000002b062b7824 */ /* 0x040fe400078e02ff */
[C---:B------:R-:W-:Y:S02]  /*10fc0*/  IMAD R44, R6.reuse, 0xb0, RZ ;  /* 0x000000b0062c7824 */ /* 0x040fe400078e02ff */
[----:B------:R-:W-:Y:S01]  /*10fd0*/  IMAD R46, R6, 0xb4, RZ ;  /* 0x000000b4062e7824 */ /* 0x000fe200078e02ff */
[----:B-1----:R-:W-:Y:S01]  /*10fe0*/  IADD3 R14, P0, PT, R114, R4, RZ ;  /* 0x00000004720e7210 */ /* 0x002fe20007f1e0ff */
[----:B------:R-:W-:-:S02]  /*10ff0*/  IMAD R145, R6, 0x58, RZ ;  /* 0x0000005806917824 */ /* 0x000fc400078e02ff */
[----:B------:R-:W-:Y:S01]  /*11000*/  IMAD R47, R6, 0x2d, RZ ;  /* 0x0000002d062f7824 */ /* 0x000fe200078e02ff */
[----:B------:R-:W-:Y:S01]  /*11010*/  LEA.HI.X.SX32 R15, R10, R5, 0x2, P0 ;  /* 0x000000050a0f7211 */ /* 0x000fe200000f16ff */
[C---:B------:R-:W-:Y:S02]  /*11020*/  IMAD R151, R6.reuse, 0x5c, RZ ;  /* 0x0000005c06977824 */ /* 0x040fe400078e02ff */
[C---:B------:R-:W-:Y:S02]  /*11030*/  IMAD R48, R6.reuse, 0xb8, RZ ;  /* 0x000000b806307824 */ /* 0x040fe400078e02ff */
[C---:B------:R-:W-:Y:S01]  /*11040*/  IMAD R49, R6.reuse, 0x2e, RZ ;  /* 0x0000002e06317824 */ /* 0x040fe200078e02ff */
[----:B------:R1:W-:Y:S01]  /*11050*/  STL.64 [R1+0x8], R14 ;  /* 0x0000080e01007387 */ /* 0x0003e20000100a00 */
[C---:B------:R-:W-:Y:S02]  /*11060*/  IMAD R10, R6.reuse, 0x16, RZ ;  /* 0x00000016060a7824 */ /* 0x040fe400078e02ff */
[----:B------:R-:W-:-:S02]  /*11070*/  IMAD R50, R6, 0xbc, RZ ;  /* 0x000000bc06327824 */ /* 0x000fc400078e02ff */
[C---:B------:R-:W-:Y:S02]  /*11080*/  IMAD R51, R6.reuse, 0x2f, RZ ;  /* 0x0000002f06337824 */ /* 0x040fe400078e02ff */
[C---:B------:R-:W-:Y:S02]  /*11090*/  IMAD R52, R6.reuse, 0xc0, RZ ;  /* 0x000000c006347824 */ /* 0x040fe400078e02ff */
[C---:B------:R-:W-:Y:S02]  /*110a0*/  IMAD R54, R6.reuse, 0xc4, RZ ;  /* 0x000000c406367824 */ /* 0x040fe400078e02ff */
[C---:B------:R-:W-:Y:S01]  /*110b0*/  IMAD R55, R6.reuse, 0x31, RZ ;  /* 0x0000003106377824 */ /* 0x040fe200078e02ff */
[-C--:B-1----:R-:W-:Y:S01]  /*110c0*/  IADD3 R14, P0, PT, R117, R4.reuse, RZ ;  /* 0x00000004750e7210 */ /* 0x082fe20007f1e0ff */
[----:B------:R-:W-:Y:S02]  /*110d0*/  IMAD R196, R159, UR56, RZ ;  /* 0x000000389fc47c24 */ /* 0x000fe4000f8e02ff */
[----:B------:R-:W-:Y:S01]  /*110e0*/  IMAD R56, R6, 0xc8, RZ ;  /* 0x000000c806387824 */ /* 0x000fe200078e02ff */
[----:B------:R-:W-:Y:S01]  /*110f0*/  LEA.HI.X.SX32 R15, R9, R5, 0x2, P0 ;  /* 0x00000005090f7211 */ /* 0x000fe200000f16ff */
[----:B------:R-:W-:Y:S01]  /*11100*/  IMAD R230, R167, UR56, RZ ;  /* 0x00000038a7e67c24 */ /* 0x000fe2000f8e02ff */
[----:B------:R-:W-:Y:S01]  /*11110*/  IADD3 R250, P0, PT, R125, R4, RZ ;  /* 0x000000047dfa7210 */ /* 0x000fe20007f1e0ff */
[----:B------:R-:W-:-:S02]  /*11120*/  IMAD R3, R111, UR53, RZ ;  /* 0x000000356f037c24 */ /* 0x000fc4000f8e02ff */
[C---:B------:R-:W-:Y:S01]  /*11130*/  IMAD R57, R6.reuse, 0x32, RZ ;  /* 0x0000003206397824 */ /* 0x040fe200078e02ff */
[-C--:B------:R-:W-:Y:S01]  /*11140*/  LEA.HI.X.SX32 R251, R11, R5.reuse, 0x2, P0 ;  /* 0x000000050bfb7211 */ /* 0x080fe200000f16ff */
[C---:B------:R-:W-:Y:S01]  /*11150*/  IMAD R9, R6.reuse, 0x17, RZ ;  /* 0x0000001706097824 */ /* 0x040fe200078e02ff */
[-C--:B------:R-:W-:Y:S01]  /*11160*/  IADD3 R248, P0, PT, R145, R4.reuse, RZ ;  /* 0x0000000491f87210 */ /* 0x080fe20007f1e0ff */
[C---:B------:R-:W-:Y:S01]  /*11170*/  IMAD R159, R6.reuse, 0x60, RZ ;  /* 0x00000060069f7824 */ /* 0x040fe200078e02ff */
[----:B------:R1:W-:Y:S01]  /*11180*/  STL [R1+0x4e0], R3 ;  /* 0x0004e00301007387 */ /* 0x0003e20000100800 */
[----:B------:R-:W-:Y:S01]  /*11190*/  IMAD R167, R6, 0x64, RZ ;  /* 0x0000006406a77824 */ /* 0x000fe200078e02ff */
[----:B------:R-:W-:Y:S01]  /*111a0*/  LEA.HI.X.SX32 R249, R10, R5, 0x2, P0 ;  /* 0x000000050af97211 */ /* 0x000fe200000f16ff */
[----:B------:R-:W-:Y:S01]  /*111b0*/  IMAD R224, R175, UR56, RZ ;  /* 0x00000038afe07c24 */ /* 0x000fe2000f8e02ff */
[----:B------:R-:W-:Y:S01]  /*111c0*/  IADD3 R246, P0, PT, R151, R4, RZ ;  /* 0x0000000497f67210 */ /* 0x000fe20007f1e0ff */
[----:B------:R-:W-:Y:S01]  /*111d0*/  STL.64 [R1], R14 ;  /* 0x0000000e01007387 */ /* 0x000fe20000100a00 */
[----:B------:R-:W-:-:S02]  /*111e0*/  IMAD R186, R183, UR56, RZ ;  /* 0x00000038b7ba7c24 */ /* 0x000fc4000f8e02ff */
[C---:B------:R-:W-:Y:S02]  /*111f0*/  IMAD R58, R6.reuse, 0xcc, RZ ;  /* 0x000000cc063a7824 */ /* 0x040fe400078e02ff */
[C---:B------:R-:W-:Y:S02]  /*11200*/  IMAD R59, R6.reuse, 0x33, RZ ;  /* 0x00000033063b7824 */ /* 0x040fe400078e02ff */
[C---:B------:R-:W-:Y:S02]  /*11210*/  IMAD R60, R6.reuse, 0xd0, RZ ;  /* 0x000000d0063c7824 */ /* 0x040fe400078e02ff */
[C---:B------:R-:W-:Y:S02]  /*11220*/  IMAD R62, R6.reuse, 0xd4, RZ ;  /* 0x000000d4063e7824 */ /* 0x040fe400078e02ff */
[C---:B------:R-:W-:Y:S02]  /*11230*/  IMAD R63, R6.reuse, 0x35, RZ ;  /* 0x00000035063f7824 */ /* 0x040fe400078e02ff */
[----:B------:R-:W-:-:S02]  /*11240*/  IMAD R64, R6, 0xd8, RZ ;  /* 0x000000d806407824 */ /* 0x000fc400078e02ff */
[C---:B------:R-:W-:Y:S02]  /*11250*/  IMAD R65, R6.reuse, 0x36, RZ ;  /* 0x0000003606417824 */ /* 0x040fe400078e02ff */
[C---:B------:R-:W-:Y:S02]  /*11260*/  IMAD R66, R6.reuse, 0xdc, RZ ;  /* 0x000000dc06427824 */ /* 0x040fe400078e02ff */
[C---:B------:R-:W-:Y:S02]  /*11270*/  IMAD R67, R6.reuse, 0x37, RZ ;  /* 0x0000003706437824 */ /* 0x040fe400078e02ff */
[C---:B------:R-:W-:Y:S02]  /*11280*/  IMAD R68, R6.reuse, 0xe0, RZ ;  /* 0x000000e006447824 */ /* 0x040fe400078e02ff */
[C---:B------:R-:W-:Y:S02]  /*11290*/  IMAD R70, R6.reuse, 0xe4, RZ ;  /* 0x000000e406467824 */ /* 0x040fe400078e02ff */
[----:B------:R-:W-:-:S02]  /*112a0*/  IMAD R72, R6, 0xe8, RZ ;  /* 0x000000e806487824 */ /* 0x000fc400078e02ff */
[----:B------:R-:W-:Y:S02]  /*112b0*/  IMAD.MOV.U32 R239, RZ, RZ, R73 ;  /* 0x000000ffffef7224 */ /* 0x000fe400078e0049 */
[C---:B------:R-:W-:Y:S02]  /*112c0*/  IMAD R74, R6.reuse, 0xec, RZ ;  /* 0x000000ec064a7824 */ /* 0x040fe400078e02ff */
[C---:B------:R-:W-:Y:S02]  /*112d0*/  IMAD R75, R6.reuse, 0x3b, RZ ;  /* 0x0000003b064b7824 */ /* 0x040fe400078e02ff */
[----:B------:R-:W-:Y:S01]  /*112e0*/  IMAD R78, R6, 0xf4, RZ ;  /* 0x000000f4064e7824 */ /* 0x000fe200078e02ff */
[----:B------:R-:W-:Y:S01]  /*112f0*/  MOV R233, R79 ;  /* 0x0000004f00e97202 */ /* 0x000fe20000000f00 */
[----:B-1----:R-:W-:Y:S01]  /*11300*/  IMAD R3, R110, UR52, RZ ;  /* 0x000000346e037c24 */ /* 0x002fe2000f8e02ff */
[-C--:B------:R-:W-:Y:S01]  /*11310*/  LEA.HI.X.SX32 R247, R9, R5.reuse, 0x2, P0 ;  /* 0x0000000509f77211 */ /* 0x080fe200000f16ff */
[----:B------:R-:W-:Y:S01]  /*11320*/  STL.64 [R1+0x13f0], R250 ;  /* 0x0013f0fa01007387 */ /* 0x000fe20000100a00 */
[----:B------:R-:W-:Y:S01]  /*11330*/  IADD3 R244, P0, PT, R159, R4, RZ ;  /* 0x000000049ff47210 */ /* 0x000fe20007f1e0ff */
[----:B------:R-:W-:Y:S01]  /*11340*/  IMAD R10, R6, 0x19, RZ ;  /* 0x00000019060a7824 */ /* 0x000fe200078e02ff */
[----:B------:R-:W-:Y:S01]  /*11350*/  MOV R237, R80 ;  /* 0x0000005000ed7202 */ /* 0x000fe20000000f00 */
[----:B------:R1:W-:Y:S01]  /*11360*/  STL [R1+0x4e4], R3 ;  /* 0x0004e40301007387 */ /* 0x0003e20000100800 */
[-C--:B------:R-:W-:Y:S01]  /*11370*/  LEA.HI.X.SX32 R245, R8, R5.reuse, 0x2, P0 ;  /* 0x0000000508f57211 */ /* 0x080fe200000f16ff */
[C---:B------:R-:W-:Y:S01]  /*11380*/  IMAD R175, R6.reuse, 0x68, RZ ;  /* 0x0000006806af7824 */ /* 0x040fe200078e02ff */
[-C--:B------:R-:W-:Y:S01]  /*11390*/  IADD3 R242, P0, PT, R167, R4.reuse, RZ ;  /* 0x00000004a7f27210 */ /* 0x080fe20007f1e0ff */
[----:B------:R-:W-:Y:S01]  /*113a0*/  STL.64 [R1+0x1400], R248 ;  /* 0x001400f801007387 */ /* 0x000fe20000100a00 */
[----:B------:R-:W-:Y:S01]  /*113b0*/  IMAD R183, R6, 0x6c, RZ ;  /* 0x0000006c06b77824 */ /* 0x000fe200078e02ff */
[----:B------:R-:W2:Y:S01]  /*113c0*/  LDCU UR55, c[0x0][0x3b0] ;  /* 0x00007600ff3777ac */ /* 0x000ea20008000800 */
[----:B-1----:R-:W-:Y:S01]  /*113d0*/  IMAD R3, R109, UR51, RZ ;  /* 0x000000336d037c24 */ /* 0x002fe2000f8e02ff */
[-C--:B------:R-:W-:Y:S01]  /*113e0*/  LEA.HI.X.SX32 R243, R10, R5.reuse, 0x2, P0 ;  /* 0x000000050af37211 */ /* 0x080fe200000f16ff */
[C---:B------:R-:W-:Y:S01]  /*113f0*/  IMAD R9, R6.reuse, 0x1a, RZ ;  /* 0x0000001a06097824 */ /* 0x040fe200078e02ff */
[----:B------:R-:W-:Y:S01]  /*11400*/  IADD3 R8, P0, PT, R175, R4, RZ ;  /* 0x00000004af087210 */ /* 0x000fe20007f1e0ff */
[C---:B------:R-:W-:Y:S01]  /*11410*/  IMAD R11, R6.reuse, 0x1b, RZ ;  /* 0x0000001b060b7824 */ /* 0x040fe200078e02ff */
[----:B------:R1:W-:Y:S01]  /*11420*/  STL [R1+0x4e8], R3 ;  /* 0x0004e80301007387 */ /* 0x0003e20000100800 */
[C---:B------:R-:W-:Y:S01]  /*11430*/  IMAD R14, R6.reuse, 0x74, RZ ;  /* 0x00000074060e7824 */ /* 0x040fe200078e02ff */
[----:B------:R-:W-:Y:S01]  /*11440*/  LEA.HI.X.SX32 R9, R9, R5, 0x2, P0 ;  /* 0x0000000509097211 */ /* 0x000fe200000f16ff */
[C---:B------:R-:W-:Y:S01]  /*11450*/  IMAD R15, R6.reuse, 0x1d, RZ ;  /* 0x0000001d060f7824 */ /* 0x040fe200078e02ff */
[----:B------:R-:W-:Y:S01]  /*11460*/  STL.64 [R1+0x1408], R246 ;  /* 0x001408f601007387 */ /* 0x000fe20000100a00 */
[----:B------:R-:W-:-:S02]  /*11470*/  IMAD R17, R6, 0x1e, RZ ;  /* 0x0000001e06117824 */ /* 0x000fc400078e02ff */
[C---:B------:R-:W-:Y:S02]  /*11480*/  IMAD R19, R6.reuse, 0x1f, RZ ;  /* 0x0000001f06137824 */ /* 0x040fe400078e02ff */
[C---:B------:R-:W-:Y:S02]  /*11490*/  IMAD.SHL.U32 R21, R6.reuse, 0x20, RZ ;  /* 0x0000002006157824 */ /* 0x040fe400078e00ff */
[C---:B------:R-:W-:Y:S02]  /*114a0*/  IMAD R22, R6.reuse, 0x84, RZ ;  /* 0x0000008406167824 */ /* 0x040fe400078e02ff */
[C---:B------:R-:W-:Y:S02]  /*114b0*/  IMAD R23, R6.reuse, 0x21, RZ ;  /* 0x0000002106177824 */ /* 0x040fe400078e02ff */
[----:B------:R-:W-:Y:S02]  /*114c0*/  IMAD R24, R6, 0x88, RZ ;  /* 0x0000008806187824 */ /* 0x000fe400078e02ff */
[----:B------:R-:W-:-:S02]  /*114d0*/  IMAD.MOV.U32 R225, RZ, RZ, R26 ;  /* 0x000000ffffe17224 */ /* 0x000fc400078e001a */
[----:B------:R-:W-:Y:S02]  /*114e0*/  IMAD R25, R6, 0x22, RZ ;  /* 0x0000002206197824 */ /* 0x000fe400078e02ff */
[----:B------:R-:W-:Y:S02]  /*114f0*/  IMAD.MOV.U32 R229, RZ, RZ, R27 ;  /* 0x000000ffffe57224 */ /* 0x000fe400078e001b */
[----:B------:R-:W-:Y:S02]  /*11500*/  IMAD.MOV.U32 R162, RZ, RZ, R28 ;  /* 0x000000ffffa27224 */ /* 0x000fe400078e001c */
[----:B------:R-:W-:Y:S02]  /*11510*/  IMAD R30, R182, UR56, RZ ;  /* 0x00000038b61e7c24 */ /* 0x000fe4000f8e02ff */
[----:B------:R-:W-:Y:S02]  /*11520*/  IMAD.MOV.U32 R164, RZ, RZ, R31 ;  /* 0x000000ffffa47224 */ /* 0x000fe400078e001f */
[----:B------:R-:W-:-:S02]  /*11530*/  IMAD.MOV.U32 R231, RZ, RZ, R32 ;  /* 0x000000ffffe77224 */ /* 0x000fc400078e0020 */
[----:B------:R-:W-:Y:S02]  /*11540*/  IMAD.MOV.U32 R166, RZ, RZ, R33 ;  /* 0x000000ffffa67224 */ /* 0x000fe400078e0021 */
[----:B------:R-:W-:Y:S01]  /*11550*/  IMAD.MOV.U32 R168, RZ, RZ, R34 ;  /* 0x000000ffffa87224 */ /* 0x000fe200078e0022 */
[----:B------:R-:W-:Y:S01]  /*11560*/  MOV R176, R35 ;  /* 0x0000002300b07202 */ /* 0x000fe20000000f00 */
[----:B-1----:R-:W-:Y:S01]  /*11570*/  IMAD R3, R108, UR50, RZ ;  /* 0x000000326c037c24 */ /* 0x002fe2000f8e02ff */
[----:B------:R-:W-:Y:S01]  /*11580*/  STL.64 [R1+0x1410], R244 ;  /* 0x001410f401007387 */ /* 0x000fe20000100a00 */
[----:B------:R-:W-:Y:S01]  /*11590*/  IADD3 R10, P0, PT, R183, R4, RZ ;  /* 0x00000004b70a7210 */ /* 0x000fe20007f1e0ff */
[C---:B------:R-:W-:Y:S01]  /*115a0*/  IMAD R26, R6.reuse, 0x8c, RZ ;  /* 0x0000008c061a7824 */ /* 0x040fe200078e02ff */
[----:B------:R-:W1:Y:S01]  /*115b0*/  LDCU UR54, c[0x0][0x3b0] ;  /* 0x00007600ff3677ac */ /* 0x000e620008000800 */
[----:B------:R3:W-:Y:S01]  /*115c0*/  STL [R1+0x4f0], R3 ;  /* 0x0004f00301007387 */ /* 0x0007e20000100800 */
[----:B------:R-:W-:Y:S01]  /*115d0*/  LEA.HI.X.SX32 R11, R11, R5, 0x2, P0 ;  /* 0x000000050b0b7211 */ /* 0x000fe200000f16ff */
[C---:B------:R-:W-:Y:S01]  /*115e0*/  IMAD R27, R6.reuse, 0x23, RZ ;  /* 0x00000023061b7824 */ /* 0x040fe200078e02ff */
[----:B------:R-:W4:Y:S01]  /*115f0*/  LDCU UR53, c[0x0][0x3b0] ;  /* 0x00007600ff3577ac */ /* 0x000f220008000800 */
[----:B------:R-:W-:Y:S01]  /*11600*/  STL.64 [R1+0x1418], R242 ;  /* 0x001418f201007387 */ /* 0x000fe20000100a00 */
[----:B------:R-:W-:-:S02]  /*11610*/  IMAD R28, R6, 0x90, RZ ;  /* 0x00000090061c7824 */ /* 0x000fc400078e02ff */
[----:B------:R-:W-:Y:S01]  /*11620*/  IMAD.MOV.U32 R163, RZ, RZ, R30 ;  /* 0x000000ffffa37224 */ /* 0x000fe200078e001e */
[----:B------:R-:W1:Y:S01]  /*11630*/  LDCU UR52, c[0x0][0x3b0] ;  /* 0x00007600ff3477ac */ /* 0x000e620008000800 */
[----:B---3--:R-:W-:Y:S01]  /*11640*/  IMAD R3, R107, UR49, RZ ;  /* 0x000000316b037c24 */ /* 0x008fe2000f8e02ff */
[----:B------:R-:W-:Y:S01]  /*11650*/  STL.64 [R1+0x1420], R8 ;  /* 0x0014200801007387 */ /* 0x000fe20000100a00 */
[----:B------:R-:W-:Y:S01]  /*11660*/  IADD3 R12, P0, PT, R191, R4, RZ ;  /* 0x00000004bf0c7210 */ /* 0x000fe20007f1e0ff */
[C---:B------:R-:W-:Y:S02]  /*11670*/  IMAD R30, R6.reuse, 0x94, RZ ;  /* 0x00000094061e7824 */ /* 0x040fe400078e02ff */
[----:B------:R-:W-:Y:S01]  /*11680*/  IMAD.MOV.U32 R178, RZ, RZ, R36 ;  /* 0x000000ffffb27224 */ /* 0x000fe200078e0024 */
[----:B------:R3:W-:Y:S01]  /*11690*/  STL [R1+0x4ec], R3 ;  /* 0x0004ec0301007387 */ /* 0x0007e20000100800 */
[----:B------:R-:W-:Y:S01]  /*116a0*/  LEA.HI.X.SX32 R13, R13, R5, 0x2, P0 ;  /* 0x000000050d0d7211 */ /* 0x000fe200000f16ff */
[----:B------:R-:W-:-:S02]  /*116b0*/  IMAD R31, R6, 0x25, RZ ;  /* 0x00000025061f7824 */ /* 0x000fc400078e02ff */
[C---:B------:R-:W-:Y:S01]  /*116c0*/  IMAD R38, R6.reuse, 0xa4, RZ ;  /* 0x000000a406267824 */ /* 0x040fe200078e02ff */
[----:B------:R-:W-:Y:S01]  /*116d0*/  STL.64 [R1+0x1428], R10 ;  /* 0x0014280a01007387 */ /* 0x000fe20000100a00 */
[C---:B------:R-:W-:Y:S02]  /*116e0*/  IMAD R32, R6.reuse, 0x98, RZ ;  /* 0x0000009806207824 */ /* 0x040fe400078e02ff */
[C---:B------:R-:W-:Y:S02]  /*116f0*/  IMAD R40, R6.reuse, 0xa8, RZ ;  /* 0x000000a806287824 */ /* 0x040fe400078e02ff */
[C---:B------:R-:W-:Y:S02]  /*11700*/  IMAD R41, R6.reuse, 0x2a, RZ ;  /* 0x0000002a06297824 */ /* 0x040fe400078e02ff */
[----:B------:R-:W-:Y:S02]  /*11710*/  IMAD R42, R6, 0xac, RZ ;  /* 0x000000ac062a7824 */ /* 0x000fe400078e02ff */
[----:B------:R-:W-:-:S02]  /*11720*/  IMAD.MOV.U32 R190, RZ, RZ, R71 ;  /* 0x000000ffffbe7224 */ /* 0x000fc400078e0047 */
[C---:B------:R-:W-:Y:S02]  /*11730*/  IMAD R73, R6.reuse, 0x3a, RZ ;  /* 0x0000003a06497824 */ /* 0x040fe400078e02ff */
[----:B------:R-:W-:Y:S02]  /*11740*/  IMAD.MOV.U32 R228, RZ, RZ, R76 ;  /* 0x000000ffffe47224 */ /* 0x000fe400078e004c */
[C---:B------:R-:W-:Y:S02]  /*11750*/  IMAD R79, R6.reuse, 0x3d, RZ ;  /* 0x0000003d064f7824 */ /* 0x040fe400078e02ff */
[C---:B------:R-:W-:Y:S02]  /*11760*/  IMAD R80, R6.reuse, 0xf8, RZ ;  /* 0x000000f806507824 */ /* 0x040fe400078e02ff */
[----:B------:R-:W-:Y:S02]  /*11770*/  IMAD.MOV.U32 R232, RZ, RZ, R81 ;  /* 0x000000ffffe87224 */ /* 0x000fe400078e0051 */
[----:B------:R-:W-:-:S02]  /*11780*/  IMAD R82, R6, 0xfc, RZ ;  /* 0x000000fc06527824 */ /* 0x000fc400078e02ff */
[C---:B------:R-:W-:Y:S02]  /*11790*/  IMAD R83, R6.reuse, 0x3f, RZ ;  /* 0x0000003f06537824 */ /* 0x040fe400078e02ff */
[C---:B------:R-:W-:Y:S02]  /*117a0*/  IMAD.SHL.U32 R85, R6.reuse, 0x40, RZ ;  /* 0x0000004006557824 */ /* 0x040fe400078e00ff */
        /* <DEDUP_REMOVED lines=13> */
[----:B------:R-:W-:Y:S02]  /*11880*/  IMAD R100, R6, 0x120, RZ ;  /* 0x0000012006647824 */ /* 0x000fe400078e02ff */
[----:B------:R-:W-:Y:S02]  /*11890*/  IMAD R133, R102, UR44, RZ ;  /* 0x0000002c66857c24 */ /* 0x000fe4000f8e02ff */
[----:B------:R-:W-:-:S02]  /*118a0*/  IMAD.MOV.U32 R223, RZ, RZ, R7 ;  /* 0x000000ffffdf7224 */ /* 0x000fc400078e0007 */
        /* <DEDUP_REMOVED lines=22> */
[----:B------:R-:W-:Y:S02]  /*11a10*/  IMAD R146, R6, 0x168, RZ ;  /* 0x0000016806927824 */ /* 0x000fe400078e02ff */
        /* <DEDUP_REMOVED lines=9> */
[----:B------:R-:W-:Y:S02]  /*11ab0*/  IMAD R158, R6, 0x180, RZ ;  /* 0x00000180069e7824 */ /* 0x000fe400078e02ff */
[----:B------:R-:W-:Y:S02]  /*11ac0*/  IMAD R227, R160, UR56, RZ ;  /* 0x00000038a0e37c24 */ /* 0x000fe4000f8e02ff */
[C---:B------:R-:W-:Y:S02]  /*11ad0*/  IMAD R141, R6.reuse, 0x5f, RZ ;  /* 0x0000005f068d7824 */ /* 0x040fe400078e02ff */
[----:B------:R-:W-:-:S02]  /*11ae0*/  IMAD R142, R6, 0x61, RZ ;  /* 0x00000061068e7824 */ /* 0x000fc400078e02ff */
[C---:B------:R-:W-:Y:S02]  /*11af0*/  IMAD R143, R6.reuse, 0x62, RZ ;  /* 0x00000062068f7824 */ /* 0x040fe400078e02ff */
[C---:B------:R-:W-:Y:S02]  /*11b00*/  IMAD R165, R6.reuse, 0x63, RZ ;  /* 0x0000006306a57824 */ /* 0x040fe400078e02ff */
[----:B------:R-:W-:Y:S02]  /*11b10*/  IMAD R174, R171, UR56, RZ ;  /* 0x00000038abae7c24 */ /* 0x000fe4000f8e02ff */
[C---:B------:R-:W-:Y:S02]  /*11b20*/  IMAD R169, R6.reuse, 0x65, RZ ;  /* 0x0000006506a97824 */ /* 0x040fe400078e02ff */
[C---:B------:R-:W-:Y:S02]  /*11b30*/  IMAD R173, R6.reuse, 0x67, RZ ;  /* 0x0000006706ad7824 */ /* 0x040fe400078e02ff */
[----:B------:R-:W-:-:S02]  /*11b40*/  IMAD R177, R6, 0x69, RZ ;  /* 0x0000006906b17824 */ /* 0x000fc400078e02ff */
[----:B------:R-:W-:Y:S02]  /*11b50*/  IMAD.MOV.U32 R251, RZ, RZ, R180 ;  /* 0x000000fffffb7224 */ /* 0x000fe400078e00b4 */
[----:B------:R-:W-:Y:S02]  /*11b60*/  IMAD R179, R6, 0x6a, RZ ;  /* 0x0000006a06b37824 */ /* 0x000fe400078e02ff */
[----:B------:R-:W-:Y:S01]  /*11b70*/  IMAD R236, R181, UR56, RZ ;  /* 0x00000038b5ec7c24 */ /* 0x000fe2000f8e02ff */
[----:B------:R-:W-:Y:S01]  /*11b80*/  MOV R248, R186 ;  /* 0x000000ba00f87202 */ /* 0x000fe20000000f00 */
[----:B---3--:R-:W-:Y:S01]  /*11b90*/  IMAD R3, R106, UR48, RZ ;  /* 0x000000306a037c24 */ /* 0x008fe2000f8e02ff */
[----:B------:R-:W-:Y:S01]  /*11ba0*/  IADD3 R14, P0, PT, R14, R4, RZ ;  /* 0x000000040e0e7210 */ /* 0x000fe20007f1e0ff */
[C---:B------:R-:W-:Y:S01]  /*11bb0*/  IMAD R8, R6.reuse, 0x7c, RZ ;  /* 0x0000007c06087824 */ /* 0x040fe200078e02ff */
[----:B------:R-:W3:Y:S02]  /*11bc0*/  LDCU UR51, c[0x0][0x3b0] ;  /* 0x00007600ff3377ac */ /* 0x000ee40008000800 */
[----:B------:R1:W-:Y:S01]  /*11bd0*/  STL [R1+0x4f8], R3 ;  /* 0x0004f80301007387 */ /* 0x0003e20000100800 */
[----:B------:R-:W-:Y:S01]  /*11be0*/  LEA.HI.X.SX32 R15, R15, R5, 0x2, P0 ;  /* 0x000000050f0f7211 */ /* 0x000fe200000f16ff */
[----:B------:R-:W-:-:S02]  /*11bf0*/  IMAD R33, R6, 0x26, RZ ;  /* 0x0000002606217824 */ /* 0x000fc400078e02ff */
[----:B------:R-:W-:Y:S02]  /*11c00*/  IMAD.MOV.U32 R182, RZ, RZ, R39 ;  /* 0x000000ffffb67224 */ /* 0x000fe400078e0027 */
[----:B------:R-:W-:Y:S01]  /*11c10*/  IMAD.MOV.U32 R250, RZ, RZ, R162 ;  /* 0x000000fffffa7224 */ /* 0x000fe200078e00a2 */
[----:B------:R-:W-:Y:S01]  /*11c20*/  MOV R249, R166 ;  /* 0x000000a600f97202 */ /* 0x000fe20000000f00 */
[C---:B------:R-:W-:Y:S01]  /*11c30*/  IMAD R34, R6.reuse, 0x9c, RZ ;  /* 0x0000009c06227824 */ /* 0x040fe200078e02ff */
[----:B------:R-:W2:Y:S01]  /*11c40*/  LDCU UR50, c[0x0][0x3b0] ;  /* 0x00007600ff3277ac */ /* 0x000ea20008000800 */
[C---:B-1----:R-:W-:Y:S02]  /*11c50*/  IMAD R3, R6.reuse, 0x78, RZ ;  /* 0x0000007806037824 */ /* 0x042fe400078e02ff */
[C---:B------:R-:W-:Y:S01]  /*11c60*/  IMAD R35, R6.reuse, 0x27, RZ ;  /* 0x0000002706237824 */ /* 0x040fe200078e02ff */
[----:B------:R-:W1:Y:S02]  /*11c70*/  LDCU UR49, c[0x0][0x3b0] ;  /* 0x00007600ff3177ac */ /* 0x000e640008000800 */
[----:B------:R-:W-:Y:S01]  /*11c80*/  IADD3 R16, P0, PT, R3, R4, RZ ;  /* 0x0000000403107210 */ /* 0x000fe20007f1e0ff */
[----:B------:R-:W-:Y:S01]  /*11c90*/  IMAD R36, R6, 0xa0, RZ ;  /* 0x000000a006247824 */ /* 0x000fe200078e02ff */
[----:B------:R-:W1:Y:S02]  /*11ca0*/  LDCU UR48, c[0x0][0x3b0] ;  /* 0x00007600ff3077ac */ /* 0x000e640008000800 */
[----:B------:R-:W-:-:S02]  /*11cb0*/  LEA.HI.X.SX32 R17, R17, R5, 0x2, P0 ;  /* 0x0000000511117211 */ /* 0x000fc400000f16ff */
[-C--:B------:R-:W-:Y:S01]  /*11cc0*/  IADD3 R18, P0, PT, R8, R4.reuse, RZ ;  /* 0x0000000408127210 */ /* 0x080fe20007f1e0ff */
[C---:B------:R-:W-:Y:S01]  /*11cd0*/  IMAD R71, R6.reuse, 0x39, RZ ;  /* 0x0000003906477824 */ /* 0x040fe200078e02ff */
[----:B------:R-:W1:Y:S02]  /*11ce0*/  LDCU UR44, c[0x0][0x3b0] ;  /* 0x00007600ff2c77ac */ /* 0x000e640008000800 */
[----:B------:R-:W-:Y:S02]  /*11cf0*/  LEA.HI.X.SX32 R19, R19, R5, 0x2, P0 ;  /* 0x0000000513137211 */ /* 0x000fe400000f16ff */
[----:B------:R-:W-:-:S04]  /*11d00*/  LEA R20, P0, R6, R4, 0x7 ;  /* 0x0000000406147211 */ /* 0x000fc800078038ff */
[----:B------:R-:W-:Y:S02]  /*11d10*/  LEA.HI.X.SX32 R21, R21, R5, 0x2, P0 ;  /* 0x0000000515157211 */ /* 0x000fe400000f16ff */
[----:B------:R-:W-:-:S04]  /*11d20*/  IADD3 R22, P0, PT, R22, R4, RZ ;  /* 0x0000000416167210 */ /* 0x000fc80007f1e0ff */
        /* <DEDUP_REMOVED lines=13> */
[----:B------:R-:W-:Y:S01]  /*11e00*/  IADD3 R36, P0, PT, R36, R4, RZ ;  /* 0x0000000424247210 */ /* 0x000fe20007f1e0ff */
[----:B------:R-:W-:-:S03]  /*11e10*/  IMAD R39, R6, 0x29, RZ ;  /* 0x0000002906277824 */ /* 0x000fc600078e02ff */
        /* <DEDUP_REMOVED lines=65> */
[-C--:B------:R-:W-:Y:S02]  /*12230*/  LEA.HI.X.SX32 R99, R99, R5.reuse, 0x2, P0 ;  /* 0x0000000563637211 */ /* 0x080fe400000f16ff */
[----:B------:R-:W-:Y:S01]  /*12240*/  IADD3 R100, P0, PT, R100, R4, RZ ;  /* 0x0000000464647210 */ /* 0x000fe20007f1e0ff */
[----:B------:R-:W-:Y:S01]  /*12250*/  IMAD R3, R104, UR46, RZ ;  /* 0x0000002e68037c24 */ /* 0x000fe2000f8e02ff */
[----:B------:R-:W-:Y:S01]  /*12260*/  LEA R8, P2, R113, R0, 0x2 ;  /* 0x0000000071087211 */ /* 0x000fe200078410ff */
[----:B------:R-:W-:Y:S01]  /*12270*/  IMAD R7, R103, UR45, RZ ;  /* 0x0000002d67077c24 */ /* 0x000fe2000f8e02ff */
[----:B------:R-:W-:Y:S01]  /*12280*/  LEA.HI.X.SX32 R101, R101, R5, 0x2, P0 ;  /* 0x0000000565657211 */ /* 0x000fe200000f16ff */
[C---:B------:R-:W-:Y:S01]  /*12290*/  IMAD R104, R6.reuse, 0x128, RZ ;  /* 0x0000012806687824 */ /* 0x040fe200078e02ff */
[----:B------:R1:W-:Y:S01]  /*122a0*/  STL [R1+0x1458], R11 ;  /* 0x0014580b01007387 */ /* 0x0003e20000100800 */
[----:B------:R-:W-:Y:S01]  /*122b0*/  IMAD R103, R6, 0x49, RZ ;  /* 0x0000004906677824 */ /* 0x000fe200078e02ff */
[----:B------:R-:W-:Y:S01]  /*122c0*/  IADD3 R102, P0, PT, R102, R4, RZ ;  /* 0x0000000466667210 */ /* 0x000fe20007f1e0ff */
[C---:B------:R-:W-:Y:S01]  /*122d0*/  IMAD R106, R6.reuse, 0x12c, RZ ;  /* 0x0000012c066a7824 */ /* 0x040fe200078e02ff */
[----:B------:R-:W-:Y:S01]  /*122e0*/  LEA.HI.X.SX32 R9, R113, R2, 0x2, P2 ;  /* 0x0000000271097211 */ /* 0x000fe200010f16ff */
[----:B------:R-:W-:Y:S01]  /*122f0*/  IMAD R108, R6, 0x130, RZ ;  /* 0x00000130066c7824 */ /* 0x000fe200078e02ff */
[----:B------:R-:W-:Y:S01]  /*12300*/  IADD3 R104, P2, PT, R104, R4, RZ ;  /* 0x0000000468687210 */ /* 0x000fe20007f5e0ff */
[----:B------:R-:W-:Y:S01]  /*12310*/  IMAD R107, R6, 0x4b, RZ ;  /* 0x0000004b066b7824 */ /* 0x000fe200078e02ff */
[----:B------:R-:W2:Y:S01]  /*12320*/  LDCU UR46, c[0x0][0x3b0] ;  /* 0x00007600ff2e77ac */ /* 0x000ea20008000800 */
[----:B-1----:R-:W-:-:S02]  /*12330*/  IMAD R11, R105, UR47, RZ ;  /* 0x0000002f690b7c24 */ /* 0x002fc4000f8e02ff */
[C---:B------:R-:W-:Y:S01]  /*12340*/  IMAD R105, R6.reuse, 0x4a, RZ ;  /* 0x0000004a06697824 */ /* 0x040fe200078e02ff */
[-C--:B------:R-:W-:Y:S01]  /*12350*/  LEA.HI.X.SX32 R103, R103, R5.reuse, 0x2, P0 ;  /* 0x0000000567677211 */ /* 0x080fe200000f16ff */
[----:B------:R-:W-:Y:S01]  /*12360*/  IMAD R148, R6, 0x16c, RZ ;  /* 0x0000016c06947824 */ /* 0x000fe200078e02ff */
[-C--:B------:R-:W-:Y:S01]  /*12370*/  IADD3 R106, P0, PT, R106, R4.reuse, RZ ;  /* 0x000000046a6a7210 */ /* 0x080fe20007f1e0ff */
[----:B------:R-:W-:Y:S01]  /*12380*/  IMAD.MOV.U32 R242, RZ, RZ, R156 ;  /* 0x000000fffff27224 */ /* 0x000fe200078e009c */
[-C--:B------:R-:W-:Y:S01]  /*12390*/  LEA.HI.X.SX32 R105, R105, R5.reuse, 0x2, P2 ;  /* 0x0000000569697211 */ /* 0x080fe200010f16ff */
[----:B------:R-:W-:Y:S01]  /*123a0*/  IMAD R160, R6, 0x184, RZ ;  /* 0x0000018406a07824 */ /* 0x000fe200078e02ff */
[-C--:B------:R-:W-:Y:S01]  /*123b0*/  IADD3 R108, P2, PT, R108, R4.reuse, RZ ;  /* 0x000000046c6c7210 */ /* 0x080fe20007f5e0ff */
[----:B------:R-:W-:Y:S01]  /*123c0*/  IMAD R162, R6, 0x188, RZ ;  /* 0x0000018806a27824 */ /* 0x000fe200078e02ff */
[-C--:B------:R-:W-:Y:S01]  /*123d0*/  LEA.HI.X.SX32 R107, R107, R5.reuse, 0x2, P0 ;  /* 0x000000056b6b7211 */ /* 0x080fe200000f16ff */
[----:B------:R-:W-:Y:S01]  /*123e0*/  IMAD.MOV.U32 R245, RZ, RZ, R164 ;  /* 0x000000fffff57224 */ /* 0x000fe200078e00a4 */
[-C--:B------:R-:W-:Y:S01]  /*123f0*/  IADD3 R110, P0, PT, R110, R4.reuse, RZ ;  /* 0x000000046e6e7210 */ /* 0x080fe20007f1e0ff */
[----:B------:R-:W-:Y:S01]  /*12400*/  IMAD R166, R6, 0x190, RZ ;  /* 0x0000019006a67824 */ /* 0x000fe200078e02ff */
[-C--:B------:R-:W-:Y:S01]  /*12410*/  LEA.HI.X.SX32 R109, R114, R5.reuse, 0x2, P2 ;  /* 0x00000005726d7211 */ /* 0x080fe200010f16ff */
[----:B------:R-:W-:Y:S01]  /*12420*/  IMAD.MOV.U32 R244, RZ, RZ, R168 ;  /* 0x000000fffff47224 */ /* 0x000fe200078e00a8 */
[-C--:B------:R-:W-:Y:S01]  /*12430*/  IADD3 R112, P2, PT, R112, R4.reuse, RZ ;  /* 0x0000000470707210 */ /* 0x080fe20007f5e0ff */
[----:B------:R-:W-:Y:S01]  /*12440*/  IMAD.MOV.U32 R207, RZ, RZ, R163 ;  /* 0x000000ffffcf7224 */ /* 0x000fe200078e00a3 */
[-C--:B------:R-:W-:Y:S01]  /*12450*/  LEA.HI.X.SX32 R111, R111, R5.reuse, 0x2, P0 ;  /* 0x000000056f6f7211 */ /* 0x080fe200000f16ff */
[----:B------:R-:W-:Y:S01]  /*12460*/  STL.64 [R1+0x1430], R12 ;  /* 0x0014300c01007387 */ /* 0x000fe20000100a00 */
[-C--:B------:R-:W-:Y:S01]  /*12470*/  IADD3 R114, P0, PT, R138, R4.reuse, RZ ;  /* 0x000000048a727210 */ /* 0x080fe20007f1e0ff */
[----:B------:R-:W-:Y:S01]  /*12480*/  IMAD.MOV.U32 R243, RZ, RZ, R170 ;  /* 0x000000fffff37224 */ /* 0x000fe200078e00aa */
[-C--:B------:R-:W-:Y:S01]  /*12490*/  LEA.HI.X.SX32 R113, R116, R5.reuse, 0x2, P2 ;  /* 0x0000000574717211 */ /* 0x080fe200010f16ff */
[----:B------:R-:W-:Y:S01]  /*124a0*/  IMAD.MOV.U32 R10, RZ, RZ, R172 ;  /* 0x000000ffff0a7224 */ /* 0x000fe200078e00ac */
[-C--:B------:R-:W-:Y:S01]  /*124b0*/  IADD3 R116, P2, PT, R135, R4.reuse, RZ ;  /* 0x0000000487747210 */ /* 0x080fe20007f5e0ff */
[C---:B------:R-:W-:Y:S01]  /*124c0*/  IMAD R171, R6.reuse, 0x66, RZ ;  /* 0x0000006606ab7824 */ /* 0x040fe200078e02ff */
[-C--:B------:R-:W-:Y:S01]  /*124d0*/  LEA.HI.X.SX32 R115, R115, R5.reuse, 0x2, P0 ;  /* 0x0000000573737211 */ /* 0x080fe200000f16ff */
[----:B------:R-:W-:Y:S01]  /*124e0*/  IMAD R180, R6, 0x1ac, RZ ;  /* 0x000001ac06b47824 */ /* 0x000fe200078e02ff */
[-C--:B------:R-:W-:Y:S01]  /*124f0*/  IADD3 R118, P0, PT, R118, R4.reuse, RZ ;  /* 0x0000000476767210 */ /* 0x080fe20007f1e0ff */
[----:B------:R-:W-:Y:S01]  /*12500*/  IMAD R181, R6, 0x6b, RZ ;  /* 0x0000006b06b57824 */ /* 0x000fe200078e02ff */
[-C--:B------:R-:W-:Y:S01]  /*12510*/  LEA.HI.X.SX32 R117, R117, R5.reuse, 0x2, P2 ;  /* 0x0000000575757211 */ /* 0x080fe200010f16ff */
[----:B------:R-:W-:Y:S01]  /*12520*/  IMAD.MOV.U32 R247, RZ, RZ, R184 ;  /* 0x000000fffff77224 */ /* 0x000fe200078e00b8 */
[-C--:B------:R-:W-:Y:S01]  /*12530*/  IADD3 R120, P2, PT, R120, R4.reuse, RZ ;  /* 0x0000000478787210 */ /* 0x080fe20007f5e0ff */
        /* <DEDUP_REMOVED lines=10> */
[----:B------:R-:W-:Y:S01]  /*125e0*/  IMAD R240, R240, UR56, RZ ;  /* 0x00000038f0f07c24 */ /* 0x000fe2000f8e02ff */
[-C--:B------:R-:W-:Y:S01]  /*125f0*/  IADD3 R126, P0, PT, R126, R4.reuse, RZ ;  /* 0x000000047e7e7210 */ /* 0x080fe20007f1e0ff */
[----:B------:R-:W-:Y:S01]  /*12600*/  IMAD R219, R219, UR56, RZ ;  /* 0x00000038dbdb7c24 */ /* 0x000fe2000f8e02ff */
        /* <DEDUP_REMOVED lines=55> */
[----:B------:R-:W-:Y:S01]  /*12980*/  STL.64 [R1+0x1438], R14 ;  /* 0x0014380e01007387 */ /* 0x000fe20000100a00 */
[-C--:B------:R-:W-:Y:S01]  /*12990*/  LEA.HI.X.SX32 R163, R143, R5.reuse, 0x2, P2 ;  /* 0x000000058fa37211 */ /* 0x080fe200010f16ff */
[----:B------:R-:W-:Y:S01]  /*129a0*/  IMAD R170, R6, 0x198, RZ ;  /* 0x0000019806aa7824 */ /* 0x000fe200078e02ff */
[-C--:B------:R-:W-:Y:S01]  /*129b0*/  IADD3 R166, P2, PT, R166, R4.reuse, RZ ;  /* 0x00000004a6a67210 */ /* 0x080fe20007f5e0ff */
[----:B------:R1:W-:Y:S01]  /*129c0*/  STL.64 [R1+0x1440], R16 ;  /* 0x0014401001007387 */ /* 0x0003e20000100a00 */
[-C--:B------:R-:W-:Y:S01]  /*129d0*/  LEA.HI.X.SX32 R165, R165, R5.reuse, 0x2, P0 ;  /* 0x00000005a5a57211 */ /* 0x080fe200000f16ff */
[----:B------:R-:W-:Y:S01]  /*129e0*/  IMAD R172, R6, 0x19c, RZ ;  /* 0x0000019c06ac7824 */ /* 0x000fe200078e02ff */
[-C--:B------:R-:W-:Y:S01]  /*129f0*/  IADD3 R168, P0, PT, R168, R4.reuse, RZ ;  /* 0x00000004a8a87210 */ /* 0x080fe20007f1e0ff */
[----:B------:R-:W-:Y:S01]  /*12a00*/  STL.64 [R1+0x1448], R18 ;  /* 0x0014481201007387 */ /* 0x000fe20000100a00 */
[----:B------:R-:W-:Y:S01]  /*12a10*/  LEA.HI.X.SX32 R167, R167, R5, 0x2, P2 ;  /* 0x00000005a7a77211 */ /* 0x000fe200010f16ff */
[----:B------:R-:W-:Y:S01]  /*12a20*/  IMAD R192, R192, UR56, RZ ;  /* 0x00000038c0c07c24 */ /* 0x000fe2000f8e02ff */
[----:B------:R-:W2:Y:S01]  /*12a30*/  LDCU UR47, c[0x0][0x3b0] ;  /* 0x00007600ff2f77ac */ /* 0x000ea20008000800 */
[----:B------:R3:W-:Y:S01]  /*12a40*/  STL.64 [R1+0x968], R8 ;  /* 0x0009680801007387 */ /* 0x0007e20000100a00 */
[----:B------:R-:W-:-:S02]  /*12a50*/  IADD3 R170, P2, PT, R170, R4, RZ ;  /* 0x00000004aaaa7210 */ /* 0x000fc40007f5e0ff */
[-C--:B------:R-:W-:Y:S01]  /*12a60*/  LEA.HI.X.SX32 R169, R169, R5.reuse, 0x2, P0 ;  /* 0x00000005a9a97211 */ /* 0x080fe200000f16ff */
[----:B-1----:R-:W-:Y:S01]  /*12a70*/  IMAD.MOV.U32 R17, RZ, RZ, R176 ;  /* 0x000000ffff117224 */ /* 0x002fe200078e00b0 */
[----:B------:R-:W-:Y:S01]  /*12a80*/  IADD3 R172, P0, PT, R172, R4, RZ ;  /* 0x00000004acac7210 */ /* 0x000fe20007f1e0ff */
[C---:B------:R-:W-:Y:S01]  /*12a90*/  IMAD R176, R6.reuse, 0x1a4, RZ ;  /* 0x000001a406b07824 */ /* 0x040fe200078e02ff */
[-C--:B------:R-:W-:Y:S01]  /*12aa0*/  LEA.HI.X.SX32 R171, R171, R5.reuse, 0x2, P2 ;  /* 0x00000005abab7211 */ /* 0x080fe200010f16ff */
[----:B------:R-:W-:Y:S01]  /*12ab0*/  IMAD.MOV.U32 R16, RZ, RZ, R178 ;  /* 0x000000ffff107224 */ /* 0x000fe200078e00b2 */
[----:B------:R-:W-:Y:S01]  /*12ac0*/  MOV R12, R190 ;  /* 0x000000be000c7202 */ /* 0x000fe20000000f00 */
[----:B------:R-:W-:Y:S01]  /*12ad0*/  IMAD.MOV.U32 R15, RZ, RZ, R182 ;  /* 0x000000ffff0f7224 */ /* 0x000fe200078e00b6 */
[----:B------:R-:W1:Y:S01]  /*12ae0*/  LDCU UR56, c[0x0][0x3b0] ;  /* 0x00007600ff3877ac */ /* 0x000e620008000800 */
[----:B---3--:R-:W-:Y:S01]  /*12af0*/  IMAD.MOV.U32 R8, RZ, RZ, R174 ;  /* 0x000000ffff087224 */ /* 0x008fe200078e00ae */
[----:B------:R-:W3:Y:S01]  /*12b00*/  LDL.LU R9, [R1+0xd4] ;  /* 0x0000d40001097983 */ /* 0x000ee20000300800 */
[C---:B------:R-:W-:Y:S01]  /*12b10*/  IMAD R174, R6.reuse, 0x1a0, RZ ;  /* 0x000001a006ae7824 */ /* 0x040fe200078e02ff */
[-C--:B------:R-:W-:Y:S01]  /*12b20*/  LEA.HI.X.SX32 R173, R173, R5.reuse, 0x2, P0 ;  /* 0x00000005adad7211 */ /* 0x080fe200000f16ff */
[----:B------:R-:W-:Y:S01]  /*12b30*/  IMAD R178, R6, 0x1a8, RZ ;  /* 0x000001a806b27824 */ /* 0x000fe200078e02ff */
[-C--:B------:R-:W-:Y:S01]  /*12b40*/  IADD3 R176, P0, PT, R176, R4.reuse, RZ ;  /* 0x00000004b0b07210 */ /* 0x080fe20007f1e0ff */
[----:B------:R-:W-:Y:S01]  /*12b50*/  IMAD R182, R6, 0x1b0, RZ ;  /* 0x000001b006b67824 */ /* 0x000fe200078e02ff */
[-C--:B------:R-:W-:Y:S01]  /*12b60*/  IADD3 R174, P2, PT, R174, R4.reuse, RZ ;  /* 0x00000004aeae7210 */ /* 0x080fe20007f5e0ff */
[----:B------:R-:W-:Y:S01]  /*12b70*/  IMAD R184, R6, 0x1b4, RZ ;  /* 0x000001b406b87824 */ /* 0x000fe200078e02ff */
[-C--:B------:R-:W-:Y:S01]  /*12b80*/  LEA.HI.X.SX32 R177, R177, R5.reuse, 0x2, P0 ;  /* 0x00000005b1b17211 */ /* 0x080fe200000f16ff */
[----:B------:R-:W-:Y:S01]  /*12b90*/  IMAD.MOV.U32 R13, RZ, RZ, R188 ;  /* 0x000000ffff0d7224 */ /* 0x000fe200078e00bc */
[-C--:B------:R-:W-:Y:S01]  /*12ba0*/  LEA.HI.X.SX32 R175, R175, R5.reuse, 0x2, P2 ;  /* 0x00000005afaf7211 */ /* 0x080fe200010f16ff */
[----:B------:R-:W2:Y:S01]  /*12bb0*/  LDL.LU R232, [R1+0x98] ;  /* 0x0000980001e87983 */ /* 0x000ea20000300800 */
[-C--:B------:R-:W-:Y:S01]  /*12bc0*/  IADD3 R178, P2, PT, R178, R4.reuse, RZ ;  /* 0x00000004b2b27210 */ /* 0x080fe20007f5e0ff */
[----:B------:R-:W1:Y:S01]  /*12bd0*/  LDCU UR45, c[0x0][0x3b0] ;  /* 0x00007600ff2d77ac */ /* 0x000e620008000800 */
[-C--:B------:R-:W-:Y:S01]  /*12be0*/  IADD3 R180, P0, PT, R180, R4.reuse, RZ ;  /* 0x00000004b4b47210 */ /* 0x080fe20007f1e0ff */
[----:B------:R-:W-:Y:S01]  /*12bf0*/  IMAD R188, R6, 0x1bc, RZ ;  /* 0x000001bc06bc7824 */ /* 0x000fe200078e02ff */
[----:B------:R-:W-:Y:S01]  /*12c00*/  LEA.HI.X.SX32 R179, R179, R5, 0x2, P2 ;  /* 0x00000005b3b37211 */ /* 0x000fe200010f16ff */
[----:B------:R-:W3:Y:S01]  /*12c10*/  LDL.LU R132, [R1+0xa0] ;  /* 0x0000a00001847983 */ /* 0x000ee20000300800 */
[----:B------:R-:W-:-:S02]  /*12c20*/  IADD3 R182, P2, PT, R182, R4, RZ ;  /* 0x00000004b6b67210 */ /* 0x000fc40007f5e0ff */
[-C--:B------:R-:W-:Y:S01]  /*12c30*/  LEA.HI.X.SX32 R181, R181, R5.reuse, 0x2, P0 ;  /* 0x00000005b5b57211 */ /* 0x080fe200000f16ff */
[----:B------:R-:W3:Y:S01]  /*12c40*/  LDL.LU R139, [R1+0x9c] ;  /* 0x00009c00018b7983 */ /* 0x000ee20000300800 */
[-C--:B------:R-:W-:Y:S01]  /*12c50*/  IADD3 R184, P0, PT, R184, R4.reuse, RZ ;  /* 0x00000004b8b87210 */ /* 0x080fe20007f1e0ff */
[----:B------:R-:W-:Y:S01]  /*12c60*/  IMAD R190, R6, 0x1c0, RZ ;  /* 0x000001c006be7824 */ /* 0x000fe200078e02ff */
[-C--:B------:R-:W-:Y:S01]  /*12c70*/  LEA.HI.X.SX32 R183, R183, R5.reuse, 0x2, P2 ;  /* 0x00000005b7b77211 */ /* 0x080fe200010f16ff */
[----:B------:R-:W-:Y:S01]  /*12c80*/  IMAD.MOV.U32 R138, RZ, RZ, R244 ;  /* 0x000000ffff8a7224 */ /* 0x000fe200078e00f4 */
[-C--:B------:R-:W-:Y:S01]  /*12c90*/  IADD3 R186, P2, PT, R186, R4.reuse, RZ ;  /* 0x00000004baba7210 */ /* 0x080fe20007f5e0ff */
[----:B------:R-:W-:Y:S01]  /*12ca0*/  IMAD.MOV.U32 R19, RZ, RZ, R16 ;  /* 0x000000ffff137224 */ /* 0x000fe200078e0010 */
[----:B------:R-:W-:Y:S01]  /*12cb0*/  LEA.HI.X.SX32 R185, R185, R5, 0x2, P0 ;  /* 0x00000005b9b97211 */ /* 0x000fe200000f16ff */
[----:B------:R-:W4:Y:S01]  /*12cc0*/  LDL.LU R14, [R1+0xe8] ;  /* 0x0000e800010e7983 */ /* 0x000f220000300800 */
[----:B------:R-:W-:-:S02]  /*12cd0*/  IADD3 R188, P0, PT, R188, R4, RZ ;  /* 0x00000004bcbc7210 */ /* 0x000fc40007f1e0ff */
[-C--:B------:R-:W-:Y:S02]  /*12ce0*/  LEA.HI.X.SX32 R187, R187, R5.reuse, 0x2, P2 ;  /* 0x00000005bbbb7211 */ /* 0x080fe400010f16ff */
[----:B------:R-:W-:Y:S02]  /*12cf0*/  IADD3 R190, P2, PT, R190, R4, RZ ;  /* 0x00000004bebe7210 */ /* 0x000fe40007f5e0ff */
[-C--:B------:R-:W-:Y:S02]  /*12d00*/  LEA.HI.X.SX32 R189, R189, R5.reuse, 0x2, P0 ;  /* 0x00000005bdbd7211 */ /* 0x080fe400000f16ff */
[-C--:B------:R-:W-:Y:S01]  /*12d10*/  LEA R142, P0, R240, R0.reuse, 0x2 ;  /* 0x00000000f08e7211 */ /* 0x080fe200078010ff */
[----:B------:R-:W-:Y:S01]  /*12d20*/  IMAD.MOV.U32 R244, RZ, RZ, R222 ;  /* 0x000000fffff47224 */ /* 0x000fe200078e00de */
[----:B------:R-:W-:Y:S01]  /*12d30*/  LEA.HI.X.SX32 R191, R191, R5, 0x2, P2 ;  /* 0x00000005bfbf7211 */ /* 0x000fe200010f16ff */
[----:B------:R-:W-:Y:S01]  /*12d40*/  IMAD.MOV.U32 R16, RZ, RZ, R245 ;  /* 0x000000ffff107224 */ /* 0x000fe200078e00f5 */
[----:B------:R-:W-:Y:S01]  /*12d50*/  LEA R222, P2, R252, R0, 0x2 ;  /* 0x00000000fcde7211 */ /* 0x000fe200078410ff */
[----:B------:R-:W-:Y:S01]  /*12d60*/  IMAD.MOV.U32 R137, RZ, RZ, R17 ;  /* 0x000000ffff897224 */ /* 0x000fe200078e0011 */
[-C--:B------:R-:W-:Y:S01]  /*12d70*/  LEA.HI.X.SX32 R143, R240, R2.reuse, 0x2, P0 ;  /* 0x00000002f08f7211 */ /* 0x080fe200000f16ff */
[----:B------:R-:W-:Y:S01]  /*12d80*/  IMAD.MOV.U32 R17, RZ, RZ, R250 ;  /* 0x000000ffff117224 */ /* 0x000fe200078e00fa */
[----:B------:R-:W-:Y:S01]  /*12d90*/  MOV R245, R233 ;  /* 0x000000e900f57202 */ /* 0x000fe20000000f00 */
[----:B------:R-:W-:Y:S01]  /*12da0*/  IMAD.MOV.U32 R18, RZ, RZ, R223 ;  /* 0x000000ffff127224 */ /* 0x000fe200078e00df */
[----:B------:R-:W4:Y:S01]  /*12db0*/  LDL.LU R233, [R1+0xa8] ;  /* 0x0000a80001e97983 */ /* 0x000f220000300800 */
[----:B------:R-:W-:Y:S01]  /*12dc0*/  IMAD.MOV.U32 R250, RZ, RZ, R241 ;  /* 0x000000fffffa7224 */ /* 0x000fe200078e00f1 */
[----:B------:R-:W-:-:S02]  /*12dd0*/  LEA.HI.X.SX32 R223, R252, R2, 0x2, P2 ;  /* 0x00000002fcdf7211 */ /* 0x000fc400010f16ff */
[----:B------:R-:W4:Y:S04]  /*12de0*/  LDL.LU R140, [R1+0xb0] ;  /* 0x0000b000018c7983 */ /* 0x000f280000300800 */
[----:B------:R-:W4:Y:S04]  /*12df0*/  LDL.LU R241, [R1+0xb8] ;  /* 0x0000b80001f17983 */ /* 0x000f280000300800 */
[----:B------:R-:W-:Y:S04]  /*12e00*/  STL.64 [R1+0x458], R142 ;  /* 0x0004588e01007387 */ /* 0x000fe80000100a00 */
[----:B------:R-:W4:Y:S04]  /*12e10*/  LDL.LU R240, [R1+0xbc] ;  /* 0x0000bc0001f07983 */ /* 0x000f280000300800 */
[----:B------:R-:W4:Y:S04]  /*12e20*/  LDL.LU R141, [R1+0xc0] ;  /* 0x0000c000018d7983 */ /* 0x000f280000300800 */
[----:B------:R1:W-:Y:S04]  /*12e30*/  STL.64 [R1+0x450], R222 ;  /* 0x000450de01007387 */ /* 0x0003e80000100a00 */
[----:B-1----:R-:W4:Y:S04]  /*12e40*/  LDL.LU.64 R222, [R1+0x14b0] ;  /* 0x0014b00001de7983 */ /* 0x002f280000300a00 */
[----:B------:R-:W4:Y:S01]  /*12e50*/  LDL.LU R252, [R1+0xac] ;  /* 0x0000ac0001fc7983 */ /* 0x000f220000300800 */
[----:B------:R-:W-:-:S04]  /*12e60*/  IMAD.MOV.U32 R142, RZ, RZ, R137 ;  /* 0x000000ffff8e7224 */ /* 0x000fc800078e0089 */
[----:B------:R-:W-:Y:S01]  /*12e70*/  IMAD.MOV.U32 R137, RZ, RZ, R142 ;  /* 0x000000ffff897224 */ /* 0x000fe200078e008e */
[-C--:B------:R-:W-:Y:S01]  /*12e80*/  LEA R136, P0, R142, R0.reuse, 0x2 ;  /* 0x000000008e887211 */ /* 0x080fe200078010ff */
[----:B------:R-:W-:Y:S01]  /*12e90*/  IMAD.MOV.U32 R143, RZ, RZ, R138 ;  /* 0x000000ffff8f7224 */ /* 0x000fe200078e008a */
[----:B------:R-:W-:Y:S01]  /*12ea0*/  LEA R142, P2, R138, R0, 0x2 ;  /* 0x000000008a8e7211 */ /* 0x000fe200078410ff */
[----:B------:R-:W-:Y:S01]  /*12eb0*/  IMAD.MOV.U32 R138, RZ, RZ, R19 ;  /* 0x000000ffff8a7224 */ /* 0x000fe200078e0013 */
[-C--:B------:R-:W-:Y:S01]  /*12ec0*/  LEA.HI.X.SX32 R137, R137, R2.reuse, 0x2, P0 ;  /* 0x0000000289897211 */ /* 0x080fe200000f16ff */
[----:B------:R-:W-:Y:S02]  /*12ed0*/  IMAD.MOV.U32 R19, RZ, RZ, R12 ;  /* 0x000000ffff137224 */ /* 0x000fe400078e000c */
[----:B------:R-:W-:Y:S01]  /*12ee0*/  IMAD.MOV.U32 R12, RZ, RZ, R10 ;  /* 0x000000ffff0c7224 */ /* 0x000fe200078e000a */
[----:B------:R-:W-:Y:S01]  /*12ef0*/  LEA.HI.X.SX32 R143, R143, R2, 0x2, P2 ;  /* 0x000000028f8f7211 */ /* 0x000fe200010f16ff */
[----:B------:R-:W-:Y:S01]  /*12f00*/  IMAD.MOV.U32 R10, RZ, RZ, R242 ;  /* 0x000000ffff0a7224 */ /* 0x000fe200078e00f2 */
[----:B------:R1:W-:Y:S01]  /*12f10*/  STL.64 [R1+0x448], R136 ;  /* 0x0004488801007387 */ /* 0x0003e20000100a00 */
[----:B------:R-:W-:-:S02]  /*12f20*/  IMAD.MOV.U32 R242, RZ, RZ, R246 ;  /* 0x000000fffff27224 */ /* 0x000fc400078e00f6 */
[----:B------:R-:W-:Y:S02]  /*12f30*/  IMAD.MOV.U32 R246, RZ, RZ, R248 ;  /* 0x000000fffff67224 */ /* 0x000fe400078e00f8 */
[----:B------:R-:W-:Y:S02]  /*12f40*/  IMAD.MOV.U32 R248, RZ, RZ, R249 ;  /* 0x000000fffff87224 */ /* 0x000fe400078e00f9 */
[----:B------:R-:W-:Y:S01]  /*12f50*/  IMAD.MOV.U32 R249, RZ, RZ, R230 ;  /* 0x000000fffff97224 */ /* 0x000fe200078e00e6 */
[----:B-1----:R-:W-:Y:S01]  /*12f60*/  MOV R137, R18 ;  /* 0x0000001200897202 */ /* 0x002fe20000000f00 */
[----:B------:R-:W-:Y:S02]  /*12f70*/  IMAD.MOV.U32 R18, RZ, RZ, R15 ;  /* 0x000000ffff127224 */ /* 0x000fe400078e000f */
[----:B------:R-:W-:Y:S02]  /*12f80*/  IMAD.MOV.U32 R136, RZ, RZ, R16 ;  /* 0x000000ffff887224 */ /* 0x000fe400078e0010 */
[----:B------:R-:W-:Y:S01]  /*12f90*/  IMAD.MOV.U32 R15, RZ, RZ, R13 ;  /* 0x000000ffff0f7224 */ /* 0x000fe200078e000d */
[----:B------:R-:W4:Y:S01]  /*12fa0*/  LDL.LU R16, [R1+0xf8] ;  /* 0x0000f80001107983 */ /* 0x000f220000300800 */
[----:B------:R-:W-:Y:S01]  /*12fb0*/  MOV R13, R243 ;  /* 0x000000f3000d7202 */ /* 0x000fe20000000f00 */
[----:B------:R-:W-:-:S02]  /*12fc0*/  IMAD.MOV.U32 R243, RZ, RZ, R247 ;  /* 0x000000fffff37224 */ /* 0x000fc400078e00f7 */
[----:B------:R3:W-:Y:S01]  /*12fd0*/  STL.64 [R1+0x440], R142 ;  /* 0x0004408e01007387 */ /* 0x0007e20000100a00 */
[----:B------:R-:W-:Y:S01]  /*12fe0*/  IMAD.MOV.U32 R247, RZ, RZ, R207 ;  /* 0x000000fffff77224 */ /* 0x000fe200078e00cf */
[----:B------:R-:W-:Y:S02]  /*12ff0*/  MOV R207, R231 ;  /* 0x000000e700cf7202 */ /* 0x000fe40000000f00 */
[----:B--2---:R-:W-:-:S04]  /*13000*/  LEA R230, P0, R232, R0, 0x2 ;  /* 0x00000000e8e67211 */ /* 0x004fc800078010ff */
[----:B------:R-:W-:Y:S02]  /*13010*/  LEA.HI.X.SX32 R231, R232, R2, 0x2, P0 ;  /* 0x00000002e8e77211 */ /* 0x000fe400000f16ff */
[----:B------:R-:W2:Y:S01]  /*13020*/  LDL.LU R232, [R1+0x14a8] ;  /* 0x0014a80001e87983 */ /* 0x000ea20000300800 */
[----:B---3--:R-:W-:-:S03]  /*13030*/  LEA R142, P2, R139, R0, 0x2 ;  /* 0x000000008b8e7211 */ /* 0x008fc600078410ff */
[----:B------:R1:W-:Y:S01]  /*13040*/  STL.64 [R1+0x438], R230 ;  /* 0x000438e601007387 */ /* 0x0003e20000100a00 */
[----:B------:R-:W-:-:S05]  /*13050*/  LEA.HI.X.SX32 R143, R139, R2, 0x2, P2 ;  /* 0x000000028b8f7211 */ /* 0x000fca00010f16ff */
[----:B------:R3:W-:Y:S01]  /*13060*/  STL.64 [R1+0x530], R142 ;  /* 0x0005308e01007387 */ /* 0x0007e20000100a00 */
[----:B-1----:R-:W-:-:S04]  /*13070*/  LEA R230, P0, R132, R0, 0x2 ;  /* 0x0000000084e67211 */ /* 0x002fc800078010ff */
[----:B------:R-:W-:Y:S01]  /*13080*/  LEA.HI.X.SX32 R231, R132, R2, 0x2, P0 ;  /* 0x0000000284e77211 */ /* 0x000fe200000f16ff */
[----:B---3--:R-:W-:Y:S01]  /*13090*/  IMAD.MOV.U32 R143, RZ, RZ, R136 ;  /* 0x000000ffff8f7224 */ /* 0x008fe200078e0088 */
[----:B------:R-:W-:Y:S01]  /*130a0*/  LEA R142, P2, R136, R0, 0x2 ;  /* 0x00000000888e7211 */ /* 0x000fe200078410ff */
[----:B------:R-:W-:Y:S02]  /*130b0*/  IMAD.MOV.U32 R132, RZ, RZ, R137 ;  /* 0x000000ffff847224 */ /* 0x000fe400078e0089 */
[----:B------:R-:W-:Y:S01]  /*130c0*/  IMAD.MOV.U32 R137, RZ, RZ, R18 ;  /* 0x000000ffff897224 */ /* 0x000fe200078e0012 */
[----:B------:R-:W-:Y:S01]  /*130d0*/  LEA.HI.X.SX32 R143, R143, R2, 0x2, P2 ;  /* 0x000000028f8f7211 */ /* 0x000fe200010f16ff */
[----:B------:R1:W-:Y:S01]  /*130e0*/  STL.64 [R1+0x630], R230 ;  /* 0x000630e601007387 */ /* 0x0003e20000100a00 */
[----:B------:R-:W-:Y:S01]  /*130f0*/  MOV R18, R15 ;  /* 0x0000000f00127202 */ /* 0x000fe20000000f00 */
[----:B------:R-:W-:Y:S02]  /*13100*/  IMAD.MOV.U32 R136, RZ, RZ, R138 ;  /* 0x000000ffff887224 */ /* 0x000fe400078e008a */
[----:B------:R-:W-:-:S02]  /*13110*/  IMAD.MOV.U32 R15, RZ, RZ, R242 ;  /* 0x000000ffff0f7224 */ /* 0x000fc400078e00f2 */
[----:B------:R-:W-:Y:S02]  /*13120*/  IMAD.MOV.U32 R139, RZ, RZ, R17 ;  /* 0x000000ffff8b7224 */ /* 0x000fe400078e0011 */
[----:B------:R-:W-:Y:S02]  /*13130*/  IMAD.MOV.U32 R138, RZ, RZ, R19 ;  /* 0x000000ffff8a7224 */ /* 0x000fe400078e0013 */
[----:B------:R-:W-:Y:S01]  /*13140*/  IMAD.MOV.U32 R242, RZ, RZ, R246 ;  /* 0x000000fffff27224 */ /* 0x000fe200078e00f6 */
[----:B------:R-:W-:Y:S01]  /*13150*/  MOV R246, R236 ;  /* 0x000000ec00f67202 */ /* 0x000fe20000000f00 */
[----:B-1----:R-:W3:Y:S01]  /*13160*/  LDL.LU.64 R230, [R1+0x14a0] ;  /* 0x0014a00001e67983 */ /* 0x002ee20000300a00 */
[----:B------:R-:W-:Y:S01]  /*13170*/  IMAD.MOV.U32 R19, RZ, RZ, R12 ;  /* 0x000000ffff137224 */ /* 0x000fe200078e000c */
[----:B----4-:R-:W-:Y:S01]  /*13180*/  LEA R236, P0, R233, R0, 0x2 ;  /* 0x00000000e9ec7211 */ /* 0x010fe200078010ff */
[----:B------:R-:W-:Y:S01]  /*13190*/  IMAD.MOV.U32 R12, RZ, RZ, R13 ;  /* 0x000000ffff0c7224 */ /* 0x000fe200078e000d */
[----:B------:R-:W4:Y:S01]  /*131a0*/  LDL.LU R17, [R1+0x114] ;  /* 0x0001140001117983 */ /* 0x000f220000300800 */
[----:B------:R-:W-:-:S03]  /*131b0*/  IMAD.MOV.U32 R13, RZ, RZ, R243 ;  /* 0x000000ffff0d7224 */ /* 0x000fc600078e00f3 */
[----:B------:R1:W-:Y:S01]  /*131c0*/  STL.64 [R1+0x770], R142 ;  /* 0x0007708e01007387 */ /* 0x0003e20000100a00 */
[----:B------:R-:W-:Y:S02]  /*131d0*/  IMAD.MOV.U32 R243, RZ, RZ, R249 ;  /* 0x000000fffff37224 */ /* 0x000fe400078e00f9 */
[----:B------:R-:W-:Y:S01]  /*131e0*/  IMAD.MOV.U32 R249, RZ, RZ, R237 ;  /* 0x000000fffff97224 */ /* 0x000fe200078e00ed */
[----:B------:R-:W-:Y:S02]  /*131f0*/  LEA.HI.X.SX32 R237, R233, R2, 0x2, P0 ;  /* 0x00000002e9ed7211 */ /* 0x000fe400000f16ff */
[----:B------:R-:W2:Y:S04]  /*13200*/  LDL.LU R233, [R1+0x1498] ;  /* 0x0014980001e97983 */ /* 0x000ea80000300800 */
[----:B------:R1:W-:Y:S02]  /*13210*/  STL.64 [R1+0x430], R236 ;  /* 0x000430ec01007387 */ /* 0x0003e40000100a00 */
[----:B-1----:R-:W-:-:S04]  /*13220*/  LEA R142, P2, R252, R0, 0x2 ;  /* 0x00000000fc8e7211 */ /* 0x002fc800078410ff */
[----:B------:R-:W-:Y:S02]  /*13230*/  LEA.HI.X.SX32 R143, R252, R2, 0x2, P2 ;  /* 0x00000002fc8f7211 */ /* 0x000fe400010f16ff */
[----:B------:R-:W-:-:S03]  /*13240*/  LEA R236, P0, R140, R0, 0x2 ;  /* 0x000000008cec7211 */ /* 0x000fc600078010ff */
[----:B------:R1:W-:Y:S01]  /*13250*/  STL.64 [R1+0x428], R142 ;  /* 0x0004288e01007387 */ /* 0x0003e20000100a00 */
[----:B------:R-:W-:Y:S01]  /*13260*/  LEA.HI.X.SX32 R237, R140, R2, 0x2, P0 ;  /* 0x000000028ced7211 */ /* 0x000fe200000f16ff */
[----:B------:R-:W-:Y:S02]  /*13270*/  IMAD.MOV.U32 R140, RZ, RZ, R132 ;  /* 0x000000ffff8c7224 */ /* 0x000fe400078e0084 */
[----:B------:R-:W-:Y:S01]  /*13280*/  IMAD.MOV.U32 R132, RZ, RZ, R137 ;  /* 0x000000ffff847224 */ /* 0x000fe200078e0089 */
[----:B------:R-:W-:Y:S02]  /*13290*/  MOV R137, R18 ;  /* 0x0000001200897202 */ /* 0x000fe40000000f00 */
[----:B-1----:R-:W-:Y:S01]  /*132a0*/  LEA R142, P2, R139, R0, 0x2 ;  /* 0x000000008b8e7211 */ /* 0x002fe200078410ff */
[----:B------:R-:W-:Y:S02]  /*132b0*/  IMAD.MOV.U32 R143, RZ, RZ, R139 ;  /* 0x000000ffff8f7224 */ /* 0x000fe400078e008b */
[----:B------:R-:W-:-:S02]  /*132c0*/  IMAD.MOV.U32 R139, RZ, RZ, R136 ;  /* 0x000000ffff8b7224 */ /* 0x000fc400078e0088 */
[----:B------:R-:W-:Y:S02]  /*132d0*/  IMAD.MOV.U32 R136, RZ, RZ, R138 ;  /* 0x000000ffff887224 */ /* 0x000fe400078e008a */
[----:B------:R-:W-:Y:S02]  /*132e0*/  IMAD.MOV.U32 R138, RZ, RZ, R19 ;  /* 0x000000ffff8a7224 */ /* 0x000fe400078e0013 */
[----:B------:R-:W-:Y:S02]  /*132f0*/  IMAD.MOV.U32 R19, RZ, RZ, R242 ;  /* 0x000000ffff137224 */ /* 0x000fe400078e00f2 */
[----:B------:R-:W-:Y:S01]  /*13300*/  IMAD.MOV.U32 R242, RZ, RZ, R246 ;  /* 0x000000fffff27224 */ /* 0x000fe200078e00f6 */
[----:B------:R-:W-:Y:S01]  /*13310*/  MOV R246, R238 ;  /* 0x000000ee00f67202 */ /* 0x000fe20000000f00 */
[----:B------:R-:W-:Y:S01]  /*13320*/  IMAD.MOV.U32 R18, RZ, RZ, R13 ;  /* 0x000000ffff127224 */ /* 0x000fe200078e000d */
[----:B------:R-:W-:Y:S01]  /*13330*/  LEA R238, P0, R241, R0, 0x2 ;  /* 0x00000000f1ee7211 */ /* 0x000fe200078010ff */
[----:B------:R-:W-:Y:S01]  /*13340*/  IMAD.MOV.U32 R13, RZ, RZ, R243 ;  /* 0x000000ffff0d7224 */ /* 0x000fe200078e00f3 */
[-C--:B------:R-:W-:Y:S01]  /*13350*/  LEA.HI.X.SX32 R143, R143, R2.reuse, 0x2, P2 ;  /* 0x000000028f8f7211 */ /* 0x080fe200010f16ff */
[----:B------:R-:W-:Y:S01]  /*13360*/  IMAD.MOV.U32 R243, RZ, RZ, R249 ;  /* 0x000000fffff37224 */ /* 0x000fe200078e00f9 */
[----:B------:R1:W-:Y:S01]  /*13370*/  STL.64 [R1+0x420], R236 ;  /* 0x000420ec01007387 */ /* 0x0003e20000100a00 */
[----:B------:R-:W-:Y:S01]  /*13380*/  IMAD.MOV.U32 R249, RZ, RZ, R239 ;  /* 0x000000fffff97224 */ /* 0x000fe200078e00ef */
[----:B------:R-:W-:-:S02]  /*13390*/  LEA.HI.X.SX32 R239, R241, R2, 0x2, P0 ;  /* 0x00000002f1ef7211 */ /* 0x000fc400000f16ff */
[----:B-1----:R-:W2:Y:S04]  /*133a0*/  LDL.LU.64 R236, [R1+0x1490] ;  /* 0x0014900001ec7983 */ /* 0x002ea80000300a00 */
[----:B------:R-:W2:Y:S04]  /*133b0*/  LDL.LU R252, [R1+0x12c] ;  /* 0x00012c0001fc7983 */ /* 0x000ea80000300800 */
[----:B------:R1:W-:Y:S04]  /*133c0*/  STL.64 [R1+0x418], R142 ;  /* 0x0004188e01007387 */ /* 0x0003e80000100a00 */
[----:B------:R-:W2:Y:S04]  /*133d0*/  LDL.LU R241, [R1+0x1488] ;  /* 0x0014880001f17983 */ /* 0x000ea80000300800 */
[----:B------:R1:W-:Y:S02]  /*133e0*/  STL.64 [R1+0x410], R238 ;  /* 0x000410ee01007387 */ /* 0x0003e40000100a00 */
[----:B-1----:R-:W-:-:S04]  /*133f0*/  LEA R142, P2, R240, R0, 0x2 ;  /* 0x00000000f08e7211 */ /* 0x002fc800078410ff */
[----:B------:R-:W-:Y:S02]  /*13400*/  LEA.HI.X.SX32 R143, R240, R2, 0x2, P2 ;  /* 0x00000002f08f7211 */ /* 0x000fe400010f16ff */
[----:B------:R-:W-:-:S04]  /*13410*/  LEA R238, P0, R141, R0, 0x2 ;  /* 0x000000008dee7211 */ /* 0x000fc800078010ff */
[----:B------:R-:W-:Y:S01]  /*13420*/  LEA.HI.X.SX32 R239, R141, R2, 0x2, P0 ;  /* 0x000000028def7211 */ /* 0x000fe200000f16ff */
[----:B------:R-:W-:Y:S04]  /*13430*/  STL.64 [R1+0x538], R142 ;  /* 0x0005388e01007387 */ /* 0x000fe80000100a00 */
[----:B------:R1:W-:Y:S04]  /*13440*/  STL.64 [R1+0x638], R238 ;  /* 0x000638ee01007387 */ /* 0x0003e80000100a00 */
[----:B-1----:R-:W3:Y:S01]  /*13450*/  LDL.LU.64 R238, [R1+0x1480] ;  /* 0x0014800001ee7983 */ /* 0x002ee20000300a00 */
[----:B------:R-:W-:Y:S01]  /*13460*/  LEA R142, P2, R140, R0, 0x2 ;  /* 0x000000008c8e7211 */ /* 0x000fe200078410ff */
[----:B------:R-:W-:-:S02]  /*13470*/  IMAD.MOV.U32 R143, RZ, RZ, R140 ;  /* 0x000000ffff8f7224 */ /* 0x000fc400078e008c */
[----:B------:R-:W-:Y:S01]  /*13480*/  IMAD.MOV.U32 R140, RZ, RZ, R132 ;  /* 0x000000ffff8c7224 */ /* 0x000fe200078e0084 */
[----:B------:R-:W4:Y:S01]  /*13490*/  LDL.LU R240, [R1+0x148] ;  /* 0x0001480001f07983 */ /* 0x000f220000300800 */
[----:B------:R-:W-:Y:S02]  /*134a0*/  IMAD.MOV.U32 R132, RZ, RZ, R138 ;  /* 0x000000ffff847224 */ /* 0x000fe400078e008a */
[----:B------:R-:W-:Y:S02]  /*134b0*/  IMAD.MOV.U32 R138, RZ, RZ, R19 ;  /* 0x000000ffff8a7224 */ /* 0x000fe400078e0013 */
[----:B------:R-:W-:Y:S02]  /*134c0*/  IMAD.MOV.U32 R19, RZ, RZ, R243 ;  /* 0x000000ffff137224 */ /* 0x000fe400078e00f3 */
[----:B------:R-:W-:Y:S02]  /*134d0*/  IMAD.MOV.U32 R141, RZ, RZ, R139 ;  /* 0x000000ffff8d7224 */ /* 0x000fe400078e008b */
[----:B------:R-:W-:Y:S01]  /*134e0*/  IMAD.MOV.U32 R243, RZ, RZ, R249 ;  /* 0x000000fffff37224 */ /* 0x000fe200078e00f9 */
[----:B------:R-:W-:Y:S01]  /*134f0*/  MOV R249, R234 ;  /* 0x000000ea00f97202 */ /* 0x000fe20000000f00 */
[----:B------:R-:W-:Y:S01]  /*13500*/  IMAD.MOV.U32 R139, RZ, RZ, R137 ;  /* 0x000000ffff8b7224 */ /* 0x000fe200078e0089 */
[----:B------:R-:W-:Y:S01]  /*13510*/  MOV R137, R18 ;  /* 0x0000001200897202 */ /* 0x000fe20000000f00 */
[----:B------:R-:W-:Y:S01]  /*13520*/  IMAD.MOV.U32 R18, RZ, RZ, R242 ;  /* 0x000000ffff127224 */ /* 0x000fe200078e00f2 */
[----:B------:R-:W-:Y:S01]  /*13530*/  LEA.HI.X.SX32 R143, R143, R2, 0x2, P2 ;  /* 0x000000028f8f7211 */ /* 0x000fe200010f16ff */
[----:B------:R-:W-:-:S02]  /*13540*/  IMAD.MOV.U32 R242, RZ, RZ, R246 ;  /* 0x000000fffff27224 */ /* 0x000fc400078e00f6 */
[----:B------:R-:W-:Y:S02]  /*13550*/  IMAD.MOV.U32 R246, RZ, RZ, R235 ;  /* 0x000000fffff67224 */ /* 0x000fe400078e00eb */
[----:B------:R3:W-:Y:S01]  /*13560*/  STL.64 [R1+0x780], R142 ;  /* 0x0007808e01007387 */ /* 0x0007e20000100a00 */
[----:B--2---:R-:W-:-:S04]  /*13570*/  LEA R234, P0, R241, R0, 0x2 ;  /* 0x00000000f1ea7211 */ /* 0x004fc800078010ff */
[----:B------:R-:W-:-:S05]  /*13580*/  LEA.HI.X.SX32 R235, R241, R2, 0x2, P0 ;  /* 0x00000002f1eb7211 */ /* 0x000fca00000f16ff */
[----:B------:R1:W-:Y:S01]  /*13590*/  STL.64 [R1+0x408], R234 ;  /* 0x000408ea01007387 */ /* 0x0003e20000100a00 */
[CC--:B---3--:R-:W-:Y:S02]  /*135a0*/  LEA R142, P2, R239.reuse, R0.reuse, 0x2 ;  /* 0x00000000ef8e7211 */ /* 0x0c8fe400078410ff */
[C---:B-1----:R-:W-:Y:S02]  /*135b0*/  LEA R234, P0, R238.reuse, R0, 0x2 ;  /* 0x00000000eeea7211 */ /* 0x042fe400078010ff */
[-C--:B------:R-:W-:Y:S02]  /*135c0*/  LEA.HI.X.SX32 R143, R239, R2.reuse, 0x2, P2 ;  /* 0x00000002ef8f7211 */ /* 0x080fe400010f16ff */
[----:B------:R-:W-:-:S03]  /*135d0*/  LEA.HI.X.SX32 R235, R238, R2, 0x2, P0 ;  /* 0x00000002eeeb7211 */ /* 0x000fc600000f16ff */
[----:B------:R-:W-:Y:S04]  /*135e0*/  STL.64 [R1+0x400], R142 ;  /* 0x0004008e01007387 */ /* 0x000fe80000100a00 */
[----:B------:R1:W-:Y:S04]  /*135f0*/  STL.64 [R1+0x3f8], R234 ;  /* 0x0003f8ea01007387 */ /* 0x0003e80000100a00 */
[----:B-1----:R-:W2:Y:S04]  /*13600*/  LDL.LU.64 R234, [R1+0x1478] ;  /* 0x0014780001ea7983 */ /* 0x002ea80000300a00 */
[----:B------:R-:W3:Y:S01]  /*13610*/  LDL.LU R241, [R1+0x164] ;  /* 0x0001640001f17983 */ /* 0x000ee20000300800 */
[----:B------:R-:W-:-:S04]  /*13620*/  LEA R142, P2, R237, R0, 0x2 ;  /* 0x00000000ed8e7211 */ /* 0x000fc800078410ff */
[----:B------:R-:W-:Y:S02]  /*13630*/  LEA.HI.X.SX32 R143, R237, R2, 0x2, P2 ;  /* 0x00000002ed8f7211 */ /* 0x000fe400010f16ff */
[----:B------:R-:W-:-:S03]  /*13640*/  LEA R238, P0, R236, R0, 0x2 ;  /* 0x00000000ecee7211 */ /* 0x000fc600078010ff */
[----:B------:R2:W-:Y:S01]  /*13650*/  STL.64 [R1+0x3f0], R142 ;  /* 0x0003f08e01007387 */ /* 0x0005e20000100a00 */
[----:B------:R-:W-:-:S05]  /*13660*/  LEA.HI.X.SX32 R239, R236, R2, 0x2, P0 ;  /* 0x00000002ecef7211 */ /* 0x000fca00000f16ff */
[----:B------:R1:W-:Y:S01]  /*13670*/  STL.64 [R1+0x3e8], R238 ;  /* 0x0003e8ee01007387 */ /* 0x0003e20000100a00 */
[----:B--2---:R-:W-:-:S04]  /*13680*/  LEA R142, P2, R235, R0, 0x2 ;  /* 0x00000000eb8e7211 */ /* 0x004fc800078410ff */
[----:B------:R-:W-:Y:S02]  /*13690*/  LEA.HI.X.SX32 R143, R235, R2, 0x2, P2 ;  /* 0x00000002eb8f7211 */ /* 0x000fe400010f16ff */
[----:B-1----:R-:W-:-:S03]  /*136a0*/  LEA R238, P0, R234, R0, 0x2 ;  /* 0x00000000eaee7211 */ /* 0x002fc600078010ff */
[----:B------:R1:W-:Y:S01]  /*136b0*/  STL.64 [R1+0x540], R142 ;  /* 0x0005408e01007387 */ /* 0x0003e20000100a00 */
[----:B------:R-:W-:Y:S01]  /*136c0*/  LEA.HI.X.SX32 R239, R234, R2, 0x2, P0 ;  /* 0x00000002eaef7211 */ /* 0x000fe200000f16ff */
[----:B---3--:R-:W-:Y:S01]  /*136d0*/  IMAD R237, R241, UR37, RZ ;  /* 0x00000025f1ed7c24 */ /* 0x008fe2000f8e02ff */
[----:B------:R-:W2:Y:S01]  /*136e0*/  LDCU UR37, c[0x0][0x3b0] ;  /* 0x00007600ff2577ac */ /* 0x000ea20008000800 */
[C---:B-1----:R-:W-:Y:S02]  /*136f0*/  LEA R142, P2, R233.reuse, R0, 0x2 ;  /* 0x00000000e98e7211 */ /* 0x042fe400078410ff */
[----:B------:R1:W-:Y:S02]  /*13700*/  STL.64 [R1+0x640], R238 ;  /* 0x000640ee01007387 */ /* 0x0003e40000100a00 */
[----:B------:R-:W-:Y:S02]  /*13710*/  LEA.HI.X.SX32 R143, R233, R2, 0x2, P2 ;  /* 0x00000002e98f7211 */ /* 0x000fe400010f16ff */
[----:B------:R-:W3:Y:S04]  /*13720*/  LDL.LU R241, [R1+0x180] ;  /* 0x0001800001f17983 */ /* 0x000ee80000300800 */
[----:B------:R2:W-:Y:S01]  /*13730*/  STL.64 [R1+0x790], R142 ;  /* 0x0007908e01007387 */ /* 0x0005e20000100a00 */
[----:B-1----:R-:W-:Y:S01]  /*13740*/  LEA R238, P0, R232, R0, 0x2 ;  /* 0x00000000e8ee7211 */ /* 0x002fe200078010ff */
[----:B--2---:R-:W-:-:S02]  /*13750*/  IMAD.MOV.U32 R142, RZ, RZ, R140 ;  /* 0x000000ffff8e7224 */ /* 0x004fc400078e008c */
[----:B------:R-:W-:Y:S02]  /*13760*/  IMAD.MOV.U32 R140, RZ, RZ, R137 ;  /* 0x000000ffff8c7224 */ /* 0x000fe400078e0089 */
[----:B------:R-:W-:Y:S02]  /*13770*/  IMAD.MOV.U32 R143, RZ, RZ, R141 ;  /* 0x000000ffff8f7224 */ /* 0x000fe400078e008d */
[----:B------:R-:W-:Y:S02]  /*13780*/  IMAD.MOV.U32 R137, RZ, RZ, R18 ;  /* 0x000000ffff897224 */ /* 0x000fe400078e0012 */
[----:B------:R-:W-:Y:S02]  /*13790*/  IMAD.MOV.U32 R141, RZ, RZ, R139 ;  /* 0x000000ffff8d7224 */ /* 0x000fe400078e008b */
[----:B------:R-:W-:Y:S02]  /*137a0*/  IMAD.MOV.U32 R18, RZ, RZ, R242 ;  /* 0x000000ffff127224 */ /* 0x000fe400078e00f2 */
[----:B------:R-:W-:Y:S01]  /*137b0*/  IMAD.MOV.U32 R139, RZ, RZ, R138 ;  /* 0x000000ffff8b7224 */ /* 0x000fe200078e008a */
[----:B------:R-:W-:Y:S01]  /*137c0*/  MOV R138, R19 ;  /* 0x00000013008a7202 */ /* 0x000fe20000000f00 */
[----:B------:R-:W-:-:S02]  /*137d0*/  IMAD.MOV.U32 R242, RZ, RZ, R246 ;  /* 0x000000fffff27224 */ /* 0x000fc400078e00f6 */
[----:B------:R-:W-:Y:S01]  /*137e0*/  IMAD.MOV.U32 R246, RZ, RZ, R228 ;  /* 0x000000fffff67224 */ /* 0x000fe200078e00e4 */
[C---:B------:R-:W-:Y:S01]  /*137f0*/  LEA R228, P2, R231.reuse, R0, 0x2 ;  /* 0x00000000e7e47211 */ /* 0x040fe200078410ff */
[----:B------:R-:W-:Y:S02]  /*13800*/  IMAD.MOV.U32 R19, RZ, RZ, R243 ;  /* 0x000000ffff137224 */ /* 0x000fe400078e00f3 */
[----:B------:R-:W-:Y:S01]  /*13810*/  IMAD.MOV.U32 R243, RZ, RZ, R249 ;  /* 0x000000fffff37224 */ /* 0x000fe200078e00f9 */
[-C--:B------:R-:W-:Y:S01]  /*13820*/  LEA.HI.X.SX32 R239, R232, R2.reuse, 0x2, P0 ;  /* 0x00000002e8ef7211 */ /* 0x080fe200000f16ff */
[----:B------:R-:W-:Y:S01]  /*13830*/  IMAD.MOV.U32 R249, RZ, RZ, R225 ;  /* 0x000000fffff97224 */ /* 0x000fe200078e00e1 */
[----:B------:R-:W-:Y:S02]  /*13840*/  MOV R225, R229 ;  /* 0x000000e500e17202 */ /* 0x000fe40000000f00 */
[----:B------:R-:W-:Y:S01]  /*13850*/  LEA.HI.X.SX32 R229, R231, R2, 0x2, P2 ;  /* 0x00000002e7e57211 */ /* 0x000fe200010f16ff */
[----:B------:R-:W-:Y:S04]  /*13860*/  STL.64 [R1+0x3e0], R238 ;  /* 0x0003e0ee01007387 */ /* 0x000fe80000100a00 */
[----:B------:R1:W-:Y:S04]  /*13870*/  STL.64 [R1+0x3d8], R228 ;  /* 0x0003d8e401007387 */ /* 0x0003e80000100a00 */
[----:B-1----:R-:W2:Y:S01]  /*13880*/  LDL.LU.64 R228, [R1+0x1470] ;  /* 0x0014700001e47983 */ /* 0x002ea20000300a00 */
[----:B------:R-:W-:-:S02]  /*13890*/  IMAD.MOV.U32 R239, RZ, RZ, R143 ;  /* 0x000000ffffef7224 */ /* 0x000fc400078e008f */
[----:B------:R-:W-:Y:S02]  /*138a0*/  IMAD.MOV.U32 R143, RZ, RZ, R141 ;  /* 0x000000ffff8f7224 */ /* 0x000fe400078e008d */
[----:B------:R-:W-:Y:S01]  /*138b0*/  IMAD.MOV.U32 R141, RZ, RZ, R139 ;  /* 0x000000ffff8d7224 */ /* 0x000fe200078e008b */
[----:B------:R-:W-:Y:S01]  /*138c0*/  MOV R139, R138 ;  /* 0x0000008a008b7202 */ /* 0x000fe20000000f00 */
[----:B------:R-:W-:Y:S02]  /*138d0*/  IMAD.MOV.U32 R138, RZ, RZ, R18 ;  /* 0x000000ffff8a7224 */ /* 0x000fe400078e0012 */
[----:B------:R-:W-:Y:S02]  /*138e0*/  IMAD.MOV.U32 R18, RZ, RZ, R19 ;  /* 0x000000ffff127224 */ /* 0x000fe400078e0013 */
[----:B------:R-:W-:Y:S01]  /*138f0*/  IMAD.MOV.U32 R19, RZ, RZ, R224 ;  /* 0x000000ffff137224 */ /* 0x000fe200078e00e0 */
[----:B------:R-:W-:Y:S01]  /*13900*/  LEA R224, P0, R230, R0, 0x2 ;  /* 0x00000000e6e07211 */ /* 0x000fe200078010ff */
[----:B------:R-:W-:-:S02]  /*13910*/  IMAD.MOV.U32 R238, RZ, RZ, R239 ;  /* 0x000000ffffee7224 */ /* 0x000fc400078e00ef */
[----:B------:R-:W-:Y:S02]  /*13920*/  IMAD.MOV.U32 R231, RZ, RZ, R235 ;  /* 0x000000ffffe77224 */ /* 0x000fe400078e00eb */
[----:B---3--:R-:W-:Y:S01]  /*13930*/  IMAD R233, R241, UR36, RZ ;  /* 0x00000024f1e97c24 */ /* 0x008fe2000f8e02ff */
[----:B------:R-:W1:Y:S01]  /*13940*/  LDCU UR36, c[0x0][0x3b0] ;  /* 0x00007600ff2477ac */ /* 0x000e620008000800 */
[----:B------:R-:W-:Y:S02]  /*13950*/  IMAD.MOV.U32 R241, RZ, RZ, R142 ;  /* 0x000000fffff17224 */ /* 0x000fe400078e008e */
[----:B------:R-:W-:Y:S02]  /*13960*/  IMAD.MOV.U32 R142, RZ, RZ, R140 ;  /* 0x000000ffff8e7224 */ /* 0x000fe400078e008c */
[----:B------:R-:W-:Y:S02]  /*13970*/  IMAD.MOV.U32 R140, RZ, RZ, R137 ;  /* 0x000000ffff8c7224 */ /* 0x000fe400078e0089 */
[----:B------:R-:W-:-:S02]  /*13980*/  IMAD.MOV.U32 R137, RZ, RZ, R243 ;  /* 0x000000ffff897224 */ /* 0x000fc400078e00f3 */
[----:B------:R-:W-:Y:S02]  /*13990*/  IMAD.MOV.U32 R243, RZ, RZ, R246 ;  /* 0x000000fffff37224 */ /* 0x000fe400078e00f6 */
[----:B------:R-:W-:Y:S02]  /*139a0*/  IMAD.MOV.U32 R239, RZ, RZ, R241 ;  /* 0x000000ffffef7224 */ /* 0x000fe400078e00f1 */
[----:B------:R-:W-:Y:S01]  /*139b0*/  IMAD.MOV.U32 R246, RZ, RZ, R225 ;  /* 0x000000fffff67224 */ /* 0x000fe200078e00e1 */
[----:B------:R-:W-:Y:S01]  /*139c0*/  LEA.HI.X.SX32 R225, R230, R2, 0x2, P0 ;  /* 0x00000002e6e17211 */ /* 0x000fe200000f16ff */
[----:B------:R-:W-:Y:S02]  /*139d0*/  IMAD.MOV.U32 R241, RZ, RZ, R143 ;  /* 0x000000fffff17224 */ /* 0x000fe400078e008f */
[----:B------:R-:W-:Y:S02]  /*139e0*/  IMAD.MOV.U32 R143, RZ, RZ, R142 ;  /* 0x000000ffff8f7224 */ /* 0x000fe400078e008e */
[----:B------:R-:W-:Y:S01]  /*139f0*/  IMAD.MOV.U32 R142, RZ, RZ, R141 ;  /* 0x000000ffff8e7224 */ /* 0x000fe200078e008d */
[----:B------:R-:W-:Y:S01]  /*13a00*/  MOV R141, R140 ;  /* 0x0000008c008d7202 */ /* 0x000fe20000000f00 */
[----:B------:R-:W-:Y:S01]  /*13a10*/  IMAD.MOV.U32 R140, RZ, RZ, R139 ;  /* 0x000000ffff8c7224 */ /* 0x000fe200078e008b */
[----:B------:R3:W-:Y:S01]  /*13a20*/  STL.64 [R1+0x3d0], R224 ;  /* 0x0003d0e001007387 */ /* 0x0007e20000100a00 */
[----:B------:R-:W-:-:S02]  /*13a30*/  IMAD.MOV.U32 R139, RZ, RZ, R137 ;  /* 0x000000ffff8b7224 */ /* 0x000fc400078e0089 */
[----:B------:R-:W-:Y:S02]  /*13a40*/  IMAD.MOV.U32 R137, RZ, RZ, R19 ;  /* 0x000000ffff897224 */ /* 0x000fe400078e0013 */
[----:B------:R-:W-:Y:S02]  /*13a50*/  IMAD.MOV.U32 R19, RZ, RZ, R244 ;  /* 0x000000ffff137224 */ /* 0x000fe400078e00f4 */
[----:B------:R-:W-:Y:S01]  /*13a60*/  IMAD.MOV.U32 R244, RZ, RZ, R227 ;  /* 0x000000fffff47224 */ /* 0x000fe200078e00e3 */
[----:B---3--:R-:W3:Y:S01]  /*13a70*/  LDL.LU.64 R224, [R1+0x1468] ;  /* 0x0014680001e07983 */ /* 0x008ee20000300a00 */
[----:B--2---:R-:W-:-:S05]  /*13a80*/  LEA R234, P2, R229, R0, 0x2 ;  /* 0x00000000e5ea7211 */ /* 0x004fca00078410ff */
[----:B------:R2:W-:Y:S04]  /*13a90*/  STL [R1+0x3c8], R234 ;  /* 0x0003c8ea01007387 */ /* 0x0005e80000100800 */
[----:B------:R-:W3:Y:S01]  /*13aa0*/  LDL.LU R227, [R1+0x1460] ;  /* 0x0014600001e37983 */ /* 0x000ee20000300800 */
[----:B------:R-:W-:-:S05]  /*13ab0*/  LEA.HI.X.SX32 R231, R229, R2, 0x2, P2 ;  /* 0x00000002e5e77211 */ /* 0x000fca00010f16ff */
[----:B------:R-:W-:Y:S04]  /*13ac0*/  STL [R1+0x3cc], R231 ;  /* 0x0003cce701007387 */ /* 0x000fe80000100800 */
[----:B------:R-:W4:Y:S01]  /*13ad0*/  LDL.LU R236, [R1+0x19c] ;  /* 0x00019c0001ec7983 */ /* 0x000f220000300800 */
[----:B------:R-:W-:Y:S02]  /*13ae0*/  MOV R230, R234 ;  /* 0x000000ea00e67202 */ /* 0x000fe40000000f00 */
[----:B--2---:R-:W-:-:S04]  /*13af0*/  LEA R234, P0, R228, R0, 0x2 ;  /* 0x00000000e4ea7211 */ /* 0x004fc800078010ff */
[----:B------:R-:W-:-:S05]  /*13b00*/  LEA.HI.X.SX32 R235, R228, R2, 0x2, P0 ;  /* 0x00000002e4eb7211 */ /* 0x000fca00000f16ff */
[----:B------:R2:W-:Y:S02]  /*13b10*/  STL.64 [R1+0x3c0], R234 ;  /* 0x0003c0ea01007387 */ /* 0x0005e40000100a00 */
[----:B--2---:R-:W-:-:S04]  /*13b20*/  LEA R234, P0, R226, R0, 0x2 ;  /* 0x00000000e2ea7211 */ /* 0x004fc800078010ff */
[----:B------:R-:W-:Y:S02]  /*13b30*/  LEA.HI.X.SX32 R235, R226, R2, 0x2, P0 ;  /* 0x00000002e2eb7211 */ /* 0x000fe400000f16ff */
[----:B---3--:R-:W-:-:S04]  /*13b40*/  LEA R230, P2, R227, R0, 0x2 ;  /* 0x00000000e3e67211 */ /* 0x008fc800078410ff */
[----:B------:R-:W-:-:S05]  /*13b50*/  LEA.HI.X.SX32 R231, R227, R2, 0x2, P2 ;  /* 0x00000002e3e77211 */ /* 0x000fca00010f16ff */
[----:B------:R2:W-:Y:S01]  /*13b60*/  STL.64 [R1+0x548], R230 ;  /* 0x000548e601007387 */ /* 0x0005e20000100a00 */
[----:B----4-:R-:W-:Y:S01]  /*13b70*/  IMAD R229, R236, UR35, RZ ;  /* 0x00000023ece57c24 */ /* 0x010fe2000f8e02ff */
[----:B------:R-:W3:Y:S02]  /*13b80*/  LDCU UR35, c[0x0][0x3b0] ;  /* 0x00007600ff2377ac */ /* 0x000ee40008000800 */
[----:B------:R4:W-:Y:S01]  /*13b90*/  STL.64 [R1+0x648], R234 ;  /* 0x000648ea01007387 */ /* 0x0009e20000100a00 */
[----:B--2---:R-:W-:-:S04]  /*13ba0*/  LEA R230, P2, R225, R0, 0x2 ;  /* 0x00000000e1e67211 */ /* 0x004fc800078410ff */
[----:B------:R-:W-:-:S05]  /*13bb0*/  LEA.HI.X.SX32 R231, R225, R2, 0x2, P2 ;  /* 0x00000002e1e77211 */ /* 0x000fca00010f16ff */
[----:B------:R2:W-:Y:S04]  /*13bc0*/  STL.64 [R1+0x7a0], R230 ;  /* 0x0007a0e601007387 */ /* 0x0005e80000100a00 */
[----:B------:R-:W3:Y:S01]  /*13bd0*/  LDL.LU R236, [R1+0x1c0] ;  /* 0x0001c00001ec7983 */ /* 0x000ee20000300800 */
[----:B----4-:R-:W-:-:S04]  /*13be0*/  LEA R234, P0, R224, R0, 0x2 ;  /* 0x00000000e0ea7211 */ /* 0x010fc800078010ff */
[----:B------:R-:W-:Y:S02]  /*13bf0*/  LEA.HI.X.SX32 R235, R224, R2, 0x2, P0 ;  /* 0x00000002e0eb7211 */ /* 0x000fe400000f16ff */
[----:B--2---:R-:W-:-:S04]  /*13c00*/  LEA R230, P2, R223, R0, 0x2 ;  /* 0x00000000dfe67211 */ /* 0x004fc800078410ff */
[----:B------:R-:W-:Y:S01]  /*13c10*/  LEA.HI.X.SX32 R231, R223, R2, 0x2, P2 ;  /* 0x00000002dfe77211 */ /* 0x000fe200010f16ff */
[----:B------:R-:W-:Y:S01]  /*13c20*/  STL.64 [R1+0x3b8], R234 ;  /* 0x0003b8ea01007387 */ /* 0x000fe20000100a00 */
[----:B------:R-:W-:-:S03]  /*13c30*/  LEA R226, P0, R222, R0, 0x2 ;  /* 0x00000000dee27211 */ /* 0x000fc600078010ff */
[----:B------:R2:W-:Y:S01]  /*13c40*/  STL.64 [R1+0x3b0], R230 ;  /* 0x0003b0e601007387 */ /* 0x0005e20000100a00 */
[----:B------:R-:W-:Y:S02]  /*13c50*/  LEA.HI.X.SX32 R227, R222, R2, 0x2, P0 ;  /* 0x00000002dee37211 */ /* 0x000fe400000f16ff */
[----:B--2---:R-:W-:-:S04]  /*13c60*/  LEA R230, P2, R221, R0, 0x2 ;  /* 0x00000000dde67211 */ /* 0x004fc800078410ff */
[----:B------:R-:W-:Y:S01]  /*13c70*/  LEA.HI.X.SX32 R231, R221, R2, 0x2, P2 ;  /* 0x00000002dde77211 */ /* 0x000fe200010f16ff */
[----:B------:R2:W-:Y:S04]  /*13c80*/  STL.64 [R1+0x3a8], R226 ;  /* 0x0003a8e201007387 */ /* 0x0005e80000100a00 */
[----:B------:R-:W-:Y:S01]  /*13c90*/  STL.64 [R1+0x3a0], R230 ;  /* 0x0003a0e601007387 */ /* 0x000fe20000100a00 */
[----:B---3--:R-:W-:Y:S01]  /*13ca0*/  IMAD R225, R236, UR34, RZ ;  /* 0x00000022ece17c24 */ /* 0x008fe2000f8e02ff */
[CC--:B--2---:R-:W-:Y:S02]  /*13cb0*/  LEA R226, P0, R220.reuse, R0.reuse, 0x2 ;  /* 0x00000000dce27211 */ /* 0x0c4fe400078010ff */
[----:B------:R-:W2:Y:S01]  /*13cc0*/  LDL.LU R236, [R1+0x1e8] ;  /* 0x0001e80001ec7983 */ /* 0x000ea20000300800 */
[----:B------:R-:W-:Y:S01]  /*13cd0*/  LEA R222, P2, R219, R0, 0x2 ;  /* 0x00000000dbde7211 */ /* 0x000fe200078410ff */
[----:B------:R-:W-:Y:S01]  /*13ce0*/  IMAD R17, R17, UR40, RZ ;  /* 0x0000002811117c24 */ /* 0x000fe2000f8e02ff */
[-C--:B------:R-:W-:Y:S01]  /*13cf0*/  LEA.HI.X.SX32 R227, R220, R2.reuse, 0x2, P0 ;  /* 0x00000002dce37211 */ /* 0x080fe200000f16ff */
[----:B------:R-:W-:Y:S01]  /*13d00*/  IMAD R9, R9, UR43, RZ ;  /* 0x0000002b09097c24 */ /* 0x000fe2000f8e02ff */
[----:B------:R-:W-:Y:S01]  /*13d10*/  LEA.HI.X.SX32 R223, R219, R2, 0x2, P2 ;  /* 0x00000002dbdf7211 */ /* 0x000fe200010f16ff */
[----:B------:R-:W-:Y:S01]  /*13d20*/  IMAD R14, R14, UR42, RZ ;  /* 0x0000002a0e0e7c24 */ /* 0x000fe2000f8e02ff */
[----:B------:R-:W3:Y:S01]  /*13d30*/  LDCU UR43, c[0x0][0x3b0] ;  /* 0x00007600ff2b77ac */ /* 0x000ee20008000800 */
[----:B------:R4:W-:Y:S01]  /*13d40*/  STL.64 [R1+0x398], R226 ;  /* 0x000398e201007387 */ /* 0x0009e20000100a00 */
[----:B------:R-:W-:-:S02]  /*13d50*/  IMAD R16, R16, UR41, RZ ;  /* 0x0000002910107c24 */ /* 0x000fc4000f8e02ff */
[----:B------:R-:W-:Y:S01]  /*13d60*/  IMAD R252, R252, UR39, RZ ;  /* 0x00000027fcfc7c24 */ /* 0x000fe2000f8e02ff */
[----:B------:R1:W-:Y:S01]  /*13d70*/  STL.64 [R1+0x550], R222 ;  /* 0x000550de01007387 */ /* 0x0003e20000100a00 */
[----:B------:R-:W-:Y:S01]  /*13d80*/  IMAD R240, R240, UR38, RZ ;  /* 0x00000026f0f07c24 */ /* 0x000fe2000f8e02ff */
[----:B------:R-:W2:Y:S01]  /*13d90*/  LDCU UR39, c[0x0][0x3b0] ;  /* 0x00007600ff2777ac */ /* 0x000ea20008000800 */
[----:B------:R-:W2:Y:S01]  /*13da0*/  LDCU UR38, c[0x0][0x3b0] ;  /* 0x00007600ff2677ac */ /* 0x000ea20008000800 */
[CC--:B----4-:R-:W-:Y:S01]  /*13db0*/  LEA R226, P0, R218.reuse, R0.reuse, 0x2 ;  /* 0x00000000dae27211 */ /* 0x0d0fe200078010ff */
[----:B------:R-:W4:Y:S01]  /*13dc0*/  LDCU UR42, c[0x0][0x3b0] ;  /* 0x00007600ff2a77ac */ /* 0x000f220008000800 */
[C---:B-1----:R-:W-:Y:S02]  /*13dd0*/  LEA R222, P2, R217.reuse, R0, 0x2 ;  /* 0x00000000d9de7211 */ /* 0x042fe400078410ff */
[-C--:B------:R-:W-:Y:S01]  /*13de0*/  LEA.HI.X.SX32 R227, R218, R2.reuse, 0x2, P0 ;  /* 0x00000002dae37211 */ /* 0x080fe200000f16ff */
[----:B------:R-:W1:Y:S01]  /*13df0*/  LDCU UR41, c[0x0][0x3b0] ;  /* 0x00007600ff2977ac */ /* 0x000e620008000800 */
[----:B------:R-:W-:-:S03]  /*13e00*/  LEA.HI.X.SX32 R223, R217, R2, 0x2, P2 ;  /* 0x00000002d9df7211 */ /* 0x000fc600010f16ff */
[----:B------:R1:W-:Y:S01]  /*13e10*/  STL.64 [R1+0x650], R226 ;  /* 0x000650e201007387 */ /* 0x0003e20000100a00 */
[----:B------:R-:W1:Y:S03]  /*13e20*/  LDCU UR40, c[0x0][0x3b0] ;  /* 0x00007600ff2877ac */ /* 0x000e660008000800 */
[----:B------:R1:W-:Y:S01]  /*13e30*/  STL.64 [R1+0x7b0], R222 ;  /* 0x0007b0de01007387 */ /* 0x0003e20000100a00 */
[----:B------:R-:W1:Y:S01]  /*13e40*/  LDCU UR34, c[0x0][0x3b0] ;  /* 0x00007600ff2277ac */ /* 0x000e620008000800 */
[----:B--2---:R-:W-:Y:S01]  /*13e50*/  IMAD R221, R236, UR33, RZ ;  /* 0x00000021ecdd7c24 */ /* 0x004fe2000f8e02ff */
[CC--:B-1----:R-:W-:Y:S01]  /*13e60*/  LEA R226, P0, R216.reuse, R0.reuse, 0x2 ;  /* 0x00000000d8e27211 */ /* 0x0c2fe200078010ff */
[----:B------:R-:W2:Y:S01]  /*13e70*/  LDL.LU R236, [R1+0x20c] ;  /* 0x00020c0001ec7983 */ /* 0x000ea20000300800 */
[----:B------:R-:W-:Y:S01]  /*13e80*/  LEA R222, P2, R215, R0, 0x2 ;  /* 0x00000000d7de7211 */ /* 0x000fe200078410ff */
[----:B------:R-:W1:Y:S01]  /*13e90*/  LDCU UR33, c[0x0][0x3b0] ;  /* 0x00007600ff2177ac */ /* 0x000e620008000800 */
[----:B------:R-:W-:-:S02]  /*13ea0*/  LEA.HI.X.SX32 R227, R216, R2, 0x2, P0 ;  /* 0x00000002d8e37211 */ /* 0x000fc400000f16ff */
[C---:B------:R-:W-:Y:S02]  /*13eb0*/  LEA R218, P0, R214.reuse, R0, 0x2 ;  /* 0x00000000d6da7211 */ /* 0x040fe400078010ff */
[-C--:B------:R-:W-:Y:S01]  /*13ec0*/  LEA.HI.X.SX32 R223, R215, R2.reuse, 0x2, P2 ;  /* 0x00000002d7df7211 */ /* 0x080fe200010f16ff */
[----:B------:R-:W-:Y:S01]  /*13ed0*/  STL.64 [R1+0x390], R226 ;  /* 0x000390e201007387 */ /* 0x000fe20000100a00 */
[----:B------:R-:W-:-:S03]  /*13ee0*/  LEA.HI.X.SX32 R219, R214, R2, 0x2, P0 ;  /* 0x00000002d6db7211 */ /* 0x000fc600000f16ff */
[----:B------:R1:W-:Y:S04]  /*13ef0*/  STL.64 [R1+0x388], R222 ;  /* 0x000388de01007387 */ /* 0x0003e80000100a00 */
[----:B------:R3:W-:Y:S01]  /*13f00*/  STL.64 [R1+0x380], R218 ;  /* 0x000380da01007387 */ /* 0x0007e20000100a00 */
[CC--:B-1----:R-:W-:Y:S02]  /*13f10*/  LEA R222, P2, R213.reuse, R0.reuse, 0x2 ;  /* 0x00000000d5de7211 */ /* 0x0c2fe400078410ff */
[----:B---3--:R-:W-:Y:S02]  /*13f20*/  LEA R218, P0, R212, R0, 0x2 ;  /* 0x00000000d4da7211 */ /* 0x008fe400078010ff */
[----:B------:R-:W-:Y:S02]  /*13f30*/  LEA.HI.X.SX32 R223, R213, R2, 0x2, P2 ;  /* 0x00000002d5df7211 */ /* 0x000fe400010f16ff */
[----:B------:R-:W-:-:S02]  /*13f40*/  LEA R214, P2, R211, R0, 0x2 ;  /* 0x00000000d3d67211 */ /* 0x000fc400078410ff */
[-C--:B------:R-:W-:Y:S01]  /*13f50*/  LEA.HI.X.SX32 R219, R212, R2.reuse, 0x2, P0 ;  /* 0x00000002d4db7211 */ /* 0x080fe200000f16ff */
[----:B------:R-:W-:Y:S01]  /*13f60*/  STL.64 [R1+0x378], R222 ;  /* 0x000378de01007387 */ /* 0x000fe20000100a00 */
[----:B------:R-:W-:Y:S01]  /*13f70*/  LEA.HI.X.SX32 R215, R211, R2, 0x2, P2 ;  /* 0x00000002d3d77211 */ /* 0x000fe200010f16ff */
[----:B--2---:R-:W-:Y:S01]  /*13f80*/  IMAD R217, R236, UR32, RZ ;  /* 0x00000020ecd97c24 */ /* 0x004fe2000f8e02ff */
[----:B------:R-:W1:Y:S01]  /*13f90*/  LDCU UR32, c[0x0][0x3b0] ;  /* 0x00007600ff2077ac */ /* 0x000e620008000800 */
[----:B------:R-:W-:Y:S01]  /*13fa0*/  IMAD.MOV.U32 R236, RZ, RZ, R238 ;  /* 0x000000ffffec7224 */ /* 0x000fe200078e00ee */
[----:B------:R-:W-:Y:S01]  /*13fb0*/  MOV R238, R239 ;  /* 0x000000ef00ee7202 */ /* 0x000fe20000000f00 */
[----:B------:R-:W-:Y:S02]  /*13fc0*/  IMAD.MOV.U32 R239, RZ, RZ, R241 ;  /* 0x000000ffffef7224 */ /* 0x000fe400078e00f1 */
[----:B------:R-:W-:Y:S02]  /*13fd0*/  IMAD.MOV.U32 R241, RZ, RZ, R143 ;  /* 0x000000fffff17224 */ /* 0x000fe400078e008f */
[----:B------:R-:W-:-:S02]  /*13fe0*/  IMAD.MOV.U32 R143, RZ, RZ, R142 ;  /* 0x000000ffff8f7224 */ /* 0x000fc400078e008e */
[----:B------:R-:W-:Y:S02]  /*13ff0*/  IMAD.MOV.U32 R142, RZ, RZ, R247 ;  /* 0x000000ffff8e7224 */ /* 0x000fe400078e00f7 */
[----:B------:R-:W-:Y:S02]  /*14000*/  IMAD.MOV.U32 R247, RZ, RZ, R207 ;  /* 0x000000fffff77224 */ /* 0x000fe400078e00cf */
[----:B------:R-:W2:Y:S04]  /*14010*/  LDL.LU R207, [R1+0x210] ;  /* 0x0002100001cf7983 */ /* 0x000ea80000300800 */
[----:B------:R3:W-:Y:S04]  /*14020*/  STL.64 [R1+0x370], R218 ;  /* 0x000370da01007387 */ /* 0x0007e80000100a00 */
[----:B------:R1:W-:Y:S01]  /*14030*/  STL.64 [R1+0x558], R214 ;  /* 0x000558d601007387 */ /* 0x0003e20000100a00 */
[----:B---3--:R-:W-:-:S02]  /*14040*/  LEA R218, P0, R210, R0, 0x2 ;  /* 0x00000000d2da7211 */ /* 0x008fc400078010ff */
[C---:B-1----:R-:W-:Y:S02]  /*14050*/  LEA R214, P2, R209.reuse, R0, 0x2 ;  /* 0x00000000d1d67211 */ /* 0x042fe400078410ff */
[----:B------:R-:W-:Y:S02]  /*14060*/  LEA.HI.X.SX32 R219, R210, R2, 0x2, P0 ;  /* 0x00000002d2db7211 */ /* 0x000fe400000f16ff */
[----:B------:R-:W-:Y:S02]  /*14070*/  LEA R212, P0, R208, R0, 0x2 ;  /* 0x00000000d0d47211 */ /* 0x000fe400078010ff */
[----:B------:R-:W-:Y:S01]  /*14080*/  LEA.HI.X.SX32 R215, R209, R2, 0x2, P2 ;  /* 0x00000002d1d77211 */ /* 0x000fe200010f16ff */
[----:B------:R-:W-:Y:S01]  /*14090*/  IMAD.MOV.U32 R235, RZ, RZ, R236 ;  /* 0x000000ffffeb7224 */ /* 0x000fe200078e00ec */
[----:B------:R-:W-:Y:S02]  /*140a0*/  LEA R210, P2, R206, R0, 0x2 ;  /* 0x00000000ced27211 */ /* 0x000fe400078410ff */
[----:B------:R-:W-:Y:S01]  /*140b0*/  MOV R236, R238 ;  /* 0x000000ee00ec7202 */ /* 0x000fe20000000f00 */
[----:B------:R-:W-:Y:S01]  /*140c0*/  IMAD.MOV.U32 R238, RZ, RZ, R239 ;  /* 0x000000ffffee7224 */ /* 0x000fe200078e00ef */
[-C--:B------:R-:W-:Y:S01]  /*140d0*/  LEA.HI.X.SX32 R213, R208, R2.reuse, 0x2, P0 ;  /* 0x00000002d0d57211 */ /* 0x080fe200000f16ff */
[----:B------:R-:W-:Y:S01]  /*140e0*/  STL.64 [R1+0x658], R218 ;  /* 0x000658da01007387 */ /* 0x000fe20000100a00 */
[----:B------:R-:W-:Y:S01]  /*140f0*/  IMAD.MOV.U32 R239, RZ, RZ, R241 ;  /* 0x000000ffffef7224 */ /* 0x000fe200078e00f1 */
[----:B------:R-:W-:Y:S01]  /*14100*/  LEA.HI.X.SX32 R211, R206, R2, 0x2, P2 ;  /* 0x00000002ced37211 */ /* 0x000fe200010f16ff */
[----:B------:R-:W-:Y:S01]  /*14110*/  IMAD.MOV.U32 R241, RZ, RZ, R143 ;  /* 0x000000fffff17224 */ /* 0x000fe200078e008f */
[----:B------:R-:W-:Y:S04]  /*14120*/  STL.64 [R1+0x7c0], R214 ;  /* 0x0007c0d601007387 */ /* 0x000fe80000100a00 */
[----:B------:R-:W3:Y:S04]  /*14130*/  LDL.LU R143, [R1+0x214] ;  /* 0x00021400018f7983 */ /* 0x000ee80000300800 */
[----:B------:R1:W-:Y:S01]  /*14140*/  STL.64 [R1+0x368], R212 ;  /* 0x000368d401007387 */ /* 0x0003e20000100a00 */
[----:B------:R-:W-:-:S03]  /*14150*/  IMAD.MOV.U32 R234, RZ, RZ, R235 ;  /* 0x000000ffffea7224 */ /* 0x000fc600078e00eb */
[----:B------:R4:W-:Y:S01]  /*14160*/  STL.64 [R1+0x360], R210 ;  /* 0x000360d201007387 */ /* 0x0009e20000100a00 */
[----:B------:R-:W-:Y:S01]  /*14170*/  IMAD.MOV.U32 R235, RZ, RZ, R236 ;  /* 0x000000ffffeb7224 */ /* 0x000fe200078e00ec */
[CC--:B-1----:R-:W-:Y:S02]  /*14180*/  LEA R212, P0, R205.reuse, R0.reuse, 0x2 ;  /* 0x00000000cdd47211 */ /* 0x0c2fe400078010ff */
[C---:B----4-:R-:W-:Y:S02]  /*14190*/  LEA R210, P2, R204.reuse, R0, 0x2 ;  /* 0x00000000ccd27211 */ /* 0x050fe400078410ff */
[----:B------:R-:W-:Y:S01]  /*141a0*/  LEA.HI.X.SX32 R213, R205, R2, 0x2, P0 ;  /* 0x00000002cdd57211 */ /* 0x000fe200000f16ff */
[----:B------:R-:W-:Y:S01]  /*141b0*/  IMAD.MOV.U32 R236, RZ, RZ, R238 ;  /* 0x000000ffffec7224 */ /* 0x000fe200078e00ee */
[----:B------:R-:W-:Y:S02]  /*141c0*/  LEA R208, P0, R203, R0, 0x2 ;  /* 0x00000000cbd07211 */ /* 0x000fe400078010ff */
[----:B------:R-:W-:-:S02]  /*141d0*/  LEA.HI.X.SX32 R211, R204, R2, 0x2, P2 ;  /* 0x00000002ccd37211 */ /* 0x000fc400010f16ff */
[----:B------:R-:W-:Y:S01]  /*141e0*/  MOV R238, R239 ;  /* 0x000000ef00ee7202 */ /* 0x000fe20000000f00 */
[----:B------:R-:W-:Y:S01]  /*141f0*/  IMAD.MOV.U32 R239, RZ, RZ, R241 ;  /* 0x000000ffffef7224 */ /* 0x000fe200078e00f1 */
[----:B------:R-:W-:Y:S01]  /*14200*/  LEA.HI.X.SX32 R209, R203, R2, 0x2, P0 ;  /* 0x00000002cbd17211 */ /* 0x000fe200000f16ff */
[----:B------:R-:W-:Y:S01]  /*14210*/  IMAD.MOV.U32 R232, RZ, RZ, R234 ;  /* 0x000000ffffe87224 */ /* 0x000fe200078e00ea */
[----:B------:R-:W-:Y:S01]  /*14220*/  STL.64 [R1+0x358], R212 ;  /* 0x000358d401007387 */ /* 0x000fe20000100a00 */
[----:B------:R-:W-:Y:S02]  /*14230*/  IMAD.MOV.U32 R241, RZ, RZ, R142 ;  /* 0x000000fffff17224 */ /* 0x000fe400078e008e */
[----:B------:R-:W-:Y:S01]  /*14240*/  IMAD.MOV.U32 R234, RZ, RZ, R235 ;  /* 0x000000ffffea7224 */ /* 0x000fe200078e00eb */
[----:B------:R1:W-:Y:S01]  /*14250*/  STL.64 [R1+0x350], R210 ;  /* 0x000350d201007387 */ /* 0x0003e20000100a00 */
[----:B------:R-:W-:Y:S01]  /*14260*/  IMAD.MOV.U32 R142, RZ, RZ, R141 ;  /* 0x000000ffff8e7224 */ /* 0x000fe200078e008d */
[----:B------:R-:W-:Y:S01]  /*14270*/  MOV R235, R236 ;  /* 0x000000ec00eb7202 */ /* 0x000fe20000000f00 */
[----:B------:R-:W-:-:S02]  /*14280*/  IMAD.MOV.U32 R141, RZ, RZ, R140 ;  /* 0x000000ffff8d7224 */ /* 0x000fc400078e008c */
[----:B------:R-:W-:Y:S01]  /*14290*/  IMAD.MOV.U32 R236, RZ, RZ, R238 ;  /* 0x000000ffffec7224 */ /* 0x000fe200078e00ee */
[----:B------:R-:W4:Y:S01]  /*142a0*/  LDL.LU R140, [R1+0x218] ;  /* 0x00021800018c7983 */ /* 0x000f220000300800 */
[----:B------:R-:W-:Y:S02]  /*142b0*/  IMAD.MOV.U32 R238, RZ, RZ, R239 ;  /* 0x000000ffffee7224 */ /* 0x000fe400078e00ef */
[----:B------:R-:W-:Y:S01]  /*142c0*/  IMAD.MOV.U32 R239, RZ, RZ, R241 ;  /* 0x000000ffffef7224 */ /* 0x000fe200078e00f1 */
[----:B------:R1:W-:Y:S02]  /*142d0*/  STL.64 [R1+0x460], R208 ;  /* 0x000460d001007387 */ /* 0x0003e40000100a00 */
[C---:B-1----:R-:W-:Y:S01]  /*142e0*/  LEA R210, P2, R202.reuse, R0, 0x2 ;  /* 0x00000000cad27211 */ /* 0x042fe200078410ff */
[----:B------:R-:W-:Y:S02]  /*142f0*/  IMAD.MOV.U32 R218, RZ, RZ, R232 ;  /* 0x000000ffffda7224 */ /* 0x000fe400078e00e8 */
[----:B------:R-:W-:Y:S01]  /*14300*/  IMAD.MOV.U32 R241, RZ, RZ, R142 ;  /* 0x000000fffff17224 */ /* 0x000fe200078e008e */
[----:B------:R-:W-:Y:S01]  /*14310*/  LEA.HI.X.SX32 R211, R202, R2, 0x2, P2 ;  /* 0x00000002cad37211 */ /* 0x000fe200010f16ff */
[----:B------:R-:W-:Y:S01]  /*14320*/  IMAD.MOV.U32 R232, RZ, RZ, R234 ;  /* 0x000000ffffe87224 */ /* 0x000fe200078e00ea */
[----:B------:R-:W-:Y:S01]  /*14330*/  LEA R204, P2, R200, R0, 0x2 ;  /* 0x00000000c8cc7211 */ /* 0x000fe200078410ff */
[----:B------:R-:W-:-:S02]  /*14340*/  IMAD.MOV.U32 R142, RZ, RZ, R141 ;  /* 0x000000ffff8e7224 */ /* 0x000fc400078e008d */
[----:B------:R-:W-:Y:S01]  /*14350*/  IMAD.MOV.U32 R234, RZ, RZ, R235 ;  /* 0x000000ffffea7224 */ /* 0x000fe200078e00eb */
[C---:B------:R-:W-:Y:S01]  /*14360*/  LEA R208, P0, R201.reuse, R0, 0x2 ;  /* 0x00000000c9d07211 */ /* 0x040fe200078010ff */
[----:B------:R-:W-:Y:S01]  /*14370*/  IMAD.MOV.U32 R141, RZ, RZ, R139 ;  /* 0x000000ffff8d7224 */ /* 0x000fe200078e008b */
[----:B------:R-:W-:Y:S01]  /*14380*/  MOV R139, R137 ;  /* 0x00000089008b7202 */ /* 0x000fe20000000f00 */
[----:B------:R-:W-:Y:S01]  /*14390*/  IMAD.MOV.U32 R235, RZ, RZ, R236 ;  /* 0x000000ffffeb7224 */ /* 0x000fe200078e00ec */
[----:B------:R-:W-:Y:S01]  /*143a0*/  LEA.HI.X.SX32 R209, R201, R2, 0x2, P0 ;  /* 0x00000002c9d17211 */ /* 0x000fe200000f16ff */
[----:B------:R-:W-:Y:S01]  /*143b0*/  IMAD.MOV.U32 R236, RZ, RZ, R238 ;  /* 0x000000ffffec7224 */ /* 0x000fe200078e00ee */
[----:B------:R-:W-:Y:S01]  /*143c0*/  LEA R202, P0, R199, R0, 0x2 ;  /* 0x00000000c7ca7211 */ /* 0x000fe200078010ff */
[----:B------:R-:W-:Y:S01]  /*143d0*/  IMAD.MOV.U32 R238, RZ, RZ, R239 ;  /* 0x000000ffffee7224 */ /* 0x000fe200078e00ef */
[----:B------:R-:W-:Y:S01]  /*143e0*/  MOV R239, R241 ;  /* 0x000000f100ef7202 */ /* 0x000fe20000000f00 */
[----:B------:R-:W-:Y:S01]  /*143f0*/  IMAD.MOV.U32 R228, RZ, RZ, R232 ;  /* 0x000000ffffe47224 */ /* 0x000fe200078e00e8 */
[----:B------:R-:W-:Y:S01]  /*14400*/  LEA.HI.X.SX32 R205, R200, R2, 0x2, P2 ;  /* 0x00000002c8cd7211 */ /* 0x000fe200010f16ff */
[----:B------:R-:W-:Y:S01]  /*14410*/  IMAD.MOV.U32 R232, RZ, RZ, R234 ;  /* 0x000000ffffe87224 */ /* 0x000fe200078e00ea */
[----:B------:R-:W-:Y:S01]  /*14420*/  STL.64 [R1+0x560], R210 ;  /* 0x000560d201007387 */ /* 0x000fe20000100a00 */
[----:B------:R-:W-:-:S02]  /*14430*/  IMAD.MOV.U32 R241, RZ, RZ, R141 ;  /* 0x000000fffff17224 */ /* 0x000fc400078e008d */
[----:B------:R-:W-:Y:S01]  /*14440*/  IMAD.MOV.U32 R234, RZ, RZ, R235 ;  /* 0x000000ffffea7224 */ /* 0x000fe200078e00eb */
[----:B------:R-:W2:Y:S01]  /*14450*/  LDL.LU R222, [R1+0xc8] ;  /* 0x0000c80001de7983 */ /* 0x000ea20000300800 */
[----:B------:R-:W-:Y:S01]  /*14460*/  IMAD.MOV.U32 R141, RZ, RZ, R139 ;  /* 0x000000ffff8d7224 */ /* 0x000fe200078e008b */
[----:B------:R-:W-:Y:S01]  /*14470*/  MOV R235, R236 ;  /* 0x000000ec00eb7202 */ /* 0x000fe20000000f00 */
[----:B------:R-:W-:Y:S01]  /*14480*/  IMAD.MOV.U32 R139, RZ, RZ, R244 ;  /* 0x000000ffff8b7224 */ /* 0x000fe200078e00f4 */
[----:B------:R-:W-:Y:S01]  /*14490*/  STL.64 [R1+0x660], R208 ;  /* 0x000660d001007387 */ /* 0x000fe20000100a00 */
[----:B------:R-:W-:Y:S01]  /*144a0*/  LEA.HI.X.SX32 R203, R199, R2, 0x2, P0 ;  /* 0x00000002c7cb7211 */ /* 0x000fe200000f16ff */
[----:B------:R-:W-:Y:S02]  /*144b0*/  IMAD.MOV.U32 R236, RZ, RZ, R238 ;  /* 0x000000ffffec7224 */ /* 0x000fe400078e00ee */
[----:B------:R-:W2:Y:S01]  /*144c0*/  LDL.LU R215, [R1+0xcc] ;  /* 0x0000cc0001d77983 */ /* 0x000ea20000300800 */
[----:B------:R-:W-:-:S02]  /*144d0*/  IMAD.MOV.U32 R238, RZ, RZ, R239 ;  /* 0x000000ffffee7224 */ /* 0x000fc400078e00ef */
[----:B------:R-:W-:Y:S01]  /*144e0*/  IMAD.MOV.U32 R239, RZ, RZ, R241 ;  /* 0x000000ffffef7224 */ /* 0x000fe200078e00f1 */
[----:B------:R1:W-:Y:S01]  /*144f0*/  STL.64 [R1+0x7c8], R204 ;  /* 0x0007c8cc01007387 */ /* 0x0003e20000100a00 */
[----:B------:R-:W-:Y:S02]  /*14500*/  IMAD.MOV.U32 R241, RZ, RZ, R141 ;  /* 0x000000fffff17224 */ /* 0x000fe400078e008d */
[----:B------:R-:W-:Y:S01]  /*14510*/  IMAD.MOV.U32 R141, RZ, RZ, R139 ;  /* 0x000000ffff8d7224 */ /* 0x000fe200078e008b */
[----:B------:R-:W2:Y:S01]  /*14520*/  LDL.LU R137, [R1+0x21c] ;  /* 0x00021c0001897983 */ /* 0x000ea20000300800 */
[----:B------:R-:W-:-:S03]  /*14530*/  IMAD.MOV.U32 R139, RZ, RZ, R196 ;  /* 0x000000ffff8b7224 */ /* 0x000fc600078e00c4 */
[----:B------:R-:W2:Y:S04]  /*14540*/  LDL.LU R244, [R1+0x254] ;  /* 0x0002540001f47983 */ /* 0x000ea80000300800 */
[----:B------:R1:W-:Y:S04]  /*14550*/  STL.64 [R1+0x348], R202 ;  /* 0x000348ca01007387 */ /* 0x0003e80000100a00 */
[----:B------:R-:W2:Y:S01]  /*14560*/  LDL.LU R196, [R1+0x145c] ;  /* 0x00145c0001c47983 */ /* 0x000ea20000300800 */
[----:B------:R-:W-:Y:S01]  /*14570*/  MOV R216, R232 ;  /* 0x000000e800d87202 */ /* 0x000fe20000000f00 */
[----:B------:R-:W-:-:S02]  /*14580*/  IMAD.MOV.U32 R232, RZ, RZ, R234 ;  /* 0x000000ffffe87224 */ /* 0x000fc400078e00ea */
[----:B------:R-:W-:Y:S02]  /*14590*/  IMAD.MOV.U32 R234, RZ, RZ, R235 ;  /* 0x000000ffffea7224 */ /* 0x000fe400078e00eb */
[----:B------:R-:W-:Y:S02]  /*145a0*/  IMAD.MOV.U32 R235, RZ, RZ, R236 ;  /* 0x000000ffffeb7224 */ /* 0x000fe400078e00ec */
[----:B------:R-:W-:Y:S02]  /*145b0*/  IMAD.MOV.U32 R236, RZ, RZ, R238 ;  /* 0x000000ffffec7224 */ /* 0x000fe400078e00ee */
[----:B------:R-:W-:Y:S02]  /*145c0*/  IMAD.MOV.U32 R238, RZ, RZ, R239 ;  /* 0x000000ffffee7224 */ /* 0x000fe400078e00ef */
[----:B------:R-:W-:Y:S01]  /*145d0*/  IMAD.MOV.U32 R239, RZ, RZ, R241 ;  /* 0x000000ffffef7224 */ /* 0x000fe200078e00f1 */
[----:B------:R-:W-:Y:S01]  /*145e0*/  MOV R241, R141 ;  /* 0x0000008d00f17202 */ /* 0x000fe20000000f00 */
[----:B------:R-:W-:-:S02]  /*145f0*/  IMAD.MOV.U32 R231, RZ, RZ, R232 ;  /* 0x000000ffffe77224 */ /* 0x000fc400078e00e8 */
[----:B------:R-:W-:Y:S02]  /*14600*/  IMAD.MOV.U32 R232, RZ, RZ, R234 ;  /* 0x000000ffffe87224 */ /* 0x000fe400078e00ea */
[----:B------:R-:W-:Y:S01]  /*14610*/  IMAD.MOV.U32 R234, RZ, RZ, R235 ;  /* 0x000000ffffea7224 */ /* 0x000fe200078e00eb */
[----:B------:R-:W-:Y:S01]  /*14620*/  MOV R235, R236 ;  /* 0x000000ec00eb7202 */ /* 0x000fe20000000f00 */
[----:B------:R-:W-:Y:S02]  /*14630*/  IMAD.MOV.U32 R141, RZ, RZ, R132 ;  /* 0x000000ffff8d7224 */ /* 0x000fe400078e0084 */
[----:B------:R-:W-:Y:S02]  /*14640*/  IMAD.MOV.U32 R132, RZ, RZ, R136 ;  /* 0x000000ffff847224 */ /* 0x000fe400078e0088 */
[----:B------:R-:W-:Y:S01]  /*14650*/  IMAD.MOV.U32 R236, RZ, RZ, R238 ;  /* 0x000000ffffec7224 */ /* 0x000fe200078e00ee */
[----:B-1----:R-:W-:Y:S01]  /*14660*/  LEA R204, P2, R198, R0, 0x2 ;  /* 0x00000000c6cc7211 */ /* 0x002fe200078410ff */
[----:B------:R-:W-:-:S02]  /*14670*/  IMAD.MOV.U32 R238, RZ, RZ, R239 ;  /* 0x000000ffffee7224 */ /* 0x000fc400078e00ef */
[----:B------:R-:W-:Y:S01]  /*14680*/  IMAD.MOV.U32 R227, RZ, RZ, R231 ;  /* 0x000000ffffe37224 */ /* 0x000fe200078e00e7 */
[----:B------:R-:W-:Y:S01]  /*14690*/  MOV R231, R232 ;  /* 0x000000e800e77202 */ /* 0x000fe20000000f00 */
[----:B------:R-:W-:Y:S02]  /*146a0*/  IMAD.MOV.U32 R239, RZ, RZ, R241 ;  /* 0x000000ffffef7224 */ /* 0x000fe400078e00f1 */
[----:B------:R-:W-:Y:S02]  /*146b0*/  IMAD.MOV.U32 R241, RZ, RZ, R141 ;  /* 0x000000fffff17224 */ /* 0x000fe400078e008d */
[----:B------:R-:W-:Y:S01]  /*146c0*/  IMAD.MOV.U32 R232, RZ, RZ, R234 ;  /* 0x000000ffffe87224 */ /* 0x000fe200078e00ea */
[----:B------:R-:W-:Y:S01]  /*146d0*/  LEA R202, P0, R197, R0, 0x2 ;  /* 0x00000000c5ca7211 */ /* 0x000fe200078010ff */
[----:B------:R-:W-:Y:S02]  /*146e0*/  IMAD.MOV.U32 R141, RZ, RZ, R132 ;  /* 0x000000ffff8d7224 */ /* 0x000fe400078e0084 */
[----:B------:R-:W-:Y:S01]  /*146f0*/  IMAD.MOV.U32 R234, RZ, RZ, R235 ;  /* 0x000000ffffea7224 */ /* 0x000fe200078e00eb */
[----:B------:R-:W-:Y:S01]  /*14700*/  LEA.HI.X.SX32 R205, R198, R2, 0x2, P2 ;  /* 0x00000002c6cd7211 */ /* 0x000fe200010f16ff */
[----:B------:R-:W-:-:S02]  /*14710*/  IMAD.MOV.U32 R235, RZ, RZ, R236 ;  /* 0x000000ffffeb7224 */ /* 0x000fc400078e00ec */
[----:B------:R-:W-:Y:S02]  /*14720*/  IMAD.MOV.U32 R236, RZ, RZ, R238 ;  /* 0x000000ffffec7224 */ /* 0x000fe400078e00ee */
[----:B------:R-:W-:Y:S02]  /*14730*/  IMAD.MOV.U32 R136, RZ, RZ, R8 ;  /* 0x000000ffff887224 */ /* 0x000fe400078e0008 */
[----:B------:R-:W-:Y:S02]  /*14740*/  IMAD.MOV.U32 R238, RZ, RZ, R239 ;  /* 0x000000ffffee7224 */ /* 0x000fe400078e00ef */
[----:B------:R-:W-:Y:S01]  /*14750*/  IMAD.MOV.U32 R226, RZ, RZ, R231 ;  /* 0x000000ffffe27224 */ /* 0x000fe200078e00e7 */
[----:B------:R-:W-:Y:S01]  /*14760*/  LEA.HI.X.SX32 R203, R197, R2, 0x2, P0 ;  /* 0x00000002c5cb7211 */ /* 0x000fe200000f16ff */
[----:B------:R-:W-:Y:S01]  /*14770*/  IMAD.MOV.U32 R239, RZ, RZ, R241 ;  /* 0x000000ffffef7224 */ /* 0x000fe200078e00f1 */
[----:B------:R-:W-:Y:S01]  /*14780*/  MOV R241, R141 ;  /* 0x0000008d00f17202 */ /* 0x000fe20000000f00 */
[----:B------:R-:W-:Y:S01]  /*14790*/  IMAD.MOV.U32 R231, RZ, RZ, R232 ;  /* 0x000000ffffe77224 */ /* 0x000fe200078e00e8 */
[----:B------:R-:W-:Y:S01]  /*147a0*/  LEA R198, P0, R195, R0, 0x2 ;  /* 0x00000000c3c67211 */ /* 0x000fe200078010ff */
[----:B------:R-:W-:-:S02]  /*147b0*/  IMAD.MOV.U32 R232, RZ, RZ, R234 ;  /* 0x000000ffffe87224 */ /* 0x000fc400078e00ea */
[----:B------:R-:W-:Y:S01]  /*147c0*/  IMAD.MOV.U32 R234, RZ, RZ, R235 ;  /* 0x000000ffffea7224 */ /* 0x000fe200078e00eb */
[----:B------:R-:W-:Y:S01]  /*147d0*/  MOV R235, R236 ;  /* 0x000000ec00eb7202 */ /* 0x000fe20000000f00 */
[----:B------:R-:W-:Y:S01]  /*147e0*/  IMAD.MOV.U32 R141, RZ, RZ, R136 ;  /* 0x000000ffff8d7224 */ /* 0x000fe200078e0088 */
[----:B------:R-:W-:Y:S01]  /*147f0*/  STL.64 [R1+0x340], R204 ;  /* 0x000340cc01007387 */ /* 0x000fe20000100a00 */
[----:B------:R-:W-:Y:S02]  /*14800*/  IMAD.MOV.U32 R136, RZ, RZ, R12 ;  /* 0x000000ffff887224 */ /* 0x000fe400078e000c */
[----:B------:R-:W-:Y:S01]  /*14810*/  IMAD.MOV.U32 R236, RZ, RZ, R238 ;  /* 0x000000ffffec7224 */ /* 0x000fe200078e00ee */
[----:B------:R-:W3:Y:S01]  /*14820*/  LDL.LU R220, [R1+0xdc] ;  /* 0x0000dc0001dc7983 */ /* 0x000ee20000300800 */
[----:B------:R-:W-:Y:S01]  /*14830*/  IMAD.MOV.U32 R238, RZ, RZ, R239 ;  /* 0x000000ffffee7224 */ /* 0x000fe200078e00ef */
[----:B------:R-:W-:Y:S01]  /*14840*/  LEA.HI.X.SX32 R199, R195, R2, 0x2, P0 ;  /* 0x00000002c3c77211 */ /* 0x000fe200000f16ff */
[----:B------:R-:W-:Y:S01]  /*14850*/  IMAD.MOV.U32 R239, RZ, RZ, R241 ;  /* 0x000000ffffef7224 */ /* 0x000fe200078e00f1 */
[----:B------:R-:W-:Y:S01]  /*14860*/  STL.64 [R1+0x338], R202 ;  /* 0x000338ca01007387 */ /* 0x000fe20000100a00 */
[----:B------:R-:W-:Y:S01]  /*14870*/  MOV R224, R231 ;  /* 0x000000e700e07202 */ /* 0x000fe20000000f00 */
[----:B------:R-:W-:-:S02]  /*14880*/  IMAD.MOV.U32 R241, RZ, RZ, R141 ;  /* 0x000000fffff17224 */ /* 0x000fc400078e008d */
[----:B------:R-:W3:Y:S01]  /*14890*/  LDL.LU R8, [R1+0x750] ;  /* 0x0007500001087983 */ /* 0x000ee20000300800 */
[----:B------:R-:W-:Y:S02]  /*148a0*/  IMAD.MOV.U32 R231, RZ, RZ, R232 ;  /* 0x000000ffffe77224 */ /* 0x000fe400078e00e8 */
[----:B------:R-:W-:Y:S02]  /*148b0*/  IMAD.MOV.U32 R141, RZ, RZ, R136 ;  /* 0x000000ffff8d7224 */ /* 0x000fe400078e0088 */
[----:B------:R-:W-:Y:S02]  /*148c0*/  IMAD.MOV.U32 R232, RZ, RZ, R234 ;  /* 0x000000ffffe87224 */ /* 0x000fe400078e00ea */
[----:B------:R-:W-:Y:S02]  /*148d0*/  IMAD.MOV.U32 R234, RZ, RZ, R235 ;  /* 0x000000ffffea7224 */ /* 0x000fe400078e00eb */
[----:B------:R-:W-:Y:S02]  /*148e0*/  IMAD.MOV.U32 R136, RZ, RZ, R15 ;  /* 0x000000ffff887224 */ /* 0x000fe400078e000f */
[----:B------:R-:W-:-:S02]  /*148f0*/  IMAD.MOV.U32 R235, RZ, RZ, R238 ;  /* 0x000000ffffeb7224 */ /* 0x000fc400078e00ee */
[----:B------:R-:W-:Y:S02]  /*14900*/  IMAD.MOV.U32 R238, RZ, RZ, R239 ;  /* 0x000000ffffee7224 */ /* 0x000fe400078e00ef */
[----:B------:R-:W-:Y:S01]  /*14910*/  IMAD.MOV.U32 R239, RZ, RZ, R241 ;  /* 0x000000ffffef7224 */ /* 0x000fe200078e00f1 */
[----:B------:R-:W-:Y:S01]  /*14920*/  MOV R241, R141 ;  /* 0x0000008d00f17202 */ /* 0x000fe20000000f00 */
[----:B------:R-:W-:Y:S02]  /*14930*/  IMAD.MOV.U32 R230, RZ, RZ, R231 ;  /* 0x000000ffffe67224 */ /* 0x000fe400078e00e7 */
[----:B------:R-:W-:Y:S02]  /*14940*/  IMAD.MOV.U32 R141, RZ, RZ, R136 ;  /* 0x000000ffff8d7224 */ /* 0x000fe400078e0088 */
[----:B------:R-:W-:Y:S02]  /*14950*/  IMAD.MOV.U32 R231, RZ, RZ, R232 ;  /* 0x000000ffffe77224 */ /* 0x000fe400078e00e8 */
[----:B------:R-:W-:-:S02]  /*14960*/  IMAD.MOV.U32 R136, RZ, RZ, R13 ;  /* 0x000000ffff887224 */ /* 0x000fc400078e000d */
[----:B------:R-:W-:Y:S01]  /*14970*/  IMAD.MOV.U32 R232, RZ, RZ, R234 ;  /* 0x000000ffffe87224 */ /* 0x000fe200078e00ea */
[----:B------:R-:W-:Y:S01]  /*14980*/  MOV R234, R235 ;  /* 0x000000eb00ea7202 */ /* 0x000fe20000000f00 */
[----:B------:R-:W-:Y:S02]  /*14990*/  IMAD.MOV.U32 R235, RZ, RZ, R239 ;  /* 0x000000ffffeb7224 */ /* 0x000fe400078e00ef */
        /* <DEDUP_REMOVED lines=9> */
[----:B------:R-:W-:Y:S01]  /*14a30*/  IMAD.MOV.U32 R239, RZ, RZ, R241 ;  /* 0x000000ffffef7224 */ /* 0x000fe200078e00f1 */
[----:B--2---:R-:W-:-:S04]  /*14a40*/  LEA R200, P2, R196, R0, 0x2 ;  /* 0x00000000c4c87211 */ /* 0x004fc800078410ff */
[----:B------:R-:W-:-:S05]  /*14a50*/  LEA.HI.X.SX32 R201, R196, R2, 0x2, P2 ;  /* 0x00000002c4c97211 */ /* 0x000fca00010f16ff */
[----:B------:R1:W-:Y:S04]  /*14a60*/  STL.64 [R1+0x330], R200 ;  /* 0x000330c801007387 */ /* 0x0003e80000100a00 */
[----:B------:R-:W2:Y:S04]  /*14a70*/  LDL.LU R132, [R1+0x220] ;  /* 0x0002200001847983 */ /* 0x000ea80000300800 */
[----:B------:R-:W2:Y:S01]  /*14a80*/  LDL.LU R219, [R1+0xe4] ;  /* 0x0000e40001db7983 */ /* 0x000ea20000300800 */
[----:B-1----:R-:W-:-:S03]  /*14a90*/  LEA R200, P2, R194, R0, 0x2 ;  /* 0x00000000c2c87211 */ /* 0x002fc600078410ff */
[----:B------:R1:W-:Y:S01]  /*14aa0*/  STL.64 [R1+0x468], R198 ;  /* 0x000468c601007387 */ /* 0x0003e20000100a00 */
[----:B------:R-:W-:-:S03]  /*14ab0*/  LEA.HI.X.SX32 R201, R194, R2, 0x2, P2 ;  /* 0x00000002c2c97211 */ /* 0x000fc600010f16ff */
[----:B------:R-:W2:Y:S01]  /*14ac0*/  LDL.LU R12, [R1+0x798] ;  /* 0x00079800010c7983 */ /* 0x000ea20000300800 */
[CC--:B------:R-:W-:Y:S02]  /*14ad0*/  LEA R196, P2, R192.reuse, R0.reuse, 0x2 ;  /* 0x00000000c0c47211 */ /* 0x0c0fe400078410ff */
[C---:B-1----:R-:W-:Y:S01]  /*14ae0*/  LEA R198, P0, R193.reuse, R0, 0x2 ;  /* 0x00000000c1c67211 */ /* 0x042fe200078010ff */
[----:B------:R-:W-:Y:S01]  /*14af0*/  STL.64 [R1+0x568], R200 ;  /* 0x000568c801007387 */ /* 0x000fe20000100a00 */
[-C--:B------:R-:W-:Y:S02]  /*14b00*/  LEA.HI.X.SX32 R197, R192, R2.reuse, 0x2, P2 ;  /* 0x00000002c0c57211 */ /* 0x080fe400010f16ff */
[----:B------:R-:W-:Y:S01]  /*14b10*/  LEA.HI.X.SX32 R199, R193, R2, 0x2, P0 ;  /* 0x00000002c1c77211 */ /* 0x000fe200000f16ff */
[----:B------:R-:W2:Y:S04]  /*14b20*/  LDL.LU R15, [R1+0x708] ;  /* 0x00070800010f7983 */ /* 0x000ea80000300800 */
[----:B------:R-:W-:Y:S04]  /*14b30*/  STL.64 [R1+0x670], R198 ;  /* 0x000670c601007387 */ /* 0x000fe80000100a00 */
[----:B------:R-:W2:Y:S04]  /*14b40*/  LDL.LU R248, [R1+0x758] ;  /* 0x0007580001f87983 */ /* 0x000ea80000300800 */
[----:B------:R1:W-:Y:S04]  /*14b50*/  STL.64 [R1+0x7d0], R196 ;  /* 0x0007d0c401007387 */ /* 0x0003e80000100a00 */
[----:B------:R-:W2:Y:S04]  /*14b60*/  LDL.LU R136, [R1+0x224] ;  /* 0x0002240001887983 */ /* 0x000ea80000300800 */
[----:B------:R-:W2:Y:S01]  /*14b70*/  LDL.LU R241, [R1+0x240] ;  /* 0x0002400001f17983 */ /* 0x000ea20000300800 */
[----:B------:R-:W-:-:S04]  /*14b80*/  LEA R194, P0, R222, R0, 0x2 ;  /* 0x00000000dec27211 */ /* 0x000fc800078010ff */
[----:B------:R-:W-:Y:S02]  /*14b90*/  LEA.HI.X.SX32 R195, R222, R2, 0x2, P0 ;  /* 0x00000002dec37211 */ /* 0x000fe400000f16ff */
[----:B-1----:R-:W-:-:S03]  /*14ba0*/  LEA R196, P2, R215, R0, 0x2 ;  /* 0x00000000d7c47211 */ /* 0x002fc600078410ff */
[----:B------:R1:W-:Y:S01]  /*14bb0*/  STL.64 [R1+0x328], R194 ;  /* 0x000328c201007387 */ /* 0x0003e20000100a00 */
[----:B------:R-:W-:Y:S01]  /*14bc0*/  LEA.HI.X.SX32 R197, R215, R2, 0x2, P2 ;  /* 0x00000002d7c57211 */ /* 0x000fe200010f16ff */
[----:B------:R-:W-:Y:S02]  /*14bd0*/  IMAD.MOV.U32 R214, RZ, RZ, R230 ;  /* 0x000000ffffd67224 */ /* 0x000fe400078e00e6 */
[----:B------:R-:W-:Y:S01]  /*14be0*/  IMAD.MOV.U32 R230, RZ, RZ, R231 ;  /* 0x000000ffffe67224 */ /* 0x000fe200078e00e7 */
[----:B------:R-:W4:Y:S01]  /*14bf0*/  LDL.LU R222, [R1+0x100] ;  /* 0x0001000001de7983 */ /* 0x000f220000300800 */
[----:B------:R-:W-:Y:S01]  /*14c00*/  IMAD.MOV.U32 R231, RZ, RZ, R232 ;  /* 0x000000ffffe77224 */ /* 0x000fe200078e00e8 */
[----:B------:R-:W-:Y:S02]  /*14c10*/  MOV R232, R234 ;  /* 0x000000ea00e87202 */ /* 0x000fe40000000f00 */
[----:B-1----:R-:W-:Y:S01]  /*14c20*/  LEA R194, P0, R218, R0, 0x2 ;  /* 0x00000000dac27211 */ /* 0x002fe200078010ff */
[----:B------:R-:W-:-:S03]  /*14c30*/  IMAD.MOV.U32 R234, RZ, RZ, R235 ;  /* 0x000000ffffea7224 */ /* 0x000fc600078e00eb */
[----:B------:R-:W-:Y:S01]  /*14c40*/  LEA.HI.X.SX32 R195, R218, R2, 0x2, P0 ;  /* 0x00000002dac37211 */ /* 0x000fe200000f16ff */
[----:B------:R-:W-:Y:S01]  /*14c50*/  STL.64 [R1+0x320], R196 ;  /* 0x000320c401007387 */ /* 0x000fe20000100a00 */
[----:B------:R-:W-:-:S03]  /*14c60*/  IMAD.MOV.U32 R235, RZ, RZ, R239 ;  /* 0x000000ffffeb7224 */ /* 0x000fc600078e00ef */
[----:B------:R-:W4:Y:S04]  /*14c70*/  LDL.LU R213, [R1+0x104] ;  /* 0x0001040001d57983 */ /* 0x000f280000300800 */
[----:B------:R3:W-:Y:S01]  /*14c80*/  STL.64 [R1+0x318], R194 ;  /* 0x000318c201007387 */ /* 0x0007e20000100a00 */
[----:B--2---:R-:W-:Y:S02]  /*14c90*/  IMAD.MOV.U32 R239, RZ, RZ, R241 ;  /* 0x000000ffffef7224 */ /* 0x004fe400078e00f1 */
[----:B------:R-:W-:Y:S02]  /*14ca0*/  IMAD.MOV.U32 R241, RZ, RZ, R138 ;  /* 0x000000fffff17224 */ /* 0x000fe400078e008a */
[----:B------:R-:W2:Y:S01]  /*14cb0*/  LDL.LU R138, [R1+0x76c] ;  /* 0x00076c00018a7983 */ /* 0x000ea20000300800 */
[----:B------:R-:W-:-:S02]  /*14cc0*/  LEA R192, P2, R228, R0, 0x2 ;  /* 0x00000000e4c07211 */ /* 0x000fc400078410ff */
[----:B---3--:R-:W-:Y:S02]  /*14cd0*/  LEA R194, P0, R220, R0, 0x2 ;  /* 0x00000000dcc27211 */ /* 0x008fe400078010ff */
[----:B------:R-:W-:Y:S01]  /*14ce0*/  LEA.HI.X.SX32 R193, R228, R2, 0x2, P2 ;  /* 0x00000002e4c17211 */ /* 0x000fe200010f16ff */
[----:B------:R-:W-:Y:S02]  /*14cf0*/  IMAD.MOV.U32 R228, RZ, RZ, R230 ;  /* 0x000000ffffe47224 */ /* 0x000fe400078e00e6 */
[----:B------:R-:W-:Y:S01]  /*14d00*/  IMAD.MOV.U32 R230, RZ, RZ, R231 ;  /* 0x000000ffffe67224 */ /* 0x000fe200078e00e7 */
[----:B------:R-:W-:Y:S01]  /*14d10*/  MOV R231, R232 ;  /* 0x000000e800e77202 */ /* 0x000fe20000000f00 */
[----:B------:R-:W-:Y:S01]  /*14d20*/  IMAD.MOV.U32 R232, RZ, RZ, R234 ;  /* 0x000000ffffe87224 */ /* 0x000fe200078e00ea */
[----:B------:R1:W-:Y:S01]  /*14d30*/  STL.64 [R1+0x310], R192 ;  /* 0x000310c001007387 */ /* 0x0003e20000100a00 */
[----:B------:R-:W-:Y:S01]  /*14d40*/  IMAD.MOV.U32 R234, RZ, RZ, R235 ;  /* 0x000000ffffea7224 */ /* 0x000fe200078e00eb */
[----:B------:R-:W-:Y:S01]  /*14d50*/  LEA.HI.X.SX32 R195, R220, R2, 0x2, P0 ;  /* 0x00000002dcc37211 */ /* 0x000fe200000f16ff */
[----:B------:R-:W-:-:S02]  /*14d60*/  IMAD.MOV.U32 R235, RZ, RZ, R241 ;  /* 0x000000ffffeb7224 */ /* 0x000fc400078e00f1 */
[----:B------:R-:W-:Y:S01]  /*14d70*/  IMAD.MOV.U32 R215, RZ, RZ, R228 ;  /* 0x000000ffffd77224 */ /* 0x000fe200078e00e4 */
[----:B-1----:R-:W-:Y:S01]  /*14d80*/  LEA R192, P2, R216, R0, 0x2 ;  /* 0x00000000d8c07211 */ /* 0x002fe200078410ff */
[----:B------:R-:W-:-:S03]  /*14d90*/  IMAD.MOV.U32 R228, RZ, RZ, R230 ;  /* 0x000000ffffe47224 */ /* 0x000fc600078e00e6 */
[----:B------:R-:W-:Y:S02]  /*14da0*/  LEA.HI.X.SX32 R193, R216, R2, 0x2, P2 ;  /* 0x00000002d8c17211 */ /* 0x000fe400010f16ff */
[----:B------:R-:W-:Y:S01]  /*14db0*/  MOV R230, R231 ;  /* 0x000000e700e67202 */ /* 0x000fe20000000f00 */
[----:B------:R-:W-:Y:S02]  /*14dc0*/  IMAD.MOV.U32 R231, RZ, RZ, R232 ;  /* 0x000000ffffe77224 */ /* 0x000fe400078e00e8 */
[----:B------:R-:W-:Y:S02]  /*14dd0*/  IMAD.MOV.U32 R232, RZ, RZ, R234 ;  /* 0x000000ffffe87224 */ /* 0x000fe400078e00ea */
[----:B------:R-:W-:Y:S02]  /*14de0*/  IMAD.MOV.U32 R234, RZ, RZ, R235 ;  /* 0x000000ffffea7224 */ /* 0x000fe400078e00eb */
[----:B------:R-:W-:Y:S02]  /*14df0*/  IMAD.MOV.U32 R235, RZ, RZ, R245 ;  /* 0x000000ffffeb7224 */ /* 0x000fe400078e00f5 */
[----:B--2---:R-:W-:-:S02]  /*14e00*/  IMAD.MOV.U32 R241, RZ, RZ, R138 ;  /* 0x000000fffff17224 */ /* 0x004fc400078e008a */
[----:B------:R-:W2:Y:S04]  /*14e10*/  LDL.LU R138, [R1+0x228] ;  /* 0x00022800018a7983 */ /* 0x000ea80000300800 */
[----:B------:R-:W3:Y:S04]  /*14e20*/  LDL.LU R218, [R1+0x110] ;  /* 0x0001100001da7983 */ /* 0x000ee80000300800 */
[----:B------:R1:W-:Y:S04]  /*14e30*/  STL.64 [R1+0x470], R194 ;  /* 0x000470c201007387 */ /* 0x0003e80000100a00 */
[----:B------:R-:W2:Y:S04]  /*14e40*/  LDL.LU R220, [R1+0x118] ;  /* 0x0001180001dc7983 */ /* 0x000ea80000300800 */
[----:B------:R4:W-:Y:S01]  /*14e50*/  STL.64 [R1+0x570], R192 ;  /* 0x000570c001007387 */ /* 0x0009e20000100a00 */
[----:B-1----:R-:W-:-:S03]  /*14e60*/  LEA R194, P0, R219, R0, 0x2 ;  /* 0x00000000dbc27211 */ /* 0x002fc600078010ff */
[----:B------:R-:W2:Y:S01]  /*14e70*/  LDL.LU R245, [R1+0x71c] ;  /* 0x00071c0001f57983 */ /* 0x000ea20000300800 */
[----:B------:R-:W-:Y:S02]  /*14e80*/  LEA.HI.X.SX32 R195, R219, R2, 0x2, P0 ;  /* 0x00000002dbc37211 */ /* 0x000fe400000f16ff */
[----:B----4-:R-:W-:-:S03]  /*14e90*/  LEA R192, P2, R227, R0, 0x2 ;  /* 0x00000000e3c07211 */ /* 0x010fc600078410ff */
[----:B------:R1:W-:Y:S01]  /*14ea0*/  STL.64 [R1+0x678], R194 ;  /* 0x000678c201007387 */ /* 0x0003e20000100a00 */
[----:B------:R-:W-:Y:S01]  /*14eb0*/  LEA.HI.X.SX32 R193, R227, R2, 0x2, P2 ;  /* 0x00000002e3c17211 */ /* 0x000fe200010f16ff */
[----:B------:R-:W-:Y:S02]  /*14ec0*/  IMAD.MOV.U32 R227, RZ, RZ, R228 ;  /* 0x000000ffffe37224 */ /* 0x000fe400078e00e4 */
[----:B------:R-:W4:Y:S01]  /*14ed0*/  LDL.LU R216, [R1+0x120] ;  /* 0x0001200001d87983 */ /* 0x000f220000300800 */
[----:B------:R-:W-:Y:S01]  /*14ee0*/  IMAD.MOV.U32 R228, RZ, RZ, R230 ;  /* 0x000000ffffe47224 */ /* 0x000fe200078e00e6 */
[----:B------:R-:W-:Y:S01]  /*14ef0*/  MOV R230, R231 ;  /* 0x000000e700e67202 */ /* 0x000fe20000000f00 */
[----:B------:R-:W-:Y:S01]  /*14f00*/  IMAD.MOV.U32 R231, RZ, RZ, R232 ;  /* 0x000000ffffe77224 */ /* 0x000fe200078e00e8 */
[C---:B-1----:R-:W-:Y:S01]  /*14f10*/  LEA R194, P0, R226.reuse, R0, 0x2 ;  /* 0x00000000e2c27211 */ /* 0x042fe200078010ff */
[----:B------:R-:W-:Y:S02]  /*14f20*/  IMAD.MOV.U32 R232, RZ, RZ, R234 ;  /* 0x000000ffffe87224 */ /* 0x000fe400078e00ea */
[----:B------:R-:W-:Y:S01]  /*14f30*/  IMAD.MOV.U32 R234, RZ, RZ, R235 ;  /* 0x000000ffffea7224 */ /* 0x000fe200078e00eb */
[----:B------:R-:W-:Y:S01]  /*14f40*/  LEA.HI.X.SX32 R195, R226, R2, 0x2, P0 ;  /* 0x00000002e2c37211 */ /* 0x000fe200000f16ff */
[----:B------:R-:W-:Y:S01]  /*14f50*/  IMAD.MOV.U32 R226, RZ, RZ, R227 ;  /* 0x000000ffffe27224 */ /* 0x000fe200078e00e3 */
[----:B------:R-:W-:Y:S01]  /*14f60*/  MOV R227, R228 ;  /* 0x000000e400e37202 */ /* 0x000fe20000000f00 */
[----:B------:R-:W-:-:S02]  /*14f70*/  IMAD.MOV.U32 R235, RZ, RZ, R236 ;  /* 0x000000ffffeb7224 */ /* 0x000fc400078e00ec */
[----:B------:R-:W-:Y:S02]  /*14f80*/  IMAD.MOV.U32 R236, RZ, RZ, R139 ;  /* 0x000000ffffec7224 */ /* 0x000fe400078e008b */
[----:B------:R-:W-:Y:S01]  /*14f90*/  IMAD.MOV.U32 R228, RZ, RZ, R230 ;  /* 0x000000ffffe47224 */ /* 0x000fe200078e00e6 */
[----:B------:R1:W-:Y:S01]  /*14fa0*/  STL.64 [R1+0x7d8], R192 ;  /* 0x0007d8c001007387 */ /* 0x0003e20000100a00 */
[----:B------:R-:W-:Y:S02]  /*14fb0*/  IMAD.MOV.U32 R230, RZ, RZ, R231 ;  /* 0x000000ffffe67224 */ /* 0x000fe400078e00e7 */
[----:B------:R-:W-:Y:S01]  /*14fc0*/  IMAD.MOV.U32 R231, RZ, RZ, R232 ;  /* 0x000000ffffe77224 */ /* 0x000fe200078e00e8 */
[----:B------:R-:W2:Y:S01]  /*14fd0*/  LDL.LU R139, [R1+0x22c] ;  /* 0x00022c00018b7983 */ /* 0x000ea20000300800 */
[----:B------:R-:W-:Y:S02]  /*14fe0*/  IMAD.MOV.U32 R232, RZ, RZ, R234 ;  /* 0x000000ffffe87224 */ /* 0x000fe400078e00ea */
[----:B------:R-:W-:Y:S01]  /*14ff0*/  IMAD.MOV.U32 R234, RZ, RZ, R235 ;  /* 0x000000ffffea7224 */ /* 0x000fe200078e00eb */
[----:B------:R-:W2:Y:S01]  /*15000*/  LDL.LU R219, [R1+0x124] ;  /* 0x0001240001db7983 */ /* 0x000ea20000300800 */
[----:B------:R-:W-:-:S03]  /*15010*/  IMAD.MOV.U32 R235, RZ, RZ, R236 ;  /* 0x000000ffffeb7224 */ /* 0x000fc600078e00ec */
[----:B------:R2:W-:Y:S04]  /*15020*/  STL.64 [R1+0x308], R194 ;  /* 0x000308c201007387 */ /* 0x0005e80000100a00 */
[----:B------:R-:W2:Y:S01]  /*15030*/  LDL.LU R236, [R1+0x248] ;  /* 0x0002480001ec7983 */ /* 0x000ea20000300800 */
[----:B-1----:R-:W-:-:S04]  /*15040*/  LEA R192, P2, R224, R0, 0x2 ;  /* 0x00000000e0c07211 */ /* 0x002fc800078410ff */
[----:B------:R-:W-:Y:S02]  /*15050*/  LEA.HI.X.SX32 R193, R224, R2, 0x2, P2 ;  /* 0x00000002e0c17211 */ /* 0x000fe400010f16ff */
[----:B------:R-:W-:Y:S01]  /*15060*/  MOV R224, R227 ;  /* 0x000000e300e07202 */ /* 0x000fe20000000f00 */
[----:B------:R-:W-:Y:S02]  /*15070*/  IMAD.MOV.U32 R227, RZ, RZ, R228 ;  /* 0x000000ffffe37224 */ /* 0x000fe400078e00e4 */
[----:B------:R-:W-:Y:S02]  /*15080*/  IMAD.MOV.U32 R228, RZ, RZ, R230 ;  /* 0x000000ffffe47224 */ /* 0x000fe400078e00e6 */
[----:B------:R-:W-:Y:S02]  /*15090*/  IMAD.MOV.U32 R230, RZ, RZ, R231 ;  /* 0x000000ffffe67224 */ /* 0x000fe400078e00e7 */
[----:B------:R-:W-:Y:S02]  /*150a0*/  IMAD.MOV.U32 R231, RZ, RZ, R232 ;  /* 0x000000ffffe77224 */ /* 0x000fe400078e00e8 */
[----:B------:R-:W-:-:S02]  /*150b0*/  IMAD.MOV.U32 R232, RZ, RZ, R234 ;  /* 0x000000ffffe87224 */ /* 0x000fc400078e00ea */
[----:B------:R-:W-:Y:S01]  /*150c0*/  IMAD.MOV.U32 R234, RZ, RZ, R235 ;  /* 0x000000ffffea7224 */ /* 0x000fe200078e00eb */
[----:B------:R1:W-:Y:S01]  /*150d0*/  STL.64 [R1+0x300], R192 ;  /* 0x000300c001007387 */ /* 0x0003e20000100a00 */
[----:B--2---:R-:W-:Y:S01]  /*150e0*/  MOV R235, R236 ;  /* 0x000000ec00eb7202 */ /* 0x004fe20000000f00 */
[----:B------:R-:W-:Y:S02]  /*150f0*/  IMAD.MOV.U32 R236, RZ, RZ, R238 ;  /* 0x000000ffffec7224 */ /* 0x000fe400078e00ee */
[----:B------:R-:W2:Y:S01]  /*15100*/  LDL.LU R238, [R1+0x23c] ;  /* 0x00023c0001ee7983 */ /* 0x000ea20000300800 */
[----:B------:R-:W-:-:S04]  /*15110*/  LEA R194, P0, R223, R0, 0x2 ;  /* 0x00000000dfc27211 */ /* 0x000fc800078010ff */
[----:B------:R-:W-:Y:S01]  /*15120*/  LEA.HI.X.SX32 R195, R223, R2, 0x2, P0 ;  /* 0x00000002dfc37211 */ /* 0x000fe200000f16ff */
[----:B------:R-:W-:Y:S01]  /*15130*/  IMAD.MOV.U32 R223, RZ, RZ, R227 ;  /* 0x000000ffffdf7224 */ /* 0x000fe200078e00e3 */
[C---:B-1----:R-:W-:Y:S01]  /*15140*/  LEA R192, P2, R222.reuse, R0, 0x2 ;  /* 0x00000000dec07211 */ /* 0x042fe200078410ff */
[----:B------:R-:W-:Y:S02]  /*15150*/  IMAD.MOV.U32 R227, RZ, RZ, R228 ;  /* 0x000000ffffe37224 */ /* 0x000fe400078e00e4 */
[----:B------:R-:W-:Y:S02]  /*15160*/  IMAD.MOV.U32 R228, RZ, RZ, R230 ;  /* 0x000000ffffe47224 */ /* 0x000fe400078e00e6 */
[----:B------:R-:W-:Y:S02]  /*15170*/  IMAD.MOV.U32 R230, RZ, RZ, R231 ;  /* 0x000000ffffe67224 */ /* 0x000fe400078e00e7 */
[----:B------:R-:W-:Y:S01]  /*15180*/  IMAD.MOV.U32 R231, RZ, RZ, R232 ;  /* 0x000000ffffe77224 */ /* 0x000fe200078e00e8 */
[----:B------:R-:W-:Y:S01]  /*15190*/  MOV R232, R234 ;  /* 0x000000ea00e87202 */ /* 0x000fe20000000f00 */
[----:B------:R1:W-:Y:S01]  /*151a0*/  STL.64 [R1+0x2f8], R194 ;  /* 0x0002f8c201007387 */ /* 0x0003e20000100a00 */
[----:B------:R-:W-:Y:S01]  /*151b0*/  IMAD.MOV.U32 R234, RZ, RZ, R236 ;  /* 0x000000ffffea7224 */ /* 0x000fe200078e00ec */
[----:B------:R-:W-:-:S02]  /*151c0*/  LEA.HI.X.SX32 R193, R222, R2, 0x2, P2 ;  /* 0x00000002dec17211 */ /* 0x000fc400010f16ff */
[----:B-1----:R-:W-:-:S04]  /*151d0*/  LEA R194, P0, R213, R0, 0x2 ;  /* 0x00000000d5c27211 */ /* 0x002fc800078010ff */
[----:B------:R-:W-:Y:S01]  /*151e0*/  LEA.HI.X.SX32 R195, R213, R2, 0x2, P0 ;  /* 0x00000002d5c37211 */ /* 0x000fe200000f16ff */
[----:B--2---:R-:W-:Y:S02]  /*151f0*/  IMAD.MOV.U32 R236, RZ, RZ, R238 ;  /* 0x000000ffffec7224 */ /* 0x004fe400078e00ee */
[----:B------:R-:W-:Y:S02]  /*15200*/  IMAD.MOV.U32 R238, RZ, RZ, R10 ;  /* 0x000000ffffee7224 */ /* 0x000fe400078e000a */
[----:B------:R-:W-:Y:S02]  /*15210*/  IMAD.MOV.U32 R10, RZ, RZ, R8 ;  /* 0x000000ffff0a7224 */ /* 0x000fe400078e0008 */
[----:B------:R-:W2:Y:S04]  /*15220*/  LDL.LU R8, [R1+0x718] ;  /* 0x0007180001087983 */ /* 0x000ea80000300800 */
[----:B------:R1:W-:Y:S04]  /*15230*/  STL.64 [R1+0x2f0], R192 ;  /* 0x0002f0c001007387 */ /* 0x0003e80000100a00 */
[----:B------:R-:W2:Y:S04]  /*15240*/  LDL.LU R222, [R1+0x138] ;  /* 0x0001380001de7983 */ /* 0x000ea80000300800 */
[----:B------:R3:W-:Y:S01]  /*15250*/  STL.64 [R1+0x478], R194 ;  /* 0x000478c201007387 */ /* 0x0007e20000100a00 */
[----:B-1----:R-:W-:-:S03]  /*15260*/  LEA R192, P2, R214, R0, 0x2 ;  /* 0x00000000d6c07211 */ /* 0x002fc600078410ff */
[----:B------:R-:W2:Y:S01]  /*15270*/  LDL.LU R213, [R1+0x13c] ;  /* 0x00013c0001d57983 */ /* 0x000ea20000300800 */
[----:B------:R-:W-:Y:S01]  /*15280*/  LEA.HI.X.SX32 R193, R214, R2, 0x2, P2 ;  /* 0x00000002d6c17211 */ /* 0x000fe200010f16ff */
[----:B------:R-:W-:Y:S02]  /*15290*/  IMAD.MOV.U32 R214, RZ, RZ, R227 ;  /* 0x000000ffffd67224 */ /* 0x000fe400078e00e3 */
[----:B------:R-:W-:Y:S01]  /*152a0*/  IMAD.MOV.U32 R227, RZ, RZ, R228 ;  /* 0x000000ffffe37224 */ /* 0x000fe200078e00e4 */
[C---:B---3--:R-:W-:Y:S02]  /*152b0*/  LEA R194, P0, R218.reuse, R0, 0x2 ;  /* 0x00000000dac27211 */ /* 0x048fe400078010ff */
[----:B------:R-:W-:Y:S01]  /*152c0*/  MOV R228, R230 ;  /* 0x000000e600e47202 */ /* 0x000fe20000000f00 */
[----:B------:R-:W-:Y:S01]  /*152d0*/  IMAD.MOV.U32 R230, RZ, RZ, R231 ;  /* 0x000000ffffe67224 */ /* 0x000fe200078e00e7 */
[----:B------:R-:W-:Y:S01]  /*152e0*/  LEA.HI.X.SX32 R195, R218, R2, 0x2, P0 ;  /* 0x00000002dac37211 */ /* 0x000fe200000f16ff */
[----:B------:R-:W-:-:S02]  /*152f0*/  IMAD.MOV.U32 R231, RZ, RZ, R232 ;  /* 0x000000ffffe77224 */ /* 0x000fc400078e00e8 */
[----:B------:R-:W-:Y:S01]  /*15300*/  IMAD.MOV.U32 R232, RZ, RZ, R236 ;  /* 0x000000ffffe87224 */ /* 0x000fe200078e00ec */
[----:B------:R1:W-:Y:S01]  /*15310*/  STL.64 [R1+0x578], R192 ;  /* 0x000578c001007387 */ /* 0x0003e20000100a00 */
[----:B------:R-:W-:Y:S02]  /*15320*/  IMAD.MOV.U32 R236, RZ, RZ, R238 ;  /* 0x000000ffffec7224 */ /* 0x000fe400078e00ee */
[----:B------:R-:W-:Y:S02]  /*15330*/  IMAD.MOV.U32 R238, RZ, RZ, R17 ;  /* 0x000000ffffee7224 */ /* 0x000fe400078e0011 */
[----:B------:R-:W3:Y:S04]  /*15340*/  LDL.LU R17, [R1+0x760] ;  /* 0x0007600001117983 */ /* 0x000ee80000300800 */
[----:B------:R4:W-:Y:S01]  /*15350*/  STL.64 [R1+0x680], R194 ;  /* 0x000680c201007387 */ /* 0x0009e20000100a00 */
[----:B-1----:R-:W-:-:S03]  /*15360*/  LEA R192, P2, R220, R0, 0x2 ;  /* 0x00000000dcc07211 */ /* 0x002fc600078410ff */
[----:B------:R-:W3:Y:S01]  /*15370*/  LDL.LU R218, [R1+0x144] ;  /* 0x0001440001da7983 */ /* 0x000ee20000300800 */
[----:B------:R-:W-:-:S05]  /*15380*/  LEA.HI.X.SX32 R193, R220, R2, 0x2, P2 ;  /* 0x00000002dcc17211 */ /* 0x000fca00010f16ff */
[----:B------:R1:W-:Y:S04]  /*15390*/  STL.64 [R1+0x7e0], R192 ;  /* 0x0007e0c001007387 */ /* 0x0003e80000100a00 */
[----:B------:R-:W3:Y:S01]  /*153a0*/  LDL.LU R220, [R1+0x14c] ;  /* 0x00014c0001dc7983 */ /* 0x000ee20000300800 */
[----:B----4-:R-:W-:-:S04]  /*153b0*/  LEA R194, P0, R215, R0, 0x2 ;  /* 0x00000000d7c27211 */ /* 0x010fc800078010ff */
[----:B------:R-:W-:Y:S01]  /*153c0*/  LEA.HI.X.SX32 R195, R215, R2, 0x2, P0 ;  /* 0x00000002d7c37211 */ /* 0x000fe200000f16ff */
[----:B------:R-:W-:Y:S01]  /*153d0*/  IMAD.MOV.U32 R215, RZ, RZ, R227 ;  /* 0x000000ffffd77224 */ /* 0x000fe200078e00e3 */
[----:B------:R-:W-:Y:S01]  /*153e0*/  MOV R227, R228 ;  /* 0x000000e400e37202 */ /* 0x000fe20000000f00 */
[----:B------:R-:W-:Y:S01]  /*153f0*/  IMAD.MOV.U32 R228, RZ, RZ, R230 ;  /* 0x000000ffffe47224 */ /* 0x000fe200078e00e6 */
[C---:B-1----:R-:W-:Y:S01]  /*15400*/  LEA R192, P2, R216.reuse, R0, 0x2 ;  /* 0x00000000d8c07211 */ /* 0x042fe200078410ff */
[----:B------:R-:W-:Y:S02]  /*15410*/  IMAD.MOV.U32 R230, RZ, RZ, R231 ;  /* 0x000000ffffe67224 */ /* 0x000fe400078e00e7 */
[----:B------:R-:W-:Y:S01]  /*15420*/  IMAD.MOV.U32 R231, RZ, RZ, R232 ;  /* 0x000000ffffe77224 */ /* 0x000fe200078e00e8 */
[----:B------:R-:W-:Y:S01]  /*15430*/  LEA.HI.X.SX32 R193, R216, R2, 0x2, P2 ;  /* 0x00000002d8c17211 */ /* 0x000fe200010f16ff */
[----:B------:R-:W-:Y:S02]  /*15440*/  IMAD.MOV.U32 R232, RZ, RZ, R236 ;  /* 0x000000ffffe87224 */ /* 0x000fe400078e00ec */
[----:B------:R-:W-:Y:S01]  /*15450*/  IMAD.MOV.U32 R236, RZ, RZ, R238 ;  /* 0x000000ffffec7224 */ /* 0x000fe200078e00ee */
[----:B------:R1:W-:Y:S01]  /*15460*/  STL.64 [R1+0x2e8], R194 ;  /* 0x0002e8c201007387 */ /* 0x0003e20000100a00 */
[----:B------:R-:W-:Y:S01]  /*15470*/  IMAD.MOV.U32 R238, RZ, RZ, R239 ;  /* 0x000000ffffee7224 */ /* 0x000fe200078e00ef */
[----:B------:R-:W-:-:S02]  /*15480*/  MOV R239, R9 ;  /* 0x0000000900ef7202 */ /* 0x000fc40000000f00 */
[----:B------:R-:W4:Y:S04]  /*15490*/  LDL.LU R9, [R1+0x754] ;  /* 0x0007540001097983 */ /* 0x000f280000300800 */
[----:B------:R1:W-:Y:S02]  /*154a0*/  STL.64 [R1+0x2e0], R192 ;  /* 0x0002e0c001007387 */ /* 0x0003e40000100a00 */
[CC--:B-1----:R-:W-:Y:S02]  /*154b0*/  LEA R194, P0, R219.reuse, R0.reuse, 0x2 ;  /* 0x00000000dbc27211 */ /* 0x0c2fe400078010ff */
[----:B------:R-:W4:Y:S01]  /*154c0*/  LDL.LU R216, [R1+0x154] ;  /* 0x0001540001d87983 */ /* 0x000f220000300800 */
[----:B------:R-:W-:Y:S02]  /*154d0*/  LEA R192, P2, R226, R0, 0x2 ;  /* 0x00000000e2c07211 */ /* 0x000fe400078410ff */
[----:B------:R-:W-:-:S02]  /*154e0*/  LEA.HI.X.SX32 R195, R219, R2, 0x2, P0 ;  /* 0x00000002dbc37211 */ /* 0x000fc400000f16ff */
[----:B------:R-:W-:Y:S01]  /*154f0*/  LEA.HI.X.SX32 R193, R226, R2, 0x2, P2 ;  /* 0x00000002e2c17211 */ /* 0x000fe200010f16ff */
[----:B------:R-:W-:Y:S02]  /*15500*/  IMAD.MOV.U32 R226, RZ, RZ, R227 ;  /* 0x000000ffffe27224 */ /* 0x000fe400078e00e3 */
[----:B------:R-:W-:Y:S01]  /*15510*/  IMAD.MOV.U32 R227, RZ, RZ, R228 ;  /* 0x000000ffffe37224 */ /* 0x000fe200078e00e4 */
[C---:B------:R-:W-:Y:S01]  /*15520*/  LEA R196, P0, R224.reuse, R0, 0x2 ;  /* 0x00000000e0c47211 */ /* 0x040fe200078010ff */
[----:B------:R-:W-:Y:S02]  /*15530*/  IMAD.MOV.U32 R228, RZ, RZ, R230 ;  /* 0x000000ffffe47224 */ /* 0x000fe400078e00e6 */
[----:B------:R-:W-:Y:S02]  /*15540*/  IMAD.MOV.U32 R230, RZ, RZ, R231 ;  /* 0x000000ffffe67224 */ /* 0x000fe400078e00e7 */
[----:B------:R-:W-:Y:S01]  /*15550*/  IMAD.MOV.U32 R231, RZ, RZ, R232 ;  /* 0x000000ffffe77224 */ /* 0x000fe200078e00e8 */
[----:B------:R1:W-:Y:S01]  /*15560*/  STL.64 [R1+0x2d8], R194 ;  /* 0x0002d8c201007387 */ /* 0x0003e20000100a00 */
[----:B------:R-:W-:Y:S01]  /*15570*/  IMAD.MOV.U32 R232, RZ, RZ, R238 ;  /* 0x000000ffffe87224 */ /* 0x000fe200078e00ee */
[----:B------:R-:W-:Y:S01]  /*15580*/  MOV R238, R239 ;  /* 0x000000ef00ee7202 */ /* 0x000fe20000000f00 */
[----:B------:R-:W-:Y:S01]  /*15590*/  IMAD.MOV.U32 R239, RZ, RZ, R243 ;  /* 0x000000ffffef7224 */ /* 0x000fe200078e00f3 */
[----:B------:R-:W4:Y:S01]  /*155a0*/  LDL.LU R219, [R1+0x158] ;  /* 0x0001580001db7983 */ /* 0x000f220000300800 */
[----:B------:R-:W-:Y:S01]  /*155b0*/  LEA.HI.X.SX32 R197, R224, R2, 0x2, P0 ;  /* 0x00000002e0c57211 */ /* 0x000fe200000f16ff */
[----:B------:R-:W-:-:S02]  /*155c0*/  IMAD.MOV.U32 R224, RZ, RZ, R228 ;  /* 0x000000ffffe07224 */ /* 0x000fc400078e00e4 */
[----:B------:R1:W-:Y:S01]  /*155d0*/  STL.64 [R1+0x2d0], R192 ;  /* 0x0002d0c001007387 */ /* 0x0003e20000100a00 */
[----:B------:R-:W-:Y:S01]  /*155e0*/  IMAD.MOV.U32 R228, RZ, RZ, R230 ;  /* 0x000000ffffe47224 */ /* 0x000fe200078e00e6 */
[C---:B-1----:R-:W-:Y:S02]  /*155f0*/  LEA R194, P2, R223.reuse, R0, 0x2 ;  /* 0x00000000dfc27211 */ /* 0x042fe400078410ff */
[----:B------:R-:W4:Y:S01]  /*15600*/  LDL.LU R243, [R1+0x72c] ;  /* 0x00072c0001f37983 */ /* 0x000f220000300800 */
[----:B------:R-:W-:Y:S02]  /*15610*/  IMAD.MOV.U32 R230, RZ, RZ, R231 ;  /* 0x000000ffffe67224 */ /* 0x000fe400078e00e7 */
[----:B------:R-:W-:Y:S01]  /*15620*/  IMAD.MOV.U32 R231, RZ, RZ, R232 ;  /* 0x000000ffffe77224 */ /* 0x000fe200078e00e8 */
[----:B------:R-:W-:Y:S01]  /*15630*/  LEA.HI.X.SX32 R195, R223, R2, 0x2, P2 ;  /* 0x00000002dfc37211 */ /* 0x000fe200010f16ff */
[----:B------:R-:W-:Y:S01]  /*15640*/  IMAD R192, R226, UR18, RZ ;  /* 0x00000012e2c07c24 */ /* 0x000fe2000f8e02ff */
[----:B------:R-:W-:Y:S01]  /*15650*/  MOV R232, R239 ;  /* 0x000000ef00e87202 */ /* 0x000fe20000000f00 */
[----:B------:R-:W-:Y:S01]  /*15660*/  IMAD.MOV.U32 R226, RZ, RZ, R227 ;  /* 0x000000ffffe27224 */ /* 0x000fe200078e00e3 */
[----:B------:R-:W1:Y:S01]  /*15670*/  LDCU UR18, c[0x0][0x3b0] ;  /* 0x00007600ff1277ac */ /* 0x000e620008000800 */
[----:B------:R-:W4:Y:S01]  /*15680*/  LDL.LU R227, [R1+0x15c] ;  /* 0x00015c0001e37983 */ /* 0x000f220000300800 */
[----:B------:R-:W-:-:S03]  /*15690*/  IMAD.MOV.U32 R239, RZ, RZ, R19 ;  /* 0x000000ffffef7224 */ /* 0x000fc600078e0013 */
[----:B------:R2:W-:Y:S01]  /*156a0*/  STL.64 [R1+0x480], R196 ;  /* 0x000480c401007387 */ /* 0x0005e20000100a00 */
[----:B------:R-:W-:Y:S02]  /*156b0*/  IMAD.MOV.U32 R19, RZ, RZ, R245 ;  /* 0x000000ffff137224 */ /* 0x000fe400078e00f5 */
[----:B------:R-:W-:Y:S01]  /*156c0*/  IMAD.MOV.U32 R223, RZ, RZ, R224 ;  /* 0x000000ffffdf7224 */ /* 0x000fe200078e00e0 */
[----:B------:R-:W4:Y:S01]  /*156d0*/  LDL.LU R245, [R1+0x728] ;  /* 0x0007280001f57983 */ /* 0x000f220000300800 */
[----:B------:R-:W-:Y:S02]  /*156e0*/  IMAD.MOV.U32 R224, RZ, RZ, R228 ;  /* 0x000000ffffe07224 */ /* 0x000fe400078e00e4 */
[----:B------:R-:W-:Y:S01]  /*156f0*/  IMAD.MOV.U32 R228, RZ, RZ, R230 ;  /* 0x000000ffffe47224 */ /* 0x000fe200078e00e6 */
[----:B------:R1:W-:Y:S01]  /*15700*/  STL.64 [R1+0x580], R194 ;  /* 0x000580c201007387 */ /* 0x0003e20000100a00 */
[----:B------:R-:W-:Y:S01]  /*15710*/  IMAD.MOV.U32 R230, RZ, RZ, R231 ;  /* 0x000000ffffe67224 */ /* 0x000fe200078e00e7 */
[----:B------:R-:W-:Y:S01]  /*15720*/  MOV R231, R232 ;  /* 0x000000e800e77202 */ /* 0x000fe20000000f00 */
[----:B------:R-:W-:-:S02]  /*15730*/  IMAD.MOV.U32 R232, RZ, RZ, R239 ;  /* 0x000000ffffe87224 */ /* 0x000fc400078e00ef */
[----:B------:R-:W4:Y:S01]  /*15740*/  LDL.LU R239, [R1+0x73c] ;  /* 0x00073c0001ef7983 */ /* 0x000f220000300800 */
[----:B------:R-:W-:Y:S01]  /*15750*/  IMAD R193, R224, UR17, RZ ;  /* 0x00000011e0c17c24 */ /* 0x000fe2000f8e02ff */
[----:B------:R-:W1:Y:S01]  /*15760*/  LDCU UR17, c[0x0][0x3b0] ;  /* 0x00007600ff1177ac */ /* 0x000e620008000800 */
[----:B--2---:R-:W-:-:S04]  /*15770*/  LEA R196, P0, R222, R0, 0x2 ;  /* 0x00000000dec47211 */ /* 0x004fc800078010ff */
[----:B------:R-:W-:Y:S02]  /*15780*/  LEA.HI.X.SX32 R197, R222, R2, 0x2, P0 ;  /* 0x00000002dec57211 */ /* 0x000fe400000f16ff */
[----:B-1----:R-:W-:-:S03]  /*15790*/  LEA R194, P2, R213, R0, 0x2 ;  /* 0x00000000d5c27211 */ /* 0x002fc600078410ff */
[----:B------:R1:W-:Y:S01]  /*157a0*/  STL.64 [R1+0x688], R196 ;  /* 0x000688c401007387 */ /* 0x0003e20000100a00 */
[----:B------:R-:W-:-:S03]  /*157b0*/  LEA.HI.X.SX32 R195, R213, R2, 0x2, P2 ;  /* 0x00000002d5c37211 */ /* 0x000fc600010f16ff */
[----:B------:R-:W2:Y:S04]  /*157c0*/  LDL.LU R222, [R1+0x16c] ;  /* 0x00016c0001de7983 */ /* 0x000ea80000300800 */
[----:B------:R3:W-:Y:S01]  /*157d0*/  STL.64 [R1+0x7f0], R194 ;  /* 0x0007f0c201007387 */ /* 0x0007e20000100a00 */
[----:B-1----:R-:W-:-:S03]  /*157e0*/  LEA R196, P0, R214, R0, 0x2 ;  /* 0x00000000d6c47211 */ /* 0x002fc600078010ff */
[----:B------:R-:W2:Y:S01]  /*157f0*/  LDL.LU R224, [R1+0x170] ;  /* 0x0001700001e07983 */ /* 0x000ea20000300800 */
[----:B------:R-:W-:Y:S01]  /*15800*/  LEA.HI.X.SX32 R197, R214, R2, 0x2, P0 ;  /* 0x00000002d6c57211 */ /* 0x000fe200000f16ff */
[----:B------:R-:W-:Y:S02]  /*15810*/  IMAD.MOV.U32 R214, RZ, RZ, R228 ;  /* 0x000000ffffd67224 */ /* 0x000fe400078e00e4 */
[----:B------:R-:W-:Y:S02]  /*15820*/  IMAD.MOV.U32 R228, RZ, RZ, R230 ;  /* 0x000000ffffe47224 */ /* 0x000fe400078e00e6 */
[----:B------:R-:W-:Y:S02]  /*15830*/  IMAD.MOV.U32 R230, RZ, RZ, R231 ;  /* 0x000000ffffe67224 */ /* 0x000fe400078e00e7 */
[----:B------:R-:W-:Y:S01]  /*15840*/  IMAD.MOV.U32 R231, RZ, RZ, R232 ;  /* 0x000000ffffe77224 */ /* 0x000fe200078e00e8 */
[----:B---3--:R-:W-:Y:S01]  /*15850*/  LEA R194, P2, R218, R0, 0x2 ;  /* 0x00000000dac27211 */ /* 0x008fe200078410ff */
[----:B------:R-:W-:Y:S01]  /*15860*/  IMAD.MOV.U32 R232, RZ, RZ, R234 ;  /* 0x000000ffffe87224 */ /* 0x000fe200078e00ea */
[----:B------:R-:W-:-:S02]  /*15870*/  MOV R234, R235 ;  /* 0x000000eb00ea7202 */ /* 0x000fc40000000f00 */
[----:B------:R-:W-:Y:S01]  /*15880*/  LEA.HI.X.SX32 R195, R218, R2, 0x2, P2 ;  /* 0x00000002dac37211 */ /* 0x000fe200010f16ff */
[----:B------:R1:W-:Y:S01]  /*15890*/  STL.64 [R1+0x2c8], R196 ;  /* 0x0002c8c401007387 */ /* 0x0003e20000100a00 */
[----:B------:R-:W-:-:S03]  /*158a0*/  IMAD.MOV.U32 R235, RZ, RZ, R14 ;  /* 0x000000ffffeb7224 */ /* 0x000fc600078e000e */
[----:B------:R-:W3:Y:S04]  /*158b0*/  LDL.LU R14, [R1+0x738] ;  /* 0x00073800010e7983 */ /* 0x000ee80000300800 */
[----:B------:R1:W-:Y:S02]  /*158c0*/  STL.64 [R1+0x2c0], R194 ;  /* 0x0002c0c201007387 */ /* 0x0003e40000100a00 */
[C---:B-1----:R-:W-:Y:S01]  /*158d0*/  LEA R196, P0, R220.reuse, R0, 0x2 ;  /* 0x00000000dcc47211 */ /* 0x042fe200078010ff */
[----:B------:R-:W-:Y:S01]  /*158e0*/  IMAD.MOV.U32 R213, RZ, RZ, R228 ;  /* 0x000000ffffd57224 */ /* 0x000fe200078e00e4 */
[----:B------:R-:W2:Y:S02]  /*158f0*/  LDL.LU R218, [R1+0x178] ;  /* 0x0001780001da7983 */ /* 0x000ea40000300800 */
[----:B------:R-:W-:-:S02]  /*15900*/  LEA.HI.X.SX32 R197, R220, R2, 0x2, P0 ;  /* 0x00000002dcc57211 */ /* 0x000fc400000f16ff */
[----:B------:R-:W-:Y:S01]  /*15910*/  LEA R194, P2, R215, R0, 0x2 ;  /* 0x00000000d7c27211 */ /* 0x000fe200078410ff */
[----:B------:R-:W-:-:S03]  /*15920*/  IMAD.MOV.U32 R228, RZ, RZ, R230 ;  /* 0x000000ffffe47224 */ /* 0x000fc600078e00e6 */
[----:B------:R-:W-:Y:S01]  /*15930*/  LEA.HI.X.SX32 R195, R215, R2, 0x2, P2 ;  /* 0x00000002d7c37211 */ /* 0x000fe200010f16ff */
[----:B------:R1:W-:Y:S01]  /*15940*/  STL.64 [R1+0x2b8], R196 ;  /* 0x0002b8c401007387 */ /* 0x0003e20000100a00 */
[----:B------:R-:W-:Y:S02]  /*15950*/  IMAD.MOV.U32 R230, RZ, RZ, R231 ;  /* 0x000000ffffe67224 */ /* 0x000fe400078e00e7 */
[----:B------:R-:W-:Y:S01]  /*15960*/  IMAD.MOV.U32 R231, RZ, RZ, R234 ;  /* 0x000000ffffe77224 */ /* 0x000fe200078e00ea */
[----:B------:R-:W2:Y:S01]  /*15970*/  LDL.LU R220, [R1+0x17c] ;  /* 0x00017c0001dc7983 */ /* 0x000ea20000300800 */
[----:B------:R-:W-:-:S03]  /*15980*/  IMAD.MOV.U32 R234, RZ, RZ, R235 ;  /* 0x000000ffffea7224 */ /* 0x000fc600078e00eb */
[----:B------:R-:W-:Y:S04]  /*15990*/  STL.64 [R1+0x2b0], R194 ;  /* 0x0002b0c201007387 */ /* 0x000fe80000100a00 */
[----:B------:R-:W2:Y:S01]  /*159a0*/  LDL.LU R235, [R1+0x24c] ;  /* 0x00024c0001eb7983 */ /* 0x000ea20000300800 */
[----:B----4-:R-:W-:-:S03]  /*159b0*/  LEA R198, P0, R216, R0, 0x2 ;  /* 0x00000000d8c67211 */ /* 0x010fc600078010ff */
[----:B------:R-:W4:Y:S01]  /*159c0*/  LDL.LU R215, [R1+0x184] ;  /* 0x0001840001d77983 */ /* 0x000f220000300800 */
[----:B------:R-:W-:-:S05]  /*159d0*/  LEA.HI.X.SX32 R199, R216, R2, 0x2, P0 ;  /* 0x00000002d8c77211 */ /* 0x000fca00000f16ff */
[----:B------:R1:W-:Y:S04]  /*159e0*/  STL.64 [R1+0x488], R198 ;  /* 0x000488c601007387 */ /* 0x0003e80000100a00 */
[----:B------:R-:W3:Y:S01]  /*159f0*/  LDL.LU R216, [R1+0x188] ;  /* 0x0001880001d87983 */ /* 0x000ee20000300800 */
[----:B-1----:R-:W-:-:S04]  /*15a00*/  LEA R196, P2, R219, R0, 0x2 ;  /* 0x00000000dbc47211 */ /* 0x002fc800078410ff */
[----:B------:R-:W-:-:S05]  /*15a10*/  LEA.HI.X.SX32 R197, R219, R2, 0x2, P2 ;  /* 0x00000002dbc57211 */ /* 0x000fca00010f16ff */
[----:B------:R1:W-:Y:S04]  /*15a20*/  STL.64 [R1+0x588], R196 ;  /* 0x000588c401007387 */ /* 0x0003e80000100a00 */
[----:B------:R-:W3:Y:S01]  /*15a30*/  LDL.LU R219, [R1+0x18c] ;  /* 0x00018c0001db7983 */ /* 0x000ee20000300800 */
[CC--:B------:R-:W-:Y:S02]  /*15a40*/  LEA R198, P0, R227.reuse, R0.reuse, 0x2 ;  /* 0x00000000e3c67211 */ /* 0x0c0fe400078010ff */
[----:B-1----:R-:W-:Y:S02]  /*15a50*/  LEA R196, P2, R226, R0, 0x2 ;  /* 0x00000000e2c47211 */ /* 0x002fe400078410ff */
[----:B------:R-:W-:Y:S02]  /*15a60*/  LEA.HI.X.SX32 R199, R227, R2, 0x2, P0 ;  /* 0x00000002e3c77211 */ /* 0x000fe400000f16ff */
[----:B------:R-:W-:-:S02]  /*15a70*/  MOV R227, R228 ;  /* 0x000000e400e37202 */ /* 0x000fc40000000f00 */
[----:B------:R-:W-:-:S03]  /*15a80*/  LEA.HI.X.SX32 R197, R226, R2, 0x2, P2 ;  /* 0x00000002e2c57211 */ /* 0x000fc600010f16ff */
[----:B------:R-:W-:Y:S02]  /*15a90*/  IMAD.MOV.U32 R226, RZ, RZ, R227 ;  /* 0x000000ffffe27224 */ /* 0x000fe400078e00e3 */
[----:B------:R-:W-:Y:S02]  /*15aa0*/  IMAD.MOV.U32 R227, RZ, RZ, R230 ;  /* 0x000000ffffe37224 */ /* 0x000fe400078e00e6 */
[----:B------:R-:W-:Y:S01]  /*15ab0*/  IMAD.MOV.U32 R230, RZ, RZ, R231 ;  /* 0x000000ffffe67224 */ /* 0x000fe200078e00e7 */
[----:B------:R1:W-:Y:S04]  /*15ac0*/  STL.64 [R1+0x690], R198 ;  /* 0x000690c601007387 */ /* 0x0003e80000100a00 */
[----:B------:R-:W3:Y:S04]  /*15ad0*/  LDL.LU R228, [R1+0x190] ;  /* 0x0001900001e47983 */ /* 0x000ee80000300800 */
[----:B------:R1:W-:Y:S01]  /*15ae0*/  STL.64 [R1+0x800], R196 ;  /* 0x000800c401007387 */ /* 0x0003e20000100a00 */
[----:B--2---:R-:W-:-:S02]  /*15af0*/  IMAD.MOV.U32 R231, RZ, RZ, R235 ;  /* 0x000000ffffe77224 */ /* 0x004fc400078e00eb */
[----:B------:R-:W-:Y:S02]  /*15b00*/  IMAD.MOV.U32 R235, RZ, RZ, R238 ;  /* 0x000000ffffeb7224 */ /* 0x000fe400078e00ee */
[----:B------:R-:W-:Y:S01]  /*15b10*/  IMAD.MOV.U32 R238, RZ, RZ, R241 ;  /* 0x000000ffffee7224 */ /* 0x000fe200078e00f1 */
[----:B------:R-:W-:Y:S02]  /*15b20*/  MOV R241, R18 ;  /* 0x0000001200f17202 */ /* 0x000fe40000000f00 */
[----:B------:R-:W2:Y:S01]  /*15b30*/  LDL.LU R18, [R1+0x788] ;  /* 0x0007880001127983 */ /* 0x000ea20000300800 */
[CC--:B-1----:R-:W-:Y:S01]  /*15b40*/  LEA R198, P0, R223.reuse, R0.reuse, 0x2 ;  /* 0x00000000dfc67211 */ /* 0x0c2fe200078010ff */
[----:B------:R-:W-:Y:S01]  /*15b50*/  IMAD R195, R226, UR15, RZ ;  /* 0x0000000fe2c37c24 */ /* 0x000fe2000f8e02ff */
[C---:B------:R-:W-:Y:S01]  /*15b60*/  LEA R196, P2, R222.reuse, R0, 0x2 ;  /* 0x00000000dec47211 */ /* 0x040fe200078410ff */
[----:B------:R-:W3:Y:S01]  /*15b70*/  LDL.LU R226, [R1+0x194] ;  /* 0x0001940001e27983 */ /* 0x000ee20000300800 */
[-C--:B------:R-:W-:Y:S01]  /*15b80*/  LEA.HI.X.SX32 R199, R223, R2.reuse, 0x2, P0 ;  /* 0x00000002dfc77211 */ /* 0x080fe200000f16ff */
[----:B------:R-:W-:Y:S01]  /*15b90*/  IMAD.MOV.U32 R223, RZ, RZ, R227 ;  /* 0x000000ffffdf7224 */ /* 0x000fe200078e00e3 */
[----:B------:R-:W-:Y:S01]  /*15ba0*/  LEA.HI.X.SX32 R197, R222, R2, 0x2, P2 ;  /* 0x00000002dec57211 */ /* 0x000fe200010f16ff */
[----:B------:R-:W-:Y:S01]  /*15bb0*/  IMAD.MOV.U32 R227, RZ, RZ, R230 ;  /* 0x000000ffffe37224 */ /* 0x000fe200078e00e6 */
[----:B------:R-:W1:Y:S01]  /*15bc0*/  LDCU UR15, c[0x0][0x3b0] ;  /* 0x00007600ff0f77ac */ /* 0x000e620008000800 */
[----:B------:R4:W-:Y:S01]  /*15bd0*/  STL.64 [R1+0x2a8], R198 ;  /* 0x0002a8c601007387 */ /* 0x0009e20000100a00 */
[----:B------:R-:W-:-:S02]  /*15be0*/  IMAD.MOV.U32 R230, RZ, RZ, R231 ;  /* 0x000000ffffe67224 */ /* 0x000fc400078e00e7 */
[----:B------:R-:W-:Y:S01]  /*15bf0*/  IMAD.MOV.U32 R231, RZ, RZ, R241 ;  /* 0x000000ffffe77224 */ /* 0x000fe200078e00f1 */
[----:B----4-:R-:W-:-:S04]  /*15c00*/  LEA R198, P0, R224, R0, 0x2 ;  /* 0x00000000e0c67211 */ /* 0x010fc800078010ff */
[----:B------:R-:W-:Y:S01]  /*15c10*/  LEA.HI.X.SX32 R199, R224, R2, 0x2, P0 ;  /* 0x00000002e0c77211 */ /* 0x000fe200000f16ff */
[----:B------:R-:W-:Y:S01]  /*15c20*/  IMAD.MOV.U32 R224, RZ, RZ, R227 ;  /* 0x000000ffffe07224 */ /* 0x000fe200078e00e3 */
[----:B------:R-:W-:-:S04]  /*15c30*/  LEA R200, P0, R218, R0, 0x2 ;  /* 0x00000000dac87211 */ /* 0x000fc800078010ff */
[----:B------:R-:W-:Y:S01]  /*15c40*/  LEA.HI.X.SX32 R201, R218, R2, 0x2, P0 ;  /* 0x00000002dac97211 */ /* 0x000fe200000f16ff */
[----:B--2---:R-:W-:Y:S02]  /*15c50*/  IMAD.MOV.U32 R241, RZ, RZ, R18 ;  /* 0x000000fffff17224 */ /* 0x004fe400078e0012 */
[----:B------:R-:W2:Y:S04]  /*15c60*/  LDL.LU R18, [R1+0x77c] ;  /* 0x00077c0001127983 */ /* 0x000ea80000300800 */
[----:B------:R4:W-:Y:S04]  /*15c70*/  STL.64 [R1+0x2a0], R196 ;  /* 0x0002a0c401007387 */ /* 0x0009e80000100a00 */
[----:B------:R-:W2:Y:S04]  /*15c80*/  LDL.LU R222, [R1+0x1a0] ;  /* 0x0001a00001de7983 */ /* 0x000ea80000300800 */
[----:B------:R1:W-:Y:S01]  /*15c90*/  STL.64 [R1+0x298], R198 ;  /* 0x000298c601007387 */ /* 0x0003e20000100a00 */
[----:B----4-:R-:W-:-:S03]  /*15ca0*/  LEA R196, P2, R214, R0, 0x2 ;  /* 0x00000000d6c47211 */ /* 0x010fc600078410ff */
[----:B------:R-:W4:Y:S01]  /*15cb0*/  LDL.LU R227, [R1+0x1a4] ;  /* 0x0001a40001e37983 */ /* 0x000f220000300800 */
[----:B------:R-:W-:Y:S02]  /*15cc0*/  LEA.HI.X.SX32 R197, R214, R2, 0x2, P2 ;  /* 0x00000002d6c57211 */ /* 0x000fe400010f16ff */
[----:B------:R-:W-:Y:S02]  /*15cd0*/  MOV R214, R224 ;  /* 0x000000e000d67202 */ /* 0x000fe40000000f00 */
[C---:B-1----:R-:W-:Y:S01]  /*15ce0*/  LEA R198, P2, R220.reuse, R0, 0x2 ;  /* 0x00000000dcc67211 */ /* 0x042fe200078410ff */
[----:B------:R-:W-:Y:S02]  /*15cf0*/  IMAD.MOV.U32 R224, RZ, RZ, R230 ;  /* 0x000000ffffe07224 */ /* 0x000fe400078e00e6 */
[----:B------:R-:W-:Y:S01]  /*15d00*/  IMAD.MOV.U32 R230, RZ, RZ, R231 ;  /* 0x000000ffffe67224 */ /* 0x000fe200078e00e7 */
[----:B------:R-:W-:Y:S01]  /*15d10*/  LEA.HI.X.SX32 R199, R220, R2, 0x2, P2 ;  /* 0x00000002dcc77211 */ /* 0x000fe200010f16ff */
[----:B------:R-:W-:Y:S01]  /*15d20*/  IMAD.MOV.U32 R231, RZ, RZ, R244 ;  /* 0x000000ffffe77224 */ /* 0x000fe200078e00f4 */
[----:B------:R1:W-:Y:S01]  /*15d30*/  STL.64 [R1+0x290], R196 ;  /* 0x000290c401007387 */ /* 0x0003e20000100a00 */
[----:B------:R-:W-:-:S03]  /*15d40*/  IMAD.MOV.U32 R244, RZ, RZ, R251 ;  /* 0x000000fffff47224 */ /* 0x000fc600078e00fb */
[----:B------:R-:W4:Y:S01]  /*15d50*/  LDL.LU R251, [R1+0x78c] ;  /* 0x00078c0001fb7983 */ /* 0x000f220000300800 */
[----:B------:R-:W-:Y:S02]  /*15d60*/  IMAD.MOV.U32 R218, RZ, RZ, R224 ;  /* 0x000000ffffda7224 */ /* 0x000fe400078e00e0 */
[----:B-1----:R-:W-:Y:S01]  /*15d70*/  IMAD R196, R214, UR4, RZ ;  /* 0x00000004d6c47c24 */ /* 0x002fe2000f8e02ff */
[----:B------:R-:W1:Y:S01]  /*15d80*/  LDCU UR4, c[0x0][0x3b0] ;  /* 0x00007600ff0477ac */ /* 0x000e620008000800 */
[----:B------:R-:W4:Y:S04]  /*15d90*/  LDL.LU R214, [R1+0x1ac] ;  /* 0x0001ac0001d67983 */ /* 0x000f280000300800 */
[----:B------:R3:W-:Y:S04]  /*15da0*/  STL.64 [R1+0x490], R200 ;  /* 0x000490c801007387 */ /* 0x0007e80000100a00 */
[----:B------:R1:W-:Y:S04]  /*15db0*/  STL.64 [R1+0x590], R198 ;  /* 0x000590c601007387 */ /* 0x0003e80000100a00 */
[----:B------:R-:W4:Y:S01]  /*15dc0*/  LDL.LU R224, [R1+0x1a8] ;  /* 0x0001a80001e07983 */ /* 0x000f220000300800 */
[----:B---3--:R-:W-:-:S03]  /*15dd0*/  LEA R200, P0, R215, R0, 0x2 ;  /* 0x00000000d7c87211 */ /* 0x008fc600078010ff */
[----:B------:R-:W3:Y:S01]  /*15de0*/  LDL.LU R220, [R1+0x1b0] ;  /* 0x0001b00001dc7983 */ /* 0x000ee20000300800 */
[C---:B-1----:R-:W-:Y:S02]  /*15df0*/  LEA R198, P2, R216.reuse, R0, 0x2 ;  /* 0x00000000d8c67211 */ /* 0x042fe400078410ff */
[-C--:B------:R-:W-:Y:S02]  /*15e00*/  LEA.HI.X.SX32 R201, R215, R2.reuse, 0x2, P0 ;  /* 0x00000002d7c97211 */ /* 0x080fe400000f16ff */
[----:B------:R-:W-:-:S03]  /*15e10*/  LEA.HI.X.SX32 R199, R216, R2, 0x2, P2 ;  /* 0x00000002d8c77211 */ /* 0x000fc600010f16ff */
[----:B------:R1:W-:Y:S04]  /*15e20*/  STL.64 [R1+0x698], R200 ;  /* 0x000698c801007387 */ /* 0x0003e80000100a00 */
[----:B------:R-:W3:Y:S04]  /*15e30*/  LDL.LU R215, [R1+0x1b8] ;  /* 0x0001b80001d77983 */ /* 0x000ee80000300800 */
[----:B------:R1:W-:Y:S02]  /*15e40*/  STL.64 [R1+0x810], R198 ;  /* 0x000810c601007387 */ /* 0x0003e40000100a00 */
[----:B-1----:R-:W-:-:S04]  /*15e50*/  LEA R200, P0, R219, R0, 0x2 ;  /* 0x00000000dbc87211 */ /* 0x002fc800078010ff */
[----:B------:R-:W-:Y:S02]  /*15e60*/  LEA.HI.X.SX32 R201, R219, R2, 0x2, P0 ;  /* 0x00000002dbc97211 */ /* 0x000fe400000f16ff */
[----:B------:R-:W-:-:S03]  /*15e70*/  LEA R198, P2, R228, R0, 0x2 ;  /* 0x00000000e4c67211 */ /* 0x000fc600078410ff */
[----:B------:R1:W-:Y:S01]  /*15e80*/  STL.64 [R1+0x288], R200 ;  /* 0x000288c801007387 */ /* 0x0003e20000100a00 */
[----:B------:R-:W-:-:S03]  /*15e90*/  LEA.HI.X.SX32 R199, R228, R2, 0x2, P2 ;  /* 0x00000002e4c77211 */ /* 0x000fc600010f16ff */
[----:B------:R-:W3:Y:S04]  /*15ea0*/  LDL.LU R216, [R1+0x1b4] ;  /* 0x0001b40001d87983 */ /* 0x000ee80000300800 */
[----:B------:R-:W3:Y:S01]  /*15eb0*/  LDL.LU R219, [R1+0x1bc] ;  /* 0x0001bc0001db7983 */ /* 0x000ee20000300800 */
[----:B-1----:R-:W-:-:S03]  /*15ec0*/  LEA R200, P0, R226, R0, 0x2 ;  /* 0x00000000e2c87211 */ /* 0x002fc600078010ff */
[----:B------:R1:W-:Y:S01]  /*15ed0*/  STL.64 [R1+0x280], R198 ;  /* 0x000280c601007387 */ /* 0x0003e20000100a00 */
[----:B------:R-:W-:Y:S01]  /*15ee0*/  IMAD R197, R218, UR14, RZ ;  /* 0x0000000edac57c24 */ /* 0x000fe2000f8e02ff */
[----:B------:R-:W2:Y:S01]  /*15ef0*/  LDCU UR14, c[0x0][0x3b0] ;  /* 0x00007600ff0e77ac */ /* 0x000ea20008000800 */
[----:B------:R-:W-:Y:S01]  /*15f00*/  LEA.HI.X.SX32 R201, R226, R2, 0x2, P0 ;  /* 0x00000002e2c97211 */ /* 0x000fe200000f16ff */
[----:B------:R-:W3:Y:S01]  /*15f10*/  LDL.LU R228, [R1+0x1c8] ;  /* 0x0001c80001e47983 */ /* 0x000ee20000300800 */
[----:B------:R-:W-:Y:S01]  /*15f20*/  IMAD.MOV.U32 R218, RZ, RZ, R230 ;  /* 0x000000ffffda7224 */ /* 0x000fe200078e00e6 */
[----:B------:R-:W-:Y:S02]  /*15f30*/  MOV R230, R231 ;  /* 0x000000e700e67202 */ /* 0x000fe40000000f00 */
[----:B-1----:R-:W-:Y:S01]  /*15f40*/  LEA R198, P2, R223, R0, 0x2 ;  /* 0x00000000dfc67211 */ /* 0x002fe200078410ff */
[----:B------:R-:W-:-:S03]  /*15f50*/  IMAD.MOV.U32 R231, RZ, RZ, R232 ;  /* 0x000000ffffe77224 */ /* 0x000fc600078e00e8 */
[----:B------:R-:W-:Y:S01]  /*15f60*/  LEA.HI.X.SX32 R199, R223, R2, 0x2, P2 ;  /* 0x00000002dfc77211 */ /* 0x000fe200010f16ff */
[----:B------:R-:W-:Y:S01]  /*15f70*/  STL.64 [R1+0x278], R200 ;  /* 0x000278c801007387 */ /* 0x000fe20000100a00 */
[----:B------:R-:W-:Y:S02]  /*15f80*/  IMAD.MOV.U32 R232, RZ, RZ, R234 ;  /* 0x000000ffffe87224 */ /* 0x000fe400078e00ea */
[----:B------:R-:W-:Y:S01]  /*15f90*/  IMAD.MOV.U32 R234, RZ, RZ, R16 ;  /* 0x000000ffffea7224 */ /* 0x000fe200078e0010 */
[----:B------:R-:W3:Y:S01]  /*15fa0*/  LDL.LU R226, [R1+0x1c4] ;  /* 0x0001c40001e27983 */ /* 0x000ee20000300800 */
[----:B------:R-:W-:-:S03]  /*15fb0*/  IMAD.MOV.U32 R16, RZ, RZ, R249 ;  /* 0x000000ffff107224 */ /* 0x000fc600078e00f9 */
[----:B------:R1:W-:Y:S04]  /*15fc0*/  STL.64 [R1+0x270], R198 ;  /* 0x000270c601007387 */ /* 0x0003e80000100a00 */
[----:B------:R-:W3:Y:S04]  /*15fd0*/  LDL.LU R249, [R1+0x764] ;  /* 0x0007640001f97983 */ /* 0x000ee80000300800 */
[----:B------:R-:W3:Y:S01]  /*15fe0*/  LDL.LU R223, [R1+0x1cc] ;  /* 0x0001cc0001df7983 */ /* 0x000ee20000300800 */
[----:B-1----:R-:W-:Y:S01]  /*15ff0*/  IMAD R198, R218, UR13, RZ ;  /* 0x0000000ddac67c24 */ /* 0x002fe2000f8e02ff */
[----:B------:R-:W1:Y:S01]  /*16000*/  LDCU UR13, c[0x0][0x3b0] ;  /* 0x00007600ff0d77ac */ /* 0x000e620008000800 */
[----:B--2---:R-:W-:-:S04]  /*16010*/  LEA R202, P0, R222, R0, 0x2 ;  /* 0x00000000deca7211 */ /* 0x004fc800078010ff */
[----:B------:R-:W-:Y:S02]  /*16020*/  LEA.HI.X.SX32 R203, R222, R2, 0x2, P0 ;  /* 0x00000002decb7211 */ /* 0x000fe400000f16ff */
[----:B----4-:R-:W-:-:S03]  /*16030*/  LEA R200, P2, R227, R0, 0x2 ;  /* 0x00000000e3c87211 */ /* 0x010fc600078410ff */
[----:B------:R2:W-:Y:S01]  /*16040*/  STL.64 [R1+0x498], R202 ;  /* 0x000498ca01007387 */ /* 0x0005e20000100a00 */
[----:B------:R-:W-:-:S03]  /*16050*/  LEA.HI.X.SX32 R201, R227, R2, 0x2, P2 ;  /* 0x00000002e3c97211 */ /* 0x000fc600010f16ff */
[----:B------:R-:W4:Y:S01]  /*16060*/  LDL.LU R218, [R1+0x1d0] ;  /* 0x0001d00001da7983 */ /* 0x000f220000300800 */
[----:B------:R-:W-:Y:S02]  /*16070*/  IMAD.MOV.U32 R227, RZ, RZ, R230 ;  /* 0x000000ffffe37224 */ /* 0x000fe400078e00e6 */
[----:B------:R-:W-:Y:S01]  /*16080*/  IMAD.MOV.U32 R230, RZ, RZ, R231 ;  /* 0x000000ffffe67224 */ /* 0x000fe200078e00e7 */
[----:B------:R1:W-:Y:S04]  /*16090*/  STL.64 [R1+0x598], R200 ;  /* 0x000598c801007387 */ /* 0x0003e80000100a00 */
[----:B------:R-:W4:Y:S04]  /*160a0*/  LDL.LU R231, [R1+0x1d4] ;  /* 0x0001d40001e77983 */ /* 0x000f280000300800 */
[----:B------:R-:W4:Y:S01]  /*160b0*/  LDL.LU R222, [R1+0x1d8] ;  /* 0x0001d80001de7983 */ /* 0x000f220000300800 */
[----:B--2---:R-:W-:-:S04]  /*160c0*/  LEA R202, P0, R214, R0, 0x2 ;  /* 0x00000000d6ca7211 */ /* 0x004fc800078010ff */
[----:B------:R-:W-:Y:S02]  /*160d0*/  LEA.HI.X.SX32 R203, R214, R2, 0x2, P0 ;  /* 0x00000002d6cb7211 */ /* 0x000fe400000f16ff */
[----:B-1----:R-:W-:-:S04]  /*160e0*/  LEA R200, P2, R224, R0, 0x2 ;  /* 0x00000000e0c87211 */ /* 0x002fc800078410ff */
[----:B------:R-:W-:Y:S01]  /*160f0*/  LEA.HI.X.SX32 R201, R224, R2, 0x2, P2 ;  /* 0x00000002e0c97211 */ /* 0x000fe200010f16ff */
[----:B------:R3:W-:Y:S01]  /*16100*/  STL.64 [R1+0x6a0], R202 ;  /* 0x0006a0ca01007387 */ /* 0x0007e20000100a00 */
[----:B------:R-:W-:-:S03]  /*16110*/  MOV R224, R227 ;  /* 0x000000e300e07202 */ /* 0x000fc60000000f00 */
[----:B------:R1:W-:Y:S04]  /*16120*/  STL.64 [R1+0x820], R200 ;  /* 0x000820c801007387 */ /* 0x0003e80000100a00 */
[----:B------:R-:W2:Y:S01]  /*16130*/  LDL.LU R227, [R1+0x1e0] ;  /* 0x0001e00001e37983 */ /* 0x000ea20000300800 */
[-C--:B---3--:R-:W-:Y:S01]  /*16140*/  LEA R202, P0, R220, R0.reuse, 0x2 ;  /* 0x00000000dcca7211 */ /* 0x088fe200078010ff */
[----:B------:R-:W-:Y:S01]  /*16150*/  IMAD R199, R224, UR12, RZ ;  /* 0x0000000ce0c77c24 */ /* 0x000fe2000f8e02ff */
[----:B------:R-:W3:Y:S01]  /*16160*/  LDCU UR12, c[0x0][0x3b0] ;  /* 0x00007600ff0c77ac */ /* 0x000ee20008000800 */
[C---:B-1----:R-:W-:Y:S02]  /*16170*/  LEA R200, P2, R215.reuse, R0, 0x2 ;  /* 0x00000000d7c87211 */ /* 0x042fe400078410ff */
[-C--:B------:R-:W-:Y:S01]  /*16180*/  LEA.HI.X.SX32 R203, R220, R2.reuse, 0x2, P0 ;  /* 0x00000002dccb7211 */ /* 0x080fe200000f16ff */
[----:B------:R-:W-:Y:S01]  /*16190*/  IMAD.MOV.U32 R224, RZ, RZ, R230 ;  /* 0x000000ffffe07224 */ /* 0x000fe200078e00e6 */
[----:B------:R-:W-:Y:S01]  /*161a0*/  LEA.HI.X.SX32 R201, R215, R2, 0x2, P2 ;  /* 0x00000002d7c97211 */ /* 0x000fe200010f16ff */
[----:B------:R-:W3:Y:S04]  /*161b0*/  LDL.LU R230, [R1+0x1dc] ;  /* 0x0001dc0001e67983 */ /* 0x000ee80000300800 */
[----:B------:R1:W-:Y:S04]  /*161c0*/  STL.64 [R1+0x268], R202 ;  /* 0x000268ca01007387 */ /* 0x0003e80000100a00 */
[----:B------:R-:W3:Y:S04]  /*161d0*/  LDL.LU R220, [R1+0x1e4] ;  /* 0x0001e40001dc7983 */ /* 0x000ee80000300800 */
[----:B------:R1:W-:Y:S02]  /*161e0*/  STL.64 [R1+0x260], R200 ;  /* 0x000260c801007387 */ /* 0x0003e40000100a00 */
[----:B-1----:R-:W-:-:S04]  /*161f0*/  LEA R202, P0, R216, R0, 0x2 ;  /* 0x00000000d8ca7211 */ /* 0x002fc800078010ff */
[----:B------:R-:W-:Y:S02]  /*16200*/  LEA.HI.X.SX32 R203, R216, R2, 0x2, P0 ;  /* 0x00000002d8cb7211 */ /* 0x000fe400000f16ff */
[CC--:B------:R-:W-:Y:S02]  /*16210*/  LEA R200, P2, R219.reuse, R0.reuse, 0x2 ;  /* 0x00000000dbc87211 */ /* 0x0c0fe400078410ff */
[C---:B------:R-:W-:Y:S02]  /*16220*/  LEA R204, P0, R228.reuse, R0, 0x2 ;  /* 0x00000000e4cc7211 */ /* 0x040fe400078010ff */
[-C--:B------:R-:W-:Y:S02]  /*16230*/  LEA.HI.X.SX32 R201, R219, R2.reuse, 0x2, P2 ;  /* 0x00000002dbc97211 */ /* 0x080fe400010f16ff */
[----:B------:R-:W-:Y:S01]  /*16240*/  LEA.HI.X.SX32 R205, R228, R2, 0x2, P0 ;  /* 0x00000002e4cd7211 */ /* 0x000fe200000f16ff */
[----:B------:R1:W-:Y:S01]  /*16250*/  STL.64 [R1+0x258], R202 ;  /* 0x000258ca01007387 */ /* 0x0003e20000100a00 */
[----:B------:R-:W-:-:S03]  /*16260*/  IMAD.MOV.U32 R219, RZ, RZ, R224 ;  /* 0x000000ffffdb7224 */ /* 0x000fc600078e00e0 */
[----:B------:R-:W-:Y:S04]  /*16270*/  STL.64 [R1+0x250], R200 ;  /* 0x000250c801007387 */ /* 0x000fe80000100a00 */
[----:B------:R-:W3:Y:S01]  /*16280*/  LDL.LU R224, [R1+0x1ec] ;  /* 0x0001ec0001e07983 */ /* 0x000ee20000300800 */
[----:B-1----:R-:W-:-:S03]  /*16290*/  LEA R202, P2, R226, R0, 0x2 ;  /* 0x00000000e2ca7211 */ /* 0x002fc600078410ff */
[----:B------:R1:W-:Y:S01]  /*162a0*/  STL.64 [R1+0x4a0], R204 ;  /* 0x0004a0cc01007387 */ /* 0x0003e20000100a00 */
[----:B------:R-:W-:-:S03]  /*162b0*/  LEA.HI.X.SX32 R203, R226, R2, 0x2, P2 ;  /* 0x00000002e2cb7211 */ /* 0x000fc600010f16ff */
[----:B------:R-:W3:Y:S01]  /*162c0*/  LDL.LU R228, [R1+0x1f4] ;  /* 0x0001f40001e47983 */ /* 0x000ee20000300800 */
[----:B-1----:R-:W-:-:S03]  /*162d0*/  LEA R204, P0, R223, R0, 0x2 ;  /* 0x00000000dfcc7211 */ /* 0x002fc600078010ff */
[----:B------:R4:W-:Y:S01]  /*162e0*/  STL.64 [R1+0x5a0], R202 ;  /* 0x0005a0ca01007387 */ /* 0x0009e20000100a00 */
[----:B------:R-:W-:-:S03]  /*162f0*/  LEA.HI.X.SX32 R205, R223, R2, 0x2, P0 ;  /* 0x00000002dfcd7211 */ /* 0x000fc600000f16ff */
[----:B------:R-:W3:Y:S04]  /*16300*/  LDL.LU R226, [R1+0x1fc] ;  /* 0x0001fc0001e27983 */ /* 0x000ee80000300800 */
[----:B------:R1:W-:Y:S01]  /*16310*/  STL.64 [R1+0x6a8], R204 ;  /* 0x0006a8cc01007387 */ /* 0x0003e20000100a00 */
[----:B------:R-:W-:Y:S01]  /*16320*/  IMAD R200, R219, UR11, RZ ;  /* 0x0000000bdbc87c24 */ /* 0x000fe2000f8e02ff */
[----:B------:R-:W1:Y:S02]  /*16330*/  LDCU UR11, c[0x0][0x3b0] ;  /* 0x00007600ff0b77ac */ /* 0x000e640008000800 */
[----:B------:R-:W3:Y:S04]  /*16340*/  LDL.LU R219, [R1+0x4a8] ;  /* 0x0004a80001db7983 */ /* 0x000ee80000300800 */
[----:B------:R-:W3:Y:S01]  /*16350*/  LDL.LU R223, [R1+0x1f8] ;  /* 0x0001f80001df7983 */ /* 0x000ee20000300800 */
[----:B----4-:R-:W-:-:S04]  /*16360*/  LEA R202, P2, R218, R0, 0x2 ;  /* 0x00000000daca7211 */ /* 0x010fc800078410ff */
[----:B------:R-:W-:Y:S02]  /*16370*/  LEA.HI.X.SX32 R203, R218, R2, 0x2, P2 ;  /* 0x00000002dacb7211 */ /* 0x000fe400010f16ff */
[----:B-1----:R-:W-:-:S03]  /*16380*/  LEA R204, P0, R231, R0, 0x2 ;  /* 0x00000000e7cc7211 */ /* 0x002fc600078010ff */
[----:B------:R1:W-:Y:S01]  /*16390*/  STL.64 [R1+0x830], R202 ;  /* 0x000830ca01007387 */ /* 0x0003e20000100a00 */
[----:B------:R-:W-:-:S05]  /*163a0*/  LEA.HI.X.SX32 R205, R231, R2, 0x2, P0 ;  /* 0x00000002e7cd7211 */ /* 0x000fca00000f16ff */
[----:B------:R2:W-:Y:S01]  /*163b0*/  STL.64 [R1+0x248], R204 ;  /* 0x000248cc01007387 */ /* 0x0005e20000100a00 */
[----:B-1----:R-:W-:-:S03]  /*163c0*/  LEA R202, P2, R222, R0, 0x2 ;  /* 0x00000000deca7211 */ /* 0x002fc600078410ff */
[----:B------:R-:W4:Y:S01]  /*163d0*/  LDL.LU R231, [R1+0x200] ;  /* 0x0002000001e77983 */ /* 0x000f220000300800 */
[----:B------:R-:W-:-:S05]  /*163e0*/  LEA.HI.X.SX32 R203, R222, R2, 0x2, P2 ;  /* 0x00000002decb7211 */ /* 0x000fca00010f16ff */
[----:B------:R3:W-:Y:S04]  /*163f0*/  STL.64 [R1+0x240], R202 ;  /* 0x000240ca01007387 */ /* 0x0007e80000100a00 */
[----:B------:R-:W4:Y:S01]  /*16400*/  LDL.LU R212, [R1+0x204] ;  /* 0x0002040001d47983 */ /* 0x000f220000300800 */
[----:B--2---:R-:W-:-:S04]  /*16410*/  LEA R204, P0, R227, R0, 0x2 ;  /* 0x00000000e3cc7211 */ /* 0x004fc800078010ff */
[----:B------:R-:W-:-:S05]  /*16420*/  LEA.HI.X.SX32 R205, R227, R2, 0x2, P0 ;  /* 0x00000002e3cd7211 */ /* 0x000fca00000f16ff */
[----:B------:R1:W-:Y:S04]  /*16430*/  STL.64 [R1+0x238], R204 ;  /* 0x000238cc01007387 */ /* 0x0003e80000100a00 */
[----:B------:R-:W2:Y:S01]  /*16440*/  LDL.LU R227, [R1+0x1f0] ;  /* 0x0001f00001e37983 */ /* 0x000ea20000300800 */
[----:B---3--:R-:W-:-:S04]  /*16450*/  LEA R202, P2, R230, R0, 0x2 ;  /* 0x00000000e6ca7211 */ /* 0x008fc800078410ff */
[----:B------:R-:W-:Y:S02]  /*16460*/  LEA.HI.X.SX32 R203, R230, R2, 0x2, P2 ;  /* 0x00000002e6cb7211 */ /* 0x000fe400010f16ff */
[----:B-1----:R-:W-:-:S03]  /*16470*/  LEA R204, P0, R220, R0, 0x2 ;  /* 0x00000000dccc7211 */ /* 0x002fc600078010ff */
[----:B------:R-:W-:Y:S01]  /*16480*/  STL.64 [R1+0x230], R202 ;  /* 0x000230ca01007387 */ /* 0x000fe20000100a00 */
[----:B------:R-:W-:-:S03]  /*16490*/  LEA.HI.X.SX32 R205, R220, R2, 0x2, P0 ;  /* 0x00000002dccd7211 */ /* 0x000fc600000f16ff */
[----:B------:R-:W3:Y:S04]  /*164a0*/  LDL.LU R222, [R1+0x208] ;  /* 0x0002080001de7983 */ /* 0x000ee80000300800 */
[----:B------:R-:W3:Y:S04]  /*164b0*/  LDL.LU R209, [R1+0x4b8] ;  /* 0x0004b80001d17983 */ /* 0x000ee80000300800 */
[----:B------:R1:W-:Y:S01]  /*164c0*/  STL.64 [R1+0x4a8], R204 ;  /* 0x0004a8cc01007387 */ /* 0x0003e20000100a00 */
[----:B------:R-:W-:Y:S01]  /*164d0*/  IMAD R194, R213, UR16, RZ ;  /* 0x00000010d5c27c24 */ /* 0x000fe2000f8e02ff */
[----:B------:R-:W2:Y:S01]  /*164e0*/  LDCU UR16, c[0x0][0x3b0] ;  /* 0x00007600ff1077ac */ /* 0x000ea20008000800 */
[----:B-1----:R-:W-:-:S04]  /*164f0*/  LEA R204, P0, R224, R0, 0x2 ;  /* 0x00000000e0cc7211 */ /* 0x002fc800078010ff */
[----:B------:R-:W-:Y:S02]  /*16500*/  LEA.HI.X.SX32 R205, R224, R2, 0x2, P0 ;  /* 0x00000002e0cd7211 */ /* 0x000fe400000f16ff */
        /* <DEDUP_REMOVED lines=8> */
[----:B------:R-:W2:Y:S04]  /*16590*/  LDL.LU R224, [R1+0x4c4] ;  /* 0x0004c40001e07983 */ /* 0x000ea80000300800 */
[----:B------:R-:W2:Y:S01]  /*165a0*/  LDL.LU R214, [R1+0x4c8] ;  /* 0x0004c80001d67983 */ /* 0x000ea20000300800 */
[----:B-1----:R-:W-:-:S03]  /*165b0*/  LEA R204, P0, R226, R0, 0x2 ;  /* 0x00000000e2cc7211 */ /* 0x002fc600078010ff */
[----:B------:R1:W-:Y:S01]  /*165c0*/  STL.64 [R1+0x840], R202 ;  /* 0x000840ca01007387 */ /* 0x0003e20000100a00 */
[----:B------:R-:W-:-:S03]  /*165d0*/  LEA.HI.X.SX32 R205, R226, R2, 0x2, P0 ;  /* 0x00000002e2cd7211 */ /* 0x000fc600000f16ff */
[----:B------:R-:W2:Y:S04]  /*165e0*/  LDL.LU R218, [R1+0x4cc] ;  /* 0x0004cc0001da7983 */ /* 0x000ea80000300800 */
[----:B------:R-:W-:Y:S04]  /*165f0*/  STL.64 [R1+0x228], R204 ;  /* 0x000228cc01007387 */ /* 0x000fe80000100a00 */
[----:B------:R-:W2:Y:S04]  /*16600*/  LDL.LU R216, [R1+0x4d0] ;  /* 0x0004d00001d87983 */ /* 0x000ea80000300800 */
[----:B------:R-:W2:Y:S04]  /*16610*/  LDL.LU R226, [R1+0x4d8] ;  /* 0x0004d80001e27983 */ /* 0x000ea80000300800 */
[----:B------:R-:W2:Y:S01]  /*16620*/  LDL.LU R220, [R1+0x4b0] ;  /* 0x0004b00001dc7983 */ /* 0x000ea20000300800 */
[----:B-1----:R-:W-:-:S02]  /*16630*/  LEA R202, P2, R223, R0, 0x2 ;  /* 0x00000000dfca7211 */ /* 0x002fc400078410ff */
[----:B----4-:R-:W-:Y:S02]  /*16640*/  LEA R210, P0, R231, R0, 0x2 ;  /* 0x00000000e7d27211 */ /* 0x010fe400078010ff */
[-C--:B------:R-:W-:Y:S02]  /*16650*/  LEA.HI.X.SX32 R203, R223, R2.reuse, 0x2, P2 ;  /* 0x00000002dfcb7211 */ /* 0x080fe400010f16ff */
[----:B------:R-:W-:-:S03]  /*16660*/  LEA.HI.X.SX32 R211, R231, R2, 0x2, P0 ;  /* 0x00000002e7d37211 */ /* 0x000fc600000f16ff */
[----:B------:R2:W-:Y:S04]  /*16670*/  STL.64 [R1+0x220], R202 ;  /* 0x000220ca01007387 */ /* 0x0005e80000100a00 */
[----:B------:R-:W4:Y:S01]  /*16680*/  LDL.LU R223, [R1+0x4d4] ;  /* 0x0004d40001df7983 */ /* 0x000f220000300800 */
[----:B--2---:R-:W-:-:S03]  /*16690*/  IMAD R202, R220, UR4, RZ ;  /* 0x00000004dcca7c24 */ /* 0x004fc6000f8e02ff */
[----:B------:R-:W2:Y:S04]  /*166a0*/  LDL.LU R220, [R1+0x4dc] ;  /* 0x0004dc0001dc7983 */ /* 0x000ea80000300800 */
[----:B------:R3:W-:Y:S04]  /*166b0*/  STL.64 [R1+0x218], R210 ;  /* 0x000218d201007387 */ /* 0x0007e80000100a00 */
[----:B------:R-:W2:Y:S01]  /*166c0*/  LDL.LU R231, [R1+0x4b4] ;  /* 0x0004b40001e77983 */ /* 0x000ea20000300800 */
[C---:B------:R-:W-:Y:S01]  /*166d0*/  LEA R204, P2, R212.reuse, R0, 0x2 ;  /* 0x00000000d4cc7211 */ /* 0x040fe200078410ff */
[----:B------:R-:W-:Y:S01]  /*166e0*/  IMAD R201, R219, UR8, RZ ;  /* 0x00000008dbc97c24 */ /* 0x000fe2000f8e02ff */
[----:B------:R-:W1:Y:S01]  /*166f0*/  LDCU UR8, c[0x0][0x3b0] ;  /* 0x00007600ff0877ac */ /* 0x000e620008000800 */
[----:B------:R-:W4:Y:S01]  /*16700*/  LDL.LU R219, [R1+0x4e0] ;  /* 0x0004e00001db7983 */ /* 0x000f220000300800 */
[----:B------:R-:W-:-:S02]  /*16710*/  LEA.HI.X.SX32 R205, R212, R2, 0x2, P2 ;  /* 0x00000002d4cd7211 */ /* 0x000fc400010f16ff */
[----:B---3--:R-:W-:-:S04]  /*16720*/  LEA R210, P0, R222, R0, 0x2 ;  /* 0x00000000ded27211 */ /* 0x008fc800078010ff */
[----:B------:R-:W-:Y:S01]  /*16730*/  LEA.HI.X.SX32 R211, R222, R2, 0x2, P0 ;  /* 0x00000002ded37211 */ /* 0x000fe200000f16ff */
[----:B------:R3:W-:Y:S02]  /*16740*/  STL.64 [R1+0x210], R204 ;  /* 0x000210cc01007387 */ /* 0x0007e40000100a00 */
[----:B---3--:R-:W-:-:S04]  /*16750*/  LEA R204, P2, R209, R0, 0x2 ;  /* 0x00000000d1cc7211 */ /* 0x008fc800078410ff */
[----:B------:R-:W-:Y:S01]  /*16760*/  LEA.HI.X.SX32 R205, R209, R2, 0x2, P2 ;  /* 0x00000002d1cd7211 */ /* 0x000fe200010f16ff */
[----:B--2---:R-:W-:Y:S02]  /*16770*/  IMAD R203, R231, UR75, RZ ;  /* 0x0000004be7cb7c24 */ /* 0x004fe4000f8e02ff */
[----:B------:R-:W2:Y:S04]  /*16780*/  LDL.LU R231, [R1+0x4e4] ;  /* 0x0004e40001e77983 */ /* 0x000ea80000300800 */
[----:B------:R3:W-:Y:S04]  /*16790*/  STL.64 [R1+0x4b0], R210 ;  /* 0x0004b0d201007387 */ /* 0x0007e80000100a00 */
[----:B------:R-:W2:Y:S04]  /*167a0*/  LDL.LU R212, [R1+0x508] ;  /* 0x0005080001d47983 */ /* 0x000ea80000300800 */
[----:B------:R-:W4:Y:S01]  /*167b0*/  LDL.LU R222, [R1+0x4e8] ;  /* 0x0004e80001de7983 */ /* 0x000f220000300800 */
[----:B---3--:R-:W-:-:S04]  /*167c0*/  LEA R210, P0, R215, R0, 0x2 ;  /* 0x00000000d7d27211 */ /* 0x008fc800078010ff */
[----:B------:R-:W-:Y:S01]  /*167d0*/  LEA.HI.X.SX32 R211, R215, R2, 0x2, P0 ;  /* 0x00000002d7d37211 */ /* 0x000fe200000f16ff */
[----:B------:R-:W-:Y:S04]  /*167e0*/  STL.64 [R1+0x5b0], R204 ;  /* 0x0005b0cc01007387 */ /* 0x000fe80000100a00 */
[----:B------:R3:W-:Y:S04]  /*167f0*/  STL.64 [R1+0x6b8], R210 ;  /* 0x0006b8d201007387 */ /* 0x0007e80000100a00 */
[----:B------:R-:W4:Y:S01]  /*16800*/  LDL.LU R215, [R1+0x50c] ;  /* 0x00050c0001d77983 */ /* 0x000f220000300800 */
[----:B------:R-:W-:-:S04]  /*16810*/  LEA R208, P2, R213, R0, 0x2 ;  /* 0x00000000d5d07211 */ /* 0x000fc800078410ff */
[----:B------:R-:W-:Y:S02]  /*16820*/  LEA.HI.X.SX32 R209, R213, R2, 0x2, P2 ;  /* 0x00000002d5d17211 */ /* 0x000fe400010f16ff */
[----:B---3--:R-:W-:-:S03]  /*16830*/  LEA R210, P0, R224, R0, 0x2 ;  /* 0x00000000e0d27211 */ /* 0x008fc600078010ff */
[----:B------:R3:W-:Y:S01]  /*16840*/  STL.64 [R1+0x848], R208 ;  /* 0x000848d001007387 */ /* 0x0007e20000100a00 */
[----:B------:R-:W-:Y:S02]  /*16850*/  LEA.HI.X.SX32 R211, R224, R2, 0x2, P0 ;  /* 0x00000002e0d37211 */ /* 0x000fe400000f16ff */
[----:B---3--:R-:W-:-:S03]  /*16860*/  LEA R208, P2, R214, R0, 0x2 ;  /* 0x00000000d6d07211 */ /* 0x008fc600078410ff */
[----:B------:R3:W-:Y:S01]  /*16870*/  STL.64 [R1+0x208], R210 ;  /* 0x000208d201007387 */ /* 0x0007e20000100a00 */
[----:B------:R-:W-:Y:S02]  /*16880*/  LEA.HI.X.SX32 R209, R214, R2, 0x2, P2 ;  /* 0x00000002d6d17211 */ /* 0x000fe400010f16ff */
[----:B---3--:R-:W-:-:S04]  /*16890*/  LEA R210, P0, R218, R0, 0x2 ;  /* 0x00000000dad27211 */ /* 0x008fc800078010ff */
[----:B------:R-:W-:Y:S01]  /*168a0*/  LEA.HI.X.SX32 R211, R218, R2, 0x2, P0 ;  /* 0x00000002dad37211 */ /* 0x000fe200000f16ff */
[----:B--2---:R-:W-:Y:S01]  /*168b0*/  IMAD R204, R212, UR74, RZ ;  /* 0x0000004ad4cc7c24 */ /* 0x004fe2000f8e02ff */
[----:B------:R-:W-:-:S04]  /*168c0*/  LEA R212, P0, R226, R0, 0x2 ;  /* 0x00000000e2d47211 */ /* 0x000fc800078010ff */
[----:B------:R-:W-:Y:S01]  /*168d0*/  LEA.HI.X.SX32 R213, R226, R2, 0x2, P0 ;  /* 0x00000002e2d57211 */ /* 0x000fe200000f16ff */
[----:B----4-:R-:W-:Y:S02]  /*168e0*/  IMAD R205, R215, UR73, RZ ;  /* 0x00000049d7cd7c24 */ /* 0x010fe4000f8e02ff */
[----:B------:R-:W2:Y:S04]  /*168f0*/  LDL.LU R215, [R1+0x510] ;  /* 0x0005100001d77983 */ /* 0x000ea80000300800 */
[----:B------:R-:W3:Y:S04]  /*16900*/  LDL.LU R224, [R1+0x4ec] ;  /* 0x0004ec0001e07983 */ /* 0x000ee80000300800 */
[----:B------:R4:W-:Y:S04]  /*16910*/  STL.64 [R1+0x200], R208 ;  /* 0x000200d001007387 */ /* 0x0009e80000100a00 */
[----:B------:R1:W-:Y:S04]  /*16920*/  STL.64 [R1+0x1f8], R210 ;  /* 0x0001f8d201007387 */ /* 0x0003e80000100a00 */
[----:B------:R-:W3:Y:S01]  /*16930*/  LDL.LU R218, [R1+0x514] ;  /* 0x0005140001da7983 */ /* 0x000ee20000300800 */
[----:B----4-:R-:W-:-:S04]  /*16940*/  LEA R208, P2, R216, R0, 0x2 ;  /* 0x00000000d8d07211 */ /* 0x010fc800078410ff */
[----:B------:R-:W-:-:S05]  /*16950*/  LEA.HI.X.SX32 R209, R216, R2, 0x2, P2 ;  /* 0x00000002d8d17211 */ /* 0x000fca00010f16ff */
[----:B------:R-:W-:Y:S04]  /*16960*/  STL.64 [R1+0x1f0], R208 ;  /* 0x0001f0d001007387 */ /* 0x000fe80000100a00 */
[----:B------:R-:W4:Y:S01]  /*16970*/  LDL.LU R226, [R1+0x518] ;  /* 0x0005180001e27983 */ /* 0x000f220000300800 */
[----:B-1----:R-:W-:-:S03]  /*16980*/  LEA R210, P2, R223, R0, 0x2 ;  /* 0x00000000dfd27211 */ /* 0x002fc600078410ff */
[----:B------:R1:W-:Y:S01]  /*16990*/  STL.64 [R1+0x4b8], R212 ;  /* 0x0004b8d401007387 */ /* 0x0003e20000100a00 */
[----:B------:R-:W-:-:S05]  /*169a0*/  LEA.HI.X.SX32 R211, R223, R2, 0x2, P2 ;  /* 0x00000002dfd37211 */ /* 0x000fca00010f16ff */
[----:B------:R1:W-:Y:S04]  /*169b0*/  STL.64 [R1+0x5b8], R210 ;  /* 0x0005b8d201007387 */ /* 0x0003e80000100a00 */
[----:B------:R-:W3:Y:S01]  /*169c0*/  LDL.LU R223, [R1+0x4f0] ;  /* 0x0004f00001df7983 */ /* 0x000ee20000300800 */
[----:B-1----:R-:W-:-:S04]  /*169d0*/  LEA R212, P0, R220, R0, 0x2 ;  /* 0x00000000dcd47211 */ /* 0x002fc800078010ff */
[----:B------:R-:W-:Y:S02]  /*169e0*/  LEA.HI.X.SX32 R213, R220, R2, 0x2, P0 ;  /* 0x00000002dcd57211 */ /* 0x000fe400000f16ff */
[-C--:B------:R-:W-:Y:S02]  /*169f0*/  LEA R210, P2, R219, R0.reuse, 0x2 ;  /* 0x00000000dbd27211 */ /* 0x080fe400078410ff */
[----:B------:R-:W-:Y:S02]  /*16a00*/  LEA R214, P0, R231, R0, 0x2 ;  /* 0x00000000e7d67211 */ /* 0x000fe400078010ff */
[-C--:B------:R-:W-:Y:S01]  /*16a10*/  LEA.HI.X.SX32 R211, R219, R2.reuse, 0x2, P2 ;  /* 0x00000002dbd37211 */ /* 0x080fe200010f16ff */
[----:B--2---:R-:W-:Y:S01]  /*16a20*/  IMAD R206, R215, UR72, RZ ;  /* 0x00000048d7ce7c24 */ /* 0x004fe2000f8e02ff */
[----:B------:R-:W-:Y:S01]  /*16a30*/  LEA.HI.X.SX32 R215, R231, R2, 0x2, P0 ;  /* 0x00000002e7d77211 */ /* 0x000fe200000f16ff */
[----:B----4-:R-:W-:Y:S02]  /*16a40*/  IMAD R209, R226, UR70, RZ ;  /* 0x00000046e2d17c24 */ /* 0x010fe4000f8e02ff */
[----:B------:R-:W2:Y:S04]  /*16a50*/  LDL.LU R226, [R1+0x4f8] ;  /* 0x0004f80001e27983 */ /* 0x000ea80000300800 */
[----:B------:R1:W-:Y:S04]  /*16a60*/  STL.64 [R1+0x6c0], R212 ;  /* 0x0006c0d401007387 */ /* 0x0003e80000100a00 */
[----:B------:R-:W4:Y:S04]  /*16a70*/  LDL.LU R220, [R1+0x51c] ;  /* 0x00051c0001dc7983 */ /* 0x000f280000300800 */
[----:B------:R2:W-:Y:S04]  /*16a80*/  STL.64 [R1+0x850], R210 ;  /* 0x000850d201007387 */ /* 0x0005e80000100a00 */
[----:B------:R3:W-:Y:S04]  /*16a90*/  STL.64 [R1+0x1e8], R214 ;  /* 0x0001e8d601007387 */ /* 0x0007e80000100a00 */
[----:B------:R-:W2:Y:S01]  /*16aa0*/  LDL.LU R231, [R1+0x520] ;  /* 0x0005200001e77983 */ /* 0x000ea20000300800 */
[----:B-1----:R-:W-:-:S04]  /*16ab0*/  LEA R212, P2, R222, R0, 0x2 ;  /* 0x00000000ded47211 */ /* 0x002fc800078410ff */
[----:B------:R-:W-:-:S05]  /*16ac0*/  LEA.HI.X.SX32 R213, R222, R2, 0x2, P2 ;  /* 0x00000002ded57211 */ /* 0x000fca00010f16ff */
[----:B------:R1:W-:Y:S01]  /*16ad0*/  STL.64 [R1+0x1e0], R212 ;  /* 0x0001e0d401007387 */ /* 0x0003e20000100a00 */
[----:B--2---:R-:W-:-:S03]  /*16ae0*/  IMAD R211, R231, UR68, RZ ;  /* 0x00000044e7d37c24 */ /* 0x004fc6000f8e02ff */
[----:B------:R-:W2:Y:S01]  /*16af0*/  LDL.LU R231, [R1+0x524] ;  /* 0x0005240001e77983 */ /* 0x000ea20000300800 */
[CC--:B---3--:R-:W-:Y:S02]  /*16b00*/  LEA R214, P0, R223.reuse, R0.reuse, 0x2 ;  /* 0x00000000dfd67211 */ /* 0x0c8fe400078010ff */
[C---:B-1----:R-:W-:Y:S02]  /*16b10*/  LEA R212, P2, R224.reuse, R0, 0x2 ;  /* 0x00000000e0d47211 */ /* 0x042fe400078410ff */
[-C--:B------:R-:W-:Y:S02]  /*16b20*/  LEA.HI.X.SX32 R215, R223, R2.reuse, 0x2, P0 ;  /* 0x00000002dfd77211 */ /* 0x080fe400000f16ff */
[----:B------:R-:W-:-:S03]  /*16b30*/  LEA.HI.X.SX32 R213, R224, R2, 0x2, P2 ;  /* 0x00000002e0d57211 */ /* 0x000fc600010f16ff */
[----:B------:R-:W-:Y:S04]  /*16b40*/  STL.64 [R1+0x1d8], R214 ;  /* 0x0001d8d601007387 */ /* 0x000fe80000100a00 */
[----:B------:R2:W-:Y:S01]  /*16b50*/  STL.64 [R1+0x1d0], R212 ;  /* 0x0001d0d401007387 */ /* 0x0005e20000100a00 */
[----:B------:R-:W-:Y:S01]  /*16b60*/  IMAD R208, R218, UR71, RZ ;  /* 0x00000047dad07c24 */ /* 0x000fe2000f8e02ff */
[----:B------:R-:W-:-:S04]  /*16b70*/  LEA R218, P0, R226, R0, 0x2 ;  /* 0x00000000e2da7211 */ /* 0x000fc800078010ff */
[----:B------:R-:W-:Y:S01]  /*16b80*/  LEA.HI.X.SX32 R219, R226, R2, 0x2, P0 ;  /* 0x00000002e2db7211 */ /* 0x000fe200000f16ff */
[----:B--2---:R-:W-:Y:S02]  /*16b90*/  IMAD R212, R231, UR67, RZ ;  /* 0x00000043e7d47c24 */ /* 0x004fe4000f8e02ff */
[----:B------:R-:W2:Y:S01]  /*16ba0*/  LDL.LU R231, [R1+0x528] ;  /* 0x0005280001e77983 */ /* 0x000ea20000300800 */
[----:B------:R-:W-:-:S03]  /*16bb0*/  LEA R214, P2, R11, R0, 0x2 ;  /* 0x000000000bd67211 */ /* 0x000fc600078410ff */
[----:B------:R1:W-:Y:S01]  /*16bc0*/  STL.64 [R1+0x4c0], R218 ;  /* 0x0004c0da01007387 */ /* 0x0003e20000100a00 */
[----:B------:R-:W-:-:S03]  /*16bd0*/  LEA.HI.X.SX32 R215, R11, R2, 0x2, P2 ;  /* 0x000000020bd77211 */ /* 0x000fc600010f16ff */
[----:B------:R-:W3:Y:S04]  /*16be0*/  LDL.LU R11, [R1+0x1458] ;  /* 0x00145800010b7983 */ /* 0x000ee80000300800 */
[----:B------:R-:W3:Y:S01]  /*16bf0*/  LDL.LU R226, [R1+0x52c] ;  /* 0x00052c0001e27983 */ /* 0x000ee20000300800 */
[----:B-1----:R-:W-:-:S03]  /*16c00*/  LEA R218, P0, R3, R0, 0x2 ;  /* 0x0000000003da7211 */ /* 0x002fc600078010ff */
[----:B------:R1:W-:Y:S01]  /*16c10*/  STL.64 [R1+0x5c0], R214 ;  /* 0x0005c0d601007387 */ /* 0x0003e20000100a00 */
[----:B------:R-:W-:-:S03]  /*16c20*/  LEA.HI.X.SX32 R219, R3, R2, 0x2, P0 ;  /* 0x0000000203db7211 */ /* 0x000fc600000f16ff */
[----:B------:R-:W3:Y:S01]  /*16c30*/  LDL.LU R3, [R1+0x1454] ;  /* 0x0014540001037983 */ /* 0x000ee20000300800 */
[-C--:B------:R-:W-:Y:S02]  /*16c40*/  LEA R222, P0, R133, R0.reuse, 0x2 ;  /* 0x0000000085de7211 */ /* 0x080fe400078010ff */
[C---:B-1----:R-:W-:Y:S01]  /*16c50*/  LEA R214, P2, R7.reuse, R0, 0x2 ;  /* 0x0000000007d67211 */ /* 0x042fe200078410ff */
[----:B------:R1:W-:Y:S03]  /*16c60*/  STL.64 [R1+0x6c8], R218 ;  /* 0x0006c8da01007387 */ /* 0x0003e60000100a00 */
[-C--:B------:R-:W-:Y:S02]  /*16c70*/  LEA.HI.X.SX32 R215, R7, R2.reuse, 0x2, P2 ;  /* 0x0000000207d77211 */ /* 0x080fe400010f16ff */
[----:B------:R-:W-:Y:S01]  /*16c80*/  LEA.HI.X.SX32 R223, R133, R2, 0x2, P0 ;  /* 0x0000000285df7211 */ /* 0x000fe200000f16ff */
[----:B------:R-:W3:Y:S01]  /*16c90*/  LDL.LU R7, [R1+0x1450] ;  /* 0x0014500001077983 */ /* 0x000ee20000300800 */
[----:B-1----:R-:W-:-:S03]  /*16ca0*/  LEA R218, P2, R235, R0, 0x2 ;  /* 0x00000000ebda7211 */ /* 0x002fc600078410ff */
[----:B------:R-:W-:Y:S01]  /*16cb0*/  STL.64 [R1+0x858], R214 ;  /* 0x000858d601007387 */ /* 0x000fe20000100a00 */
[----:B------:R-:W-:Y:S01]  /*16cc0*/  LEA.HI.X.SX32 R219, R235, R2, 0x2, P2 ;  /* 0x00000002ebdb7211 */ /* 0x000fe200010f16ff */
[----:B--2---:R-:W-:Y:S02]  /*16cd0*/  IMAD R213, R231, UR66, RZ ;  /* 0x00000042e7d57c24 */ /* 0x004fe4000f8e02ff */
[----:B------:R-:W2:Y:S04]  /*16ce0*/  LDL.LU R231, [R1+0x5c8] ;  /* 0x0005c80001e77983 */ /* 0x000ea80000300800 */
[----:B------:R1:W-:Y:S04]  /*16cf0*/  STL.64 [R1+0x1c8], R222 ;  /* 0x0001c8de01007387 */ /* 0x0003e80000100a00 */
[----:B------:R4:W-:Y:S04]  /*16d00*/  STL.64 [R1+0x1c0], R218 ;  /* 0x0001c0da01007387 */ /* 0x0009e80000100a00 */
[----:B------:R-:W2:Y:S01]  /*16d10*/  LDL.LU R235, [R1+0x5cc] ;  /* 0x0005cc0001eb7983 */ /* 0x000ea20000300800 */
[----:B-1----:R-:W-:-:S02]  /*16d20*/  LEA R222, P0, R232, R0, 0x2 ;  /* 0x00000000e8de7211 */ /* 0x002fc400078010ff */
[----:B----4-:R-:W-:Y:S02]  /*16d30*/  LEA R218, P2, R234, R0, 0x2 ;  /* 0x00000000eada7211 */ /* 0x010fe400078410ff */
[-C--:B------:R-:W-:Y:S02]  /*16d40*/  LEA.HI.X.SX32 R223, R232, R2.reuse, 0x2, P0 ;  /* 0x00000002e8df7211 */ /* 0x080fe400000f16ff */
[----:B------:R-:W-:-:S03]  /*16d50*/  LEA.HI.X.SX32 R219, R234, R2, 0x2, P2 ;  /* 0x00000002eadb7211 */ /* 0x000fc600010f16ff */
[----:B------:R1:W-:Y:S04]  /*16d60*/  STL.64 [R1+0x1b8], R222 ;  /* 0x0001b8de01007387 */ /* 0x0003e80000100a00 */
[----:B------:R4:W-:Y:S04]  /*16d70*/  STL.64 [R1+0x1b0], R218 ;  /* 0x0001b0da01007387 */ /* 0x0009e80000100a00 */
[----:B------:R-:W2:Y:S01]  /*16d80*/  LDL.LU R232, [R1+0x5d0] ;  /* 0x0005d00001e87983 */ /* 0x000ea20000300800 */
[-C--:B-1----:R-:W-:Y:S02]  /*16d90*/  LEA R222, P0, R236, R0.reuse, 0x2 ;  /* 0x00000000ecde7211 */ /* 0x082fe400078010ff */
[----:B----4-:R-:W-:-:S02]  /*16da0*/  LEA R218, P2, R252, R0, 0x2 ;  /* 0x00000000fcda7211 */ /* 0x010fc400078410ff */
[-C--:B------:R-:W-:Y:S02]  /*16db0*/  LEA.HI.X.SX32 R223, R236, R2.reuse, 0x2, P0 ;  /* 0x00000002ecdf7211 */ /* 0x080fe400000f16ff */
[----:B------:R-:W-:Y:S02]  /*16dc0*/  LEA.HI.X.SX32 R219, R252, R2, 0x2, P2 ;  /* 0x00000002fcdb7211 */ /* 0x000fe400010f16ff */
[----:B------:R-:W-:Y:S01]  /*16dd0*/  LEA R234, P0, R240, R0, 0x2 ;  /* 0x00000000f0ea7211 */ /* 0x000fe200078010ff */
[----:B------:R-:W-:Y:S04]  /*16de0*/  STL.64 [R1+0x4c8], R222 ;  /* 0x0004c8de01007387 */ /* 0x000fe80000100a00 */
[----:B------:R1:W-:Y:S04]  /*16df0*/  STL.64 [R1+0x5c8], R218 ;  /* 0x0005c8da01007387 */ /* 0x0003e80000100a00 */
[----:B------:R-:W4:Y:S01]  /*16e00*/  LDL.LU R236, [R1+0x5d4] ;  /* 0x0005d40001ec7983 */ /* 0x000f220000300800 */
[----:B---3--:R-:W-:-:S02]  /*16e10*/  IMAD R214, R226, UR65, RZ ;  /* 0x00000041e2d67c24 */ /* 0x008fc4000f8e02ff */
[----:B--2---:R-:W-:Y:S02]  /*16e20*/  IMAD R226, R231, UR64, RZ ;  /* 0x00000040e7e27c24 */ /* 0x004fe4000f8e02ff */
[----:B------:R-:W-:Y:S01]  /*16e30*/  IMAD R224, R235, UR63, RZ ;  /* 0x0000003febe07c24 */ /* 0x000fe2000f8e02ff */
[----:B------:R-:W-:-:S05]  /*16e40*/  LEA.HI.X.SX32 R235, R240, R2, 0x2, P0 ;  /* 0x00000002f0eb7211 */ /* 0x000fca00000f16ff */
[----:B------:R2:W-:Y:S04]  /*16e50*/  STL.64 [R1+0x6d0], R234 ;  /* 0x0006d0ea01007387 */ /* 0x0005e80000100a00 */
[----:B------:R-:W3:Y:S01]  /*16e60*/  LDL.LU R231, [R1+0x5d8] ;  /* 0x0005d80001e77983 */ /* 0x000ee20000300800 */
[----:B-1----:R-:W-:-:S04]  /*16e70*/  LEA R218, P2, R237, R0, 0x2 ;  /* 0x00000000edda7211 */ /* 0x002fc800078410ff */
[----:B------:R-:W-:Y:S02]  /*16e80*/  LEA.HI.X.SX32 R219, R237, R2, 0x2, P2 ;  /* 0x00000002eddb7211 */ /* 0x000fe400010f16ff */
[----:B--2---:R-:W-:-:S03]  /*16e90*/  LEA R234, P0, R233, R0, 0x2 ;  /* 0x00000000e9ea7211 */ /* 0x004fc600078010ff */
[----:B------:R1:W-:Y:S01]  /*16ea0*/  STL.64 [R1+0x860], R218 ;  /* 0x000860da01007387 */ /* 0x0003e20000100a00 */
[----:B------:R-:W-:Y:S01]  /*16eb0*/  LEA.HI.X.SX32 R235, R233, R2, 0x2, P0 ;  /* 0x00000002e9eb7211 */ /* 0x000fe200000f16ff */
[----:B------:R-:W-:Y:S02]  /*16ec0*/  IMAD R223, R232, UR62, RZ ;  /* 0x0000003ee8df7c24 */ /* 0x000fe4000f8e02ff */
[----:B------:R-:W-:Y:S01]  /*16ed0*/  IMAD.MOV.U32 R232, RZ, RZ, R16 ;  /* 0x000000ffffe87224 */ /* 0x000fe200078e0010 */
[-C--:B------:R-:W-:Y:S01]  /*16ee0*/  LEA R16, P0, R225, R0.reuse, 0x2 ;  /* 0x00000000e1107211 */ /* 0x080fe200078010ff */
[----:B------:R2:W-:Y:S01]  /*16ef0*/  STL.64 [R1+0x1a8], R234 ;  /* 0x0001a8ea01007387 */ /* 0x0005e20000100a00 */
[----:B-1----:R-:W-:-:S04]  /*16f00*/  LEA R218, P2, R229, R0, 0x2 ;  /* 0x00000000e5da7211 */ /* 0x002fc800078410ff */
[----:B------:R-:W-:Y:S01]  /*16f10*/  LEA.HI.X.SX32 R219, R229, R2, 0x2, P2 ;  /* 0x00000002e5db7211 */ /* 0x000fe200010f16ff */
[----:B--2---:R-:W-:Y:S01]  /*16f20*/  IMAD.MOV.U32 R234, RZ, RZ, R238 ;  /* 0x000000ffffea7224 */ /* 0x004fe200078e00ee */
[----:B------:R-:W-:Y:S01]  /*16f30*/  MOV R238, R18 ;  /* 0x0000001200ee7202 */ /* 0x000fe20000000f00 */
[----:B------:R-:W-:Y:S01]  /*16f40*/  IMAD.MOV.U32 R235, RZ, RZ, R17 ;  /* 0x000000ffffeb7224 */ /* 0x000fe200078e0011 */
[----:B------:R-:W-:Y:S02]  /*16f50*/  LEA R18, P2, R221, R0, 0x2 ;  /* 0x00000000dd127211 */ /* 0x000fe400078410ff */
[-C--:B------:R-:W-:Y:S01]  /*16f60*/  LEA.HI.X.SX32 R17, R225, R2.reuse, 0x2, P0 ;  /* 0x00000002e1117211 */ /* 0x080fe200000f16ff */
[----:B----4-:R-:W-:Y:S02]  /*16f70*/  IMAD R222, R236, UR61, RZ ;  /* 0x0000003decde7c24 */ /* 0x010fe4000f8e02ff */
[----:B------:R-:W-:Y:S02]  /*16f80*/  IMAD.MOV.U32 R236, RZ, RZ, R239 ;  /* 0x000000ffffec7224 */ /* 0x000fe400078e00ef */
[----:B------:R-:W-:Y:S01]  /*16f90*/  IMAD.MOV.U32 R239, RZ, RZ, R19 ;  /* 0x000000ffffef7224 */ /* 0x000fe200078e0013 */
[----:B------:R-:W-:Y:S01]  /*16fa0*/  LEA.HI.X.SX32 R19, R221, R2, 0x2, P2 ;  /* 0x00000002dd137211 */ /* 0x000fe200010f16ff */
[----:B------:R1:W-:Y:S01]  /*16fb0*/  STL.64 [R1+0x1a0], R218 ;  /* 0x0001a0da01007387 */ /* 0x0003e20000100a00 */
[----:B------:R-:W-:Y:S01]  /*16fc0*/  IMAD R207, R207, UR31, RZ ;  /* 0x0000001fcfcf7c24 */ /* 0x000fe2000f8e02ff */
[----:B------:R-:W2:Y:S01]  /*16fd0*/  LDCU UR31, c[0x0][0x3b0] ;  /* 0x00007600ff1f77ac */ /* 0x000ea20008000800 */
[----:B------:R-:W-:Y:S01]  /*16fe0*/  IMAD R210, R220, UR69, RZ ;  /* 0x00000045dcd27c24 */ /* 0x000fe2000f8e02ff */
[----:B-1----:R-:W4:Y:S01]  /*16ff0*/  LDL.LU R219, [R1+0x5dc] ;  /* 0x0005dc0001db7983 */ /* 0x002f220000300800 */
[----:B------:R-:W-:-:S03]  /*17000*/  IMAD.MOV.U32 R218, RZ, RZ, R232 ;  /* 0x000000ffffda7224 */ /* 0x000fc600078e00e8 */
[----:B------:R1:W-:Y:S01]  /*17010*/  STL.64 [R1+0x198], R16 ;  /* 0x0001981001007387 */ /* 0x0003e20000100a00 */
[----:B------:R-:W-:-:S03]  /*17020*/  LEA R232, P2, R207, R0, 0x2 ;  /* 0x00000000cfe87211 */ /* 0x000fc600078410ff */
[----:B------:R2:W-:Y:S01]  /*17030*/  STL.64 [R1+0x190], R18 ;  /* 0x0001901201007387 */ /* 0x0005e20000100a00 */
[----:B-1----:R-:W-:-:S03]  /*17040*/  LEA R16, P0, R217, R0, 0x2 ;  /* 0x00000000d9107211 */ /* 0x002fc600078010ff */
[----:B--2---:R1:W5:Y:S01]  /*17050*/  LDL.LU.64 R18, [R1+0x1448] ;  /* 0x0014480001127983 */ /* 0x0043620000300a00 */
[----:B------:R-:W-:Y:S01]  /*17060*/  LEA.HI.X.SX32 R17, R217, R2, 0x2, P0 ;  /* 0x00000002d9117211 */ /* 0x000fe200000f16ff */
[----:B---3--:R-:W-:Y:S02]  /*17070*/  IMAD R220, R231, UR60, RZ ;  /* 0x0000003ce7dc7c24 */ /* 0x008fe4000f8e02ff */
[----:B------:R-:W-:Y:S02]  /*17080*/  IMAD.MOV.U32 R231, RZ, RZ, R235 ;  /* 0x000000ffffe77224 */ /* 0x000fe400078e00eb */
[----:B------:R-:W2:Y:S04]  /*17090*/  LDL.LU R235, [R1+0x5e0] ;  /* 0x0005e00001eb7983 */ /* 0x000ea80000300800 */
[----:B------:R-:W-:Y:S04]  /*170a0*/  STL [R1+0x5d0], R232 ;  /* 0x0005d0e801007387 */ /* 0x000fe80000100800 */
[----:B------:R3:W-:Y:S04]  /*170b0*/  STL.64 [R1+0x4d0], R16 ;  /* 0x0004d01001007387 */ /* 0x0007e80000100a00 */
[----:B---3--:R1:W5:Y:S04]  /*170c0*/  LDL.LU.64 R16, [R1+0x1440] ;  /* 0x0014400001107983 */ /* 0x0083680000300a00 */
[----:B------:R-:W3:Y:S01]  /*170d0*/  LDL.LU R252, [R1+0x5e4] ;  /* 0x0005e40001fc7983 */ /* 0x000ee20000300800 */
[----:B------:R-:W-:Y:S01]  /*170e0*/  IMAD R143, R143, UR30, RZ ;  /* 0x0000001e8f8f7c24 */ /* 0x000fe2000f8e02ff */
[----:B------:R-:W1:Y:S01]  /*170f0*/  LDCU UR30, c[0x0][0x3b0] ;  /* 0x00007600ff1e77ac */ /* 0x000e620008000800 */
[----:B------:R-:W-:-:S03]  /*17100*/  IMAD.MOV.U32 R216, RZ, RZ, R232 ;  /* 0x000000ffffd87224 */ /* 0x000fc600078e00e8 */
[----:B------:R-:W-:Y:S01]  /*17110*/  LEA R232, P0, R143, R0, 0x2 ;  /* 0x000000008fe87211 */ /* 0x000fe200078010ff */
[----:B------:R-:W-:Y:S01]  /*17120*/  IMAD.MOV.U32 R217, RZ, RZ, R233 ;  /* 0x000000ffffd97224 */ /* 0x000fe200078e00e9 */
[-C--:B------:R-:W-:Y:S01]  /*17130*/  LEA.HI.X.SX32 R217, R207, R2.reuse, 0x2, P2 ;  /* 0x00000002cfd97211 */ /* 0x080fe200010f16ff */
[----:B------:R-:W-:Y:S01]  /*17140*/  IMAD R140, R140, UR29, RZ ;  /* 0x0000001d8c8c7c24 */ /* 0x000fe2000f8e02ff */
[----:B------:R-:W-:Y:S01]  /*17150*/  LEA.HI.X.SX32 R233, R143, R2, 0x2, P0 ;  /* 0x000000028fe97211 */ /* 0x000fe200000f16ff */
[----:B------:R-:W-:Y:S01]  /*17160*/  IMAD R137, R137, UR7, RZ ;  /* 0x0000000789897c24 */ /* 0x000fe2000f8e02ff */
[----:B------:R-:W1:Y:S01]  /*17170*/  LDCU UR29, c[0x0][0x3b0] ;  /* 0x00007600ff1d77ac */ /* 0x000e620008000800 */
[----:B------:R4:W-:Y:S01]  /*17180*/  STL [R1+0x5d4], R217 ;  /* 0x0005d4d901007387 */ /* 0x0009e20000100800 */
[----:B------:R-:W-:Y:S01]  /*17190*/  LEA R216, P2, R140, R0, 0x2 ;  /* 0x000000008cd87211 */ /* 0x000fe200078410ff */
[----:B------:R-:W-:Y:S01]  /*171a0*/  IMAD.MOV.U32 R215, RZ, RZ, R218 ;  /* 0x000000ffffd77224 */ /* 0x000fe200078e00da */
[----:B------:R-:W1:Y:S01]  /*171b0*/  LDCU UR7, c[0x0][0x3b0] ;  /* 0x00007600ff0777ac */ /* 0x000e620008000800 */
[----:B------:R4:W-:Y:S01]  /*171c0*/  STL.64 [R1+0x6d8], R232 ;  /* 0x0006d8e801007387 */ /* 0x0009e20000100a00 */
[----:B------:R-:W-:Y:S01]  /*171d0*/  IMAD R132, R132, UR28, RZ ;  /* 0x0000001c84847c24 */ /* 0x000fe2000f8e02ff */
[----:B----4-:R-:W-:Y:S01]  /*171e0*/  LEA.HI.X.SX32 R217, R140, R2, 0x2, P2 ;  /* 0x000000028cd97211 */ /* 0x010fe200010f16ff */
[----:B------:R-:W-:Y:S01]  /*171f0*/  IMAD R136, R136, UR23, RZ ;  /* 0x0000001788887c24 */ /* 0x000fe2000f8e02ff */
[----:B------:R-:W4:Y:S01]  /*17200*/  LDCU UR28, c[0x0][0x3b0] ;  /* 0x00007600ff1c77ac */ /* 0x000f220008000800 */
[----:B------:R-:W-:-:S02]  /*17210*/  LEA R232, P0, R137, R0, 0x2 ;  /* 0x0000000089e87211 */ /* 0x000fc400078010ff */
[----:B------:R1:W-:Y:S01]  /*17220*/  STL.64 [R1+0x890], R216 ;  /* 0x000890d801007387 */ /* 0x0003e20000100a00 */
[----:B------:R-:W-:Y:S01]  /*17230*/  IMAD R138, R138, UR22, RZ ;  /* 0x000000168a8a7c24 */ /* 0x000fe2000f8e02ff */
[----:B------:R-:W2:Y:S01]  /*17240*/  LDCU UR23, c[0x0][0x3b0] ;  /* 0x00007600ff1777ac */ /* 0x000ea20008000800 */
[----:B------:R-:W-:Y:S01]  /*17250*/  LEA.HI.X.SX32 R233, R137, R2, 0x2, P0 ;  /* 0x0000000289e97211 */ /* 0x000fe200000f16ff */
[----:B------:R-:W-:Y:S02]  /*17260*/  IMAD.MOV.U32 R237, RZ, RZ, R15 ;  /* 0x000000ffffed7224 */ /* 0x000fe400078e000f */
[----:B------:R-:W-:Y:S01]  /*17270*/  IMAD R139, R139, UR21, RZ ;  /* 0x000000158b8b7c24 */ /* 0x000fe2000f8e02ff */
[----:B------:R-:W2:Y:S01]  /*17280*/  LDCU UR22, c[0x0][0x3b0] ;  /* 0x00007600ff1677ac */ /* 0x000ea20008000800 */
[----:B-1----:R-:W4:Y:S01]  /*17290*/  LDL.LU R216, [R1+0x5e8] ;  /* 0x0005e80001d87983 */ /* 0x002f220000300800 */
[----:B------:R-:W-:Y:S01]  /*172a0*/  IMAD.MOV.U32 R229, RZ, RZ, R10 ;  /* 0x000000ffffe57224 */ /* 0x000fe200078e000a */
[----:B------:R-:W1:Y:S02]  /*172b0*/  LDCU UR21, c[0x0][0x3b0] ;  /* 0x00007600ff1577ac */ /* 0x000e640008000800 */
[----:B------:R1:W-:Y:S01]  /*172c0*/  STL.64 [R1+0x188], R232 ;  /* 0x000188e801007387 */ /* 0x0003e20000100a00 */
[----:B------:R-:W-:-:S02]  /*172d0*/  IMAD.MOV.U32 R240, RZ, RZ, R215 ;  /* 0x000000fffff07224 */ /* 0x000fc400078e00d7 */
[----:B------:R-:W-:Y:S02]  /*172e0*/  IMAD.MOV.U32 R137, RZ, RZ, R11 ;  /* 0x000000ffff897224 */ /* 0x000fe400078e000b */
[----:B------:R-:W-:Y:S01]  /*172f0*/  IMAD R141, R141, UR20, RZ ;  /* 0x000000148d8d7c24 */ /* 0x000fe2000f8e02ff */
[----:B------:R-:W2:Y:S01]  /*17300*/  LDCU UR20, c[0x0][0x3b0] ;  /* 0x00007600ff1477ac */ /* 0x000ea20008000800 */
[----:B------:R-:W-:Y:S01]  /*17310*/  IMAD.MOV.U32 R225, RZ, RZ, R237 ;  /* 0x000000ffffe17224 */ /* 0x000fe200078e00ed */
[----:B-1----:R-:W-:Y:S01]  /*17320*/  MOV R233, R8 ;  /* 0x0000000800e97202 */ /* 0x002fe20000000f00 */
[----:B------:R-:W-:Y:S02]  /*17330*/  IMAD.MOV.U32 R237, RZ, RZ, R9 ;  /* 0x000000ffffed7224 */ /* 0x000fe400078e0009 */
[----:B------:R-:W-:Y:S01]  /*17340*/  IMAD R142, R142, UR19, RZ ;  /* 0x000000138e8e7c24 */ /* 0x000fe2000f8e02ff */
[----:B------:R-:W1:Y:S01]  /*17350*/  LDCU UR19, c[0x0][0x3b0] ;  /* 0x00007600ff1377ac */ /* 0x000e620008000800 */
[----:B------:R-:W-:-:S02]  /*17360*/  IMAD.MOV.U32 R221, RZ, RZ, R225 ;  /* 0x000000ffffdd7224 */ /* 0x000fc400078e00e1 */
[----:B------:R-:W-:Y:S02]  /*17370*/  IMAD.MOV.U32 R225, RZ, RZ, R233 ;  /* 0x000000ffffe17224 */ /* 0x000fe400078e00e9 */
[----:B--2---:R-:W-:Y:S01]  /*17380*/  IMAD R218, R235, UR58, RZ ;  /* 0x0000003aebda7c24 */ /* 0x004fe2000f8e02ff */
[----:B------:R-:W-:Y:S01]  /*17390*/  MOV R235, R236 ;  /* 0x000000ec00eb7202 */ /* 0x000fe20000000f00 */
[----:B------:R-:W-:Y:S02]  /*173a0*/  IMAD.MOV.U32 R236, RZ, RZ, R238 ;  /* 0x000000ffffec7224 */ /* 0x000fe400078e00ee */
[----:B------:R-:W-:Y:S02]  /*173b0*/  IMAD.MOV.U32 R238, RZ, RZ, R239 ;  /* 0x000000ffffee7224 */ /* 0x000fe400078e00ef */
[----:B------:R-:W-:Y:S01]  /*173c0*/  IMAD.MOV.U32 R239, RZ, RZ, R14 ;  /* 0x000000ffffef7224 */ /* 0x000fe200078e000e */
[----:B------:R-:W-:Y:S01]  /*173d0*/  LEA R14, P2, R132, R0, 0x2 ;  /* 0x00000000840e7211 */ /* 0x000fe200078410ff */
[----:B------:R-:W-:-:S02]  /*173e0*/  IMAD.MOV.U32 R232, RZ, RZ, R238 ;  /* 0x000000ffffe87224 */ /* 0x000fc400078e00ee */
[----:B------:R-:W-:Y:S01]  /*173f0*/  IMAD.MOV.U32 R238, RZ, RZ, R12 ;  /* 0x000000ffffee7224 */ /* 0x000fe200078e000c */
[----:B------:R-:W-:Y:S02]  /*17400*/  LEA R12, P0, R136, R0, 0x2 ;  /* 0x00000000880c7211 */ /* 0x000fe400078010ff */
[----:B------:R-:W-:Y:S02]  /*17410*/  LEA.HI.X.SX32 R15, R132, R2, 0x2, P2 ;  /* 0x00000002840f7211 */ /* 0x000fe400010f16ff */
[----:B------:R-:W-:-:S03]  /*17420*/  LEA R10, P2, R138, R0, 0x2 ;  /* 0x000000008a0a7211 */ /* 0x000fc600078410ff */
[----:B------:R2:W-:Y:S01]  /*17430*/  STL.64 [R1+0x180], R14 ;  /* 0x0001800e01007387 */ /* 0x0005e20000100a00 */
[----:B---3--:R-:W-:Y:S02]  /*17440*/  IMAD R217, R252, UR57, RZ ;  /* 0x00000039fcd97c24 */ /* 0x008fe4000f8e02ff */
[----:B------:R-:W-:Y:S01]  /*17450*/  IMAD.MOV.U32 R252, RZ, RZ, R235 ;  /* 0x000000fffffc7224 */ /* 0x000fe200078e00eb */
[----:B------:R-:W-:Y:S01]  /*17460*/  MOV R235, R236 ;  /* 0x000000ec00eb7202 */ /* 0x000fe20000000f00 */
[----:B------:R-:W-:Y:S02]  /*17470*/  IMAD.MOV.U32 R236, RZ, RZ, R239 ;  /* 0x000000ffffec7224 */ /* 0x000fe400078e00ef */
[----:B------:R-:W-:Y:S01]  /*17480*/  IMAD.MOV.U32 R239, RZ, RZ, R13 ;  /* 0x000000ffffef7224 */ /* 0x000fe200078e000d */
[----:B------:R-:W-:Y:S01]  /*17490*/  LEA.HI.X.SX32 R13, R136, R2, 0x2, P0 ;  /* 0x00000002880d7211 */ /* 0x000fe200000f16ff */
[----:B--2---:R2:W5:Y:S01]  /*174a0*/  LDL.LU.64 R14, [R1+0x1438] ;  /* 0x00143800010e7983 */ /* 0x0045620000300a00 */
[----:B------:R-:W-:-:S02]  /*174b0*/  LEA R8, P0, R139, R0, 0x2 ;  /* 0x000000008b087211 */ /* 0x000fc400078010ff */
[-C--:B------:R-:W-:Y:S01]  /*174c0*/  LEA.HI.X.SX32 R137, R138, R2.reuse, 0x2, P2 ;  /* 0x000000028a897211 */ /* 0x080fe200010f16ff */
[----:B------:R-:W3:Y:S01]  /*174d0*/  LDL.LU R215, [R1+0x5ec] ;  /* 0x0005ec0001d77983 */ /* 0x000ee20000300800 */
[----:B------:R-:W-:Y:S01]  /*174e0*/  LEA.HI.X.SX32 R9, R139, R2, 0x2, P0 ;  /* 0x000000028b097211 */ /* 0x000fe200000f16ff */
[----:B------:R-:W-:Y:S02]  /*174f0*/  IMAD.MOV.U32 R136, RZ, RZ, R10 ;  /* 0x000000ffff887224 */ /* 0x000fe400078e000a */
[----:B------:R-:W-:Y:S01]  /*17500*/  STL [R1+0x170], R10 ;  /* 0x0001700a01007387 */ /* 0x000fe20000100800 */
[----:B------:R-:W-:-:S03]  /*17510*/  LEA R136, P2, R141, R0, 0x2 ;  /* 0x000000008d887211 */ /* 0x000fc600078410ff */
[----:B------:R1:W-:Y:S01]  /*17520*/  STL.64 [R1+0x178], R12 ;  /* 0x0001780c01007387 */ /* 0x0003e20000100a00 */
[----:B------:R-:W-:-:S03]  /*17530*/  LEA R138, P0, R142, R0, 0x2 ;  /* 0x000000008e8a7211 */ /* 0x000fc600078010ff */
[----:B-1----:R2:W5:Y:S04]  /*17540*/  LDL.LU.64 R12, [R1+0x1430] ;  /* 0x00143000010c7983 */ /* 0x0025680000300a00 */
[----:B------:R2:W5:Y:S04]  /*17550*/  LDL.LU.64 R10, [R1+0x1428] ;  /* 0x00142800010a7983 */ /* 0x0005680000300a00 */
[----:B------:R1:W-:Y:S04]  /*17560*/  STL [R1+0x174], R137 ;  /* 0x0001748901007387 */ /* 0x0003e80000100800 */
[----:B------:R-:W2:Y:S04]  /*17570*/  LDL.LU R207, [R1+0x5f0] ;  /* 0x0005f00001cf7983 */ /* 0x000ea80000300800 */
[----:B------:R4:W-:Y:S01]  /*17580*/  STL.64 [R1+0x4d8], R8 ;  /* 0x0004d80801007387 */ /* 0x0009e20000100a00 */
[----:B-1----:R-:W-:-:S02]  /*17590*/  LEA.HI.X.SX32 R137, R141, R2, 0x2, P2 ;  /* 0x000000028d897211 */ /* 0x002fc400010f16ff */
[----:B------:R-:W-:Y:S01]  /*175a0*/  LEA.HI.X.SX32 R139, R142, R2, 0x2, P0 ;  /* 0x000000028e8b7211 */ /* 0x000fe200000f16ff */
[----:B----4-:R1:W5:Y:S04]  /*175b0*/  LDL.LU.64 R8, [R1+0x1420] ;  /* 0x0014200001087983 */ /* 0x0103680000300a00 */
[----:B------:R-:W4:Y:S04]  /*175c0*/  LDL.LU R233, [R1+0x5f4] ;  /* 0x0005f40001e97983 */ /* 0x000f280000300800 */
[----:B------:R1:W-:Y:S04]  /*175d0*/  STL.64 [R1+0x5d8], R136 ;  /* 0x0005d88801007387 */ /* 0x0003e80000100a00 */
[----:B------:R1:W-:Y:S02]  /*175e0*/  STL.64 [R1+0x6e0], R138 ;  /* 0x0006e08a01007387 */ /* 0x0003e40000100a00 */
[----:B-1----:R-:W-:-:S02]  /*175f0*/  LEA R136, P2, R192, R0, 0x2 ;  /* 0x00000000c0887211 */ /* 0x002fc400078410ff */
[C---:B------:R-:W-:Y:S02]  /*17600*/  LEA R138, P0, R193.reuse, R0, 0x2 ;  /* 0x00000000c18a7211 */ /* 0x040fe400078010ff */
[-C--:B------:R-:W-:Y:S02]  /*17610*/  LEA.HI.X.SX32 R137, R192, R2.reuse, 0x2, P2 ;  /* 0x00000002c0897211 */ /* 0x080fe400010f16ff */
[----:B------:R-:W-:-:S03]  /*17620*/  LEA.HI.X.SX32 R139, R193, R2, 0x2, P0 ;  /* 0x00000002c18b7211 */ /* 0x000fc600000f16ff */
[----:B------:R-:W-:Y:S04]  /*17630*/  STL.64 [R1+0x8a0], R136 ;  /* 0x0008a08801007387 */ /* 0x000fe80000100a00 */
[----:B------:R-:W2:Y:S04]  /*17640*/  LDL.LU R143, [R1+0x5f8] ;  /* 0x0005f800018f7983 */ /* 0x000ea80000300800 */
[----:B------:R1:W-:Y:S04]  /*17650*/  STL.64 [R1+0x168], R138 ;  /* 0x0001688a01007387 */ /* 0x0003e80000100a00 */
[----:B-1----:R-:W2:Y:S01]  /*17660*/  LDL.LU R138, [R1+0x5fc] ;  /* 0x0005fc00018a7983 */ /* 0x002ea20000300800 */
[C---:B------:R-:W-:Y:S01]  /*17670*/  LEA R136, P2, R194.reuse, R0, 0x2 ;  /* 0x00000000c2887211 */ /* 0x040fe200078410ff */
[----:B------:R-:W-:Y:S01]  /*17680*/  IMAD.MOV.U32 R140, RZ, RZ, R221 ;  /* 0x000000ffff8c7224 */ /* 0x000fe200078e00dd */
[----:B------:R-:W-:Y:S01]  /*17690*/  MOV R221, R225 ;  /* 0x000000e100dd7202 */ /* 0x000fe20000000f00 */
[----:B------:R-:W-:Y:S01]  /*176a0*/  IMAD.MOV.U32 R225, RZ, RZ, R252 ;  /* 0x000000ffffe17224 */ /* 0x000fe200078e00fc */
[----:B------:R-:W-:Y:S01]  /*176b0*/  LEA.HI.X.SX32 R137, R194, R2, 0x2, P2 ;  /* 0x00000002c2897211 */ /* 0x000fe200010f16ff */
[----:B------:R-:W-:-:S02]  /*176c0*/  IMAD.MOV.U32 R252, RZ, RZ, R236 ;  /* 0x000000fffffc7224 */ /* 0x000fc400078e00ec */
[----:B------:R-:W-:Y:S02]  /*176d0*/  IMAD.MOV.U32 R236, RZ, RZ, R238 ;  /* 0x000000ffffec7224 */ /* 0x000fe400078e00ee */
[----:B------:R-:W-:Y:S01]  /*176e0*/  IMAD.MOV.U32 R238, RZ, RZ, R242 ;  /* 0x000000ffffee7224 */ /* 0x000fe200078e00f2 */
[----:B------:R-:W-:Y:S01]  /*176f0*/  LEA R242, P0, R195, R0, 0x2 ;  /* 0x00000000c3f27211 */ /* 0x000fe200078010ff */
[----:B------:R1:W-:Y:S01]  /*17700*/  STL.64 [R1+0x160], R136 ;  /* 0x0001608801007387 */ /* 0x0003e20000100a00 */
[----:B------:R-:W-:Y:S01]  /*17710*/  IMAD.MOV.U32 R193, RZ, RZ, R246 ;  /* 0x000000ffffc17224 */ /* 0x000fe200078e00f6 */
[----:B-1----:R-:W-:Y:S02]  /*17720*/  MOV R136, R140 ;  /* 0x0000008c00887202 */ /* 0x002fe40000000f00 */
[----:B------:R-:W-:Y:S02]  /*17730*/  LEA R140, P2, R196, R0, 0x2 ;  /* 0x00000000c48c7211 */ /* 0x000fe400078410ff */
[----:B------:R-:W-:-:S03]  /*17740*/  MOV R137, R247 ;  /* 0x000000f700897202 */ /* 0x000fc60000000f00 */
[----:B------:R1:W-:Y:S01]  /*17750*/  STL [R1+0x150], R140 ;  /* 0x0001508c01007387 */ /* 0x0003e20000100800 */
[----:B------:R-:W-:Y:S02]  /*17760*/  IMAD.MOV.U32 R194, RZ, RZ, R140 ;  /* 0x000000ffffc27224 */ /* 0x000fe400078e008c */
[----:B-1----:R-:W-:Y:S02]  /*17770*/  IMAD.MOV.U32 R140, RZ, RZ, R245 ;  /* 0x000000ffff8c7224 */ /* 0x002fe400078e00f5 */
[----:B------:R-:W-:-:S03]  /*17780*/  IMAD.MOV.U32 R194, RZ, RZ, R136 ;  /* 0x000000ffffc27224 */ /* 0x000fc600078e0088 */
[----:B------:R-:W-:Y:S01]  /*17790*/  MOV R136, R140 ;  /* 0x0000008c00887202 */ /* 0x000fe20000000f00 */
[----:B------:R-:W-:Y:S02]  /*177a0*/  IMAD R219, R219, UR59, RZ ;  /* 0x0000003bdbdb7c24 */ /* 0x000fe4000f8e02ff */
[----:B------:R-:W-:Y:S02]  /*177b0*/  IMAD R216, R216, UR24, RZ ;  /* 0x00000018d8d87c24 */ /* 0x000fe4000f8e02ff */
[----:B----4-:R-:W-:Y:S02]  /*177c0*/  IMAD R192, R233, UR25, RZ ;  /* 0x00000019e9c07c24 */ /* 0x010fe4000f8e02ff */
[----:B------:R-:W-:Y:S02]  /*177d0*/  IMAD.MOV.U32 R233, RZ, RZ, R232 ;  /* 0x000000ffffe97224 */ /* 0x000fe400078e00e8 */
[----:B------:R-:W-:Y:S01]  /*177e0*/  IMAD.MOV.U32 R232, RZ, RZ, R243 ;  /* 0x000000ffffe87224 */ /* 0x000fe200078e00f3 */
[----:B------:R-:W-:Y:S01]  /*177f0*/  LEA.HI.X.SX32 R243, R195, R2, 0x2, P0 ;  /* 0x00000002c3f37211 */ /* 0x000fe200000f16ff */
[----:B------:R-:W-:-:S02]  /*17800*/  IMAD.MOV.U32 R195, RZ, RZ, R141 ;  /* 0x000000ffffc37224 */ /* 0x000fc400078e008d */
[----:B------:R-:W-:Y:S02]  /*17810*/  IMAD.MOV.U32 R132, RZ, RZ, R232 ;  /* 0x000000ffff847224 */ /* 0x000fe400078e00e8 */
[----:B------:R-:W-:Y:S01]  /*17820*/  IMAD.MOV.U32 R232, RZ, RZ, R244 ;  /* 0x000000ffffe87224 */ /* 0x000fe200078e00f4 */
[C---:B------:R-:W-:Y:S02]  /*17830*/  LEA R244, P0, R197.reuse, R0, 0x2 ;  /* 0x00000000c5f47211 */ /* 0x040fe400078010ff */
[----:B------:R-:W-:Y:S02]  /*17840*/  LEA.HI.X.SX32 R195, R196, R2, 0x2, P2 ;  /* 0x00000002c4c37211 */ /* 0x000fe400010f16ff */
[C---:B------:R-:W-:Y:S01]  /*17850*/  LEA R246, P2, R198.reuse, R0, 0x2 ;  /* 0x00000000c6f67211 */ /* 0x040fe200078410ff */
[----:B------:R1:W-:Y:S01]  /*17860*/  STL.64 [R1+0x158], R242 ;  /* 0x000158f201007387 */ /* 0x0003e20000100a00 */
[-C--:B------:R-:W-:Y:S02]  /*17870*/  LEA.HI.X.SX32 R245, R197, R2.reuse, 0x2, P0 ;  /* 0x00000002c5f57211 */ /* 0x080fe400000f16ff */
[----:B------:R-:W-:Y:S01]  /*17880*/  LEA.HI.X.SX32 R247, R198, R2, 0x2, P2 ;  /* 0x00000002c6f77211 */ /* 0x000fe200010f16ff */
[----:B------:R-:W-:Y:S01]  /*17890*/  IMAD.MOV.U32 R139, RZ, RZ, R233 ;  /* 0x000000ffff8b7224 */ /* 0x000fe200078e00e9 */
[-C--:B------:R-:W-:Y:S01]  /*178a0*/  LEA R196, P2, R200, R0.reuse, 0x2 ;  /* 0x00000000c8c47211 */ /* 0x080fe200078410ff */
[----:B------:R-:W-:Y:S01]  /*178b0*/  IMAD.MOV.U32 R233, RZ, RZ, R248 ;  /* 0x000000ffffe97224 */ /* 0x000fe200078e00f8 */
[----:B------:R-:W-:Y:S01]  /*178c0*/  LEA R248, P0, R199, R0, 0x2 ;  /* 0x00000000c7f87211 */ /* 0x000fe200078010ff */
[----:B-1----:R1:W5:Y:S04]  /*178d0*/  LDL.LU.64 R242, [R1+0x1418] ;  /* 0x0014180001f27983 */ /* 0x0023680000300a00 */
[----:B------:R-:W4:Y:S04]  /*178e0*/  LDL.LU R141, [R1+0x600] ;  /* 0x00060000018d7983 */ /* 0x000f280000300800 */
[----:B------:R-:W-:Y:S04]  /*178f0*/  STL [R1+0x154], R195 ;  /* 0x000154c301007387 */ /* 0x000fe80000100800 */
[----:B------:R1:W-:Y:S01]  /*17900*/  STL.64 [R1+0x4e0], R244 ;  /* 0x0004e0f401007387 */ /* 0x0003e20000100a00 */
[----:B------:R-:W-:-:S02]  /*17910*/  IMAD.MOV.U32 R198, RZ, RZ, R196 ;  /* 0x000000ffffc67224 */ /* 0x000fc400078e00c4 */
[----:B--2---:R-:W-:Y:S02]  /*17920*/  IMAD R142, R138, UR56, RZ ;  /* 0x000000388a8e7c24 */ /* 0x004fe4000f8e02ff */
[----:B------:R-:W-:Y:S01]  /*17930*/  IMAD.MOV.U32 R138, RZ, RZ, R221 ;  /* 0x000000ffff8a7224 */ /* 0x000fe200078e00dd */
[----:B-1----:R1:W5:Y:S01]  /*17940*/  LDL.LU.64 R244, [R1+0x1410] ;  /* 0x0014100001f47983 */ /* 0x0023620000300a00 */
[----:B------:R-:W-:-:S03]  /*17950*/  IMAD.MOV.U32 R221, RZ, RZ, R252 ;  /* 0x000000ffffdd7224 */ /* 0x000fc600078e00fc */
[----:B------:R2:W-:Y:S01]  /*17960*/  STL.64 [R1+0x5e0], R246 ;  /* 0x0005e0f601007387 */ /* 0x0005e20000100a00 */
[----:B------:R-:W-:Y:S01]  /*17970*/  IMAD.MOV.U32 R252, RZ, RZ, R249 ;  /* 0x000000fffffc7224 */ /* 0x000fe200078e00f9 */
[-C--:B------:R-:W-:Y:S01]  /*17980*/  LEA.HI.X.SX32 R249, R199, R2.reuse, 0x2, P0 ;  /* 0x00000002c7f97211 */ /* 0x080fe200000f16ff */
[----:B------:R-:W-:Y:S01]  /*17990*/  IMAD.MOV.U32 R199, RZ, RZ, R197 ;  /* 0x000000ffffc77224 */ /* 0x000fe200078e00c5 */
[----:B------:R-:W-:Y:S01]  /*179a0*/  LEA.HI.X.SX32 R199, R200, R2, 0x2, P2 ;  /* 0x00000002c8c77211 */ /* 0x000fe200010f16ff */
[----:B--2---:R1:W5:Y:S04]  /*179b0*/  LDL.LU.64 R246, [R1+0x1408] ;  /* 0x0014080001f67983 */ /* 0x0043680000300a00 */
[----:B------:R-:W2:Y:S04]  /*179c0*/  LDL.LU R140, [R1+0x604] ;  /* 0x00060400018c7983 */ /* 0x000ea80000300800 */
[----:B------:R1:W-:Y:S01]  /*179d0*/  STL [R1+0x8b0], R196 ;  /* 0x0008b0c401007387 */ /* 0x0003e20000100800 */
[----:B------:R-:W-:Y:S01]  /*179e0*/  LEA R198, P2, R202, R0, 0x2 ;  /* 0x00000000cac67211 */ /* 0x000fe200078410ff */
[----:B------:R-:W-:-:S02]  /*179f0*/  IMAD.MOV.U32 R195, RZ, RZ, R139 ;  /* 0x000000ffffc37224 */ /* 0x000fc400078e008b */
[----:B------:R3:W-:Y:S01]  /*17a00*/  STL.64 [R1+0x6f0], R248 ;  /* 0x0006f0f801007387 */ /* 0x0007e20000100a00 */
[----:B-1----:R-:W-:-:S04]  /*17a10*/  LEA R196, P0, R201, R0, 0x2 ;  /* 0x00000000c9c47211 */ /* 0x002fc800078010ff */
[----:B------:R-:W-:Y:S01]  /*17a20*/  LEA.HI.X.SX32 R197, R201, R2, 0x2, P0 ;  /* 0x00000002c9c57211 */ /* 0x000fe200000f16ff */
[----:B---3--:R1:W5:Y:S04]  /*17a30*/  LDL.LU.64 R248, [R1+0x1400] ;  /* 0x0014000001f87983 */ /* 0x0083680000300a00 */
[----:B------:R3:W-:Y:S01]  /*17a40*/  STL [R1+0x8b4], R199 ;  /* 0x0008b4c701007387 */ /* 0x0007e20000100800 */
[----:B------:R-:W-:-:S03]  /*17a50*/  LEA R200, P0, R203, R0, 0x2 ;  /* 0x00000000cbc87211 */ /* 0x000fc600078010ff */
[----:B------:R-:W2:Y:S04]  /*17a60*/  LDL.LU R139, [R1+0x608] ;  /* 0x00060800018b7983 */ /* 0x000ea80000300800 */
[----:B------:R1:W-:Y:S01]  /*17a70*/  STL.64 [R1+0x148], R196 ;  /* 0x000148c401007387 */ /* 0x0003e20000100a00 */
[-C--:B---3--:R-:W-:Y:S02]  /*17a80*/  LEA.HI.X.SX32 R199, R202, R2.reuse, 0x2, P2 ;  /* 0x00000002cac77211 */ /* 0x088fe400010f16ff */
[----:B------:R-:W-:Y:S02]  /*17a90*/  LEA.HI.X.SX32 R201, R203, R2, 0x2, P0 ;  /* 0x00000002cbc97211 */ /* 0x000fe400000f16ff */
[----:B------:R-:W-:Y:S01]  /*17aa0*/  LEA R202, P0, R205, R0, 0x2 ;  /* 0x00000000cdca7211 */ /* 0x000fe200078010ff */
[----:B-1----:R-:W-:-:S02]  /*17ab0*/  IMAD.MOV.U32 R196, RZ, RZ, R194 ;  /* 0x000000ffffc47224 */ /* 0x002fc400078e00c2 */
[----:B------:R-:W-:Y:S02]  /*17ac0*/  IMAD.MOV.U32 R194, RZ, RZ, R138 ;  /* 0x000000ffffc27224 */ /* 0x000fe400078e008a */
[----:B------:R-:W3:Y:S04]  /*17ad0*/  LDL.LU R138, [R1+0x60c] ;  /* 0x00060c00018a7983 */ /* 0x000ee80000300800 */
[----:B------:R1:W-:Y:S01]  /*17ae0*/  STL.64 [R1+0x140], R198 ;  /* 0x000140c601007387 */ /* 0x0003e20000100a00 */
[----:B------:R-:W-:-:S03]  /*17af0*/  LEA.HI.X.SX32 R203, R205, R2, 0x2, P0 ;  /* 0x00000002cdcb7211 */ /* 0x000fc600000f16ff */
[----:B------:R1:W-:Y:S02]  /*17b00*/  STL.64 [R1+0x138], R200 ;  /* 0x000138c801007387 */ /* 0x0003e40000100a00 */
[----:B-1----:R-:W-:-:S04]  /*17b10*/  LEA R198, P2, R204, R0, 0x2 ;  /* 0x00000000ccc67211 */ /* 0x002fc800078410ff */
[----:B------:R-:W-:Y:S02]  /*17b20*/  LEA.HI.X.SX32 R199, R204, R2, 0x2, P2 ;  /* 0x00000002ccc77211 */ /* 0x000fe400010f16ff */
[C---:B------:R-:W-:Y:S02]  /*17b30*/  LEA R200, P2, R206.reuse, R0, 0x2 ;  /* 0x00000000cec87211 */ /* 0x040fe400078410ff */
[----:B------:R-:W-:Y:S01]  /*17b40*/  MOV R197, R194 ;  /* 0x000000c200c57202 */ /* 0x000fe20000000f00 */
[----:B------:R1:W-:Y:S01]  /*17b50*/  STL.64 [R1+0x130], R198 ;  /* 0x000130c601007387 */ /* 0x0003e20000100a00 */
[----:B------:R-:W-:Y:S01]  /*17b60*/  IMAD.MOV.U32 R194, RZ, RZ, R137 ;  /* 0x000000ffffc27224 */ /* 0x000fe200078e0089 */
[----:B------:R-:W-:Y:S02]  /*17b70*/  LEA.HI.X.SX32 R201, R206, R2, 0x2, P2 ;  /* 0x00000002cec97211 */ /* 0x000fe400010f16ff */
[----:B------:R-:W3:Y:S04]  /*17b80*/  LDL.LU R137, [R1+0x610] ;  /* 0x0006100001897983 */ /* 0x000ee80000300800 */
[----:B------:R1:W-:Y:S02]  /*17b90*/  STL.64 [R1+0x4e8], R202 ;  /* 0x0004e8ca01007387 */ /* 0x0003e40000100a00 */
[----:B-1----:R-:W-:-:S02]  /*17ba0*/  IMAD.MOV.U32 R198, RZ, RZ, R196 ;  /* 0x000000ffffc67224 */ /* 0x002fc400078e00c4 */
[----:B------:R-:W-:Y:S02]  /*17bb0*/  IMAD.MOV.U32 R196, RZ, RZ, R195 ;  /* 0x000000ffffc47224 */ /* 0x000fe400078e00c3 */
[----:B------:R-:W-:Y:S02]  /*17bc0*/  IMAD.MOV.U32 R195, RZ, RZ, R136 ;  /* 0x000000ffffc37224 */ /* 0x000fe400078e0088 */
[----:B------:R-:W3:Y:S01]  /*17bd0*/  LDL.LU R136, [R1+0x614] ;  /* 0x0006140001887983 */ /* 0x000ee20000300800 */
[----:B------:R-:W-:-:S03]  /*17be0*/  LEA R202, P0, R208, R0, 0x2 ;  /* 0x00000000d0ca7211 */ /* 0x000fc600078010ff */
[----:B------:R1:W-:Y:S01]  /*17bf0*/  STL.64 [R1+0x5e8], R200 ;  /* 0x0005e8c801007387 */ /* 0x0003e20000100a00 */
[----:B------:R-:W-:-:S05]  /*17c00*/  LEA.HI.X.SX32 R203, R208, R2, 0x2, P0 ;  /* 0x00000002d0cb7211 */ /* 0x000fca00000f16ff */
[----:B------:R1:W-:Y:S02]  /*17c10*/  STL.64 [R1+0x700], R202 ;  /* 0x000700ca01007387 */ /* 0x0003e40000100a00 */
[----:B-1----:R-:W-:-:S04]  /*17c20*/  LEA R200, P2, R209, R0, 0x2 ;  /* 0x00000000d1c87211 */ /* 0x002fc800078410ff */
[----:B------:R-:W-:Y:S02]  /*17c30*/  LEA.HI.X.SX32 R201, R209, R2, 0x2, P2 ;  /* 0x00000002d1c97211 */ /* 0x000fe400010f16ff */
[----:B------:R-:W-:-:S03]  /*17c40*/  LEA R202, P0, R210, R0, 0x2 ;  /* 0x00000000d2ca7211 */ /* 0x000fc600078010ff */
[----:B------:R1:W-:Y:S01]  /*17c50*/  STL.64 [R1+0x8c0], R200 ;  /* 0x0008c0c801007387 */ /* 0x0003e20000100a00 */
[----:B------:R-:W-:Y:S01]  /*17c60*/  LEA.HI.X.SX32 R203, R210, R2, 0x2, P0 ;  /* 0x00000002d2cb7211 */ /* 0x000fe200000f16ff */
[----:B------:R-:W-:Y:S01]  /*17c70*/  IMAD.MOV.U32 R199, RZ, RZ, R196 ;  /* 0x000000ffffc77224 */ /* 0x000fe200078e00c4 */
[-C--:B------:R-:W-:Y:S01]  /*17c80*/  LEA R204, P0, R212, R0.reuse, 0x2 ;  /* 0x00000000d4cc7211 */ /* 0x080fe200078010ff */
[----:B------:R-:W-:Y:S02]  /*17c90*/  IMAD.MOV.U32 R196, RZ, RZ, R132 ;  /* 0x000000ffffc47224 */ /* 0x000fe400078e0084 */
[----:B------:R-:W3:Y:S01]  /*17ca0*/  LDL.LU R132, [R1+0x618] ;  /* 0x0006180001847983 */ /* 0x000ee20000300800 */
[----:B-1----:R-:W-:-:S03]  /*17cb0*/  LEA R200, P2, R211, R0, 0x2 ;  /* 0x00000000d3c87211 */ /* 0x002fc600078410ff */
[----:B------:R1:W-:Y:S01]  /*17cc0*/  STL.64 [R1+0x128], R202 ;  /* 0x000128ca01007387 */ /* 0x0003e20000100a00 */
[-C--:B------:R-:W-:Y:S02]  /*17cd0*/  LEA.HI.X.SX32 R201, R211, R2.reuse, 0x2, P2 ;  /* 0x00000002d3c97211 */ /* 0x080fe400010f16ff */
[----:B------:R-:W-:-:S03]  /*17ce0*/  LEA.HI.X.SX32 R205, R212, R2, 0x2, P0 ;  /* 0x00000002d4cd7211 */ /* 0x000fc600000f16ff */
[----:B------:R1:W-:Y:S02]  /*17cf0*/  STL.64 [R1+0x120], R200 ;  /* 0x000120c801007387 */ /* 0x0003e40000100a00 */
[----:B-1----:R-:W-:-:S04]  /*17d00*/  LEA R202, P2, R213, R0, 0x2 ;  /* 0x00000000d5ca7211 */ /* 0x002fc800078410ff */
[----:B------:R-:W-:Y:S01]  /*17d10*/  LEA.HI.X.SX32 R203, R213, R2, 0x2, P2 ;  /* 0x00000002d5cb7211 */ /* 0x000fe200010f16ff */
[----:B------:R-:W-:Y:S01]  /*17d20*/  IMAD.MOV.U32 R200, RZ, RZ, R199 ;  /* 0x000000ffffc87224 */ /* 0x000fe200078e00c7 */
[----:B------:R-:W-:Y:S01]  /*17d30*/  MOV R201, R198 ;  /* 0x000000c600c97202 */ /* 0x000fe20000000f00 */
[----:B------:R-:W3:Y:S04]  /*17d40*/  LDL.LU R199, [R1+0x61c] ;  /* 0x00061c0001c77983 */ /* 0x000ee80000300800 */
[----:B------:R1:W-:Y:S04]  /*17d50*/  STL.64 [R1+0x118], R204 ;  /* 0x000118cc01007387 */ /* 0x0003e80000100a00 */
[----:B------:R-:W3:Y:S04]  /*17d60*/  LDL.LU R198, [R1+0x620] ;  /* 0x0006200001c67983 */ /* 0x000ee80000300800 */
[----:B------:R1:W-:Y:S02]  /*17d70*/  STL.64 [R1+0x110], R202 ;  /* 0x000110ca01007387 */ /* 0x0003e40000100a00 */
[----:B-1----:R-:W-:-:S04]  /*17d80*/  LEA R204, P0, R214, R0, 0x2 ;  /* 0x00000000d6cc7211 */ /* 0x002fc800078010ff */
[----:B------:R-:W-:Y:S02]  /*17d90*/  LEA.HI.X.SX32 R205, R214, R2, 0x2, P0 ;  /* 0x00000002d6cd7211 */ /* 0x000fe400000f16ff */
[-C--:B------:R-:W-:Y:S02]  /*17da0*/  LEA R202, P2, R226, R0.reuse, 0x2 ;  /* 0x00000000e2ca7211 */ /* 0x080fe400078410ff */
[----:B------:R-:W-:Y:S02]  /*17db0*/  LEA R208, P0, R224, R0, 0x2 ;  /* 0x00000000e0d07211 */ /* 0x000fe400078010ff */
[-C--:B------:R-:W-:Y:S01]  /*17dc0*/  LEA.HI.X.SX32 R203, R226, R2.reuse, 0x2, P2 ;  /* 0x00000002e2cb7211 */ /* 0x080fe200010f16ff */
[----:B------:R1:W-:Y:S01]  /*17dd0*/  STL.64 [R1+0x4f0], R204 ;  /* 0x0004f0cc01007387 */ /* 0x0003e20000100a00 */
[----:B------:R-:W-:-:S03]  /*17de0*/  LEA.HI.X.SX32 R209, R224, R2, 0x2, P0 ;  /* 0x00000002e0d17211 */ /* 0x000fc600000f16ff */
[----:B------:R1:W-:Y:S02]  /*17df0*/  STL.64 [R1+0x5f0], R202 ;  /* 0x0005f0ca01007387 */ /* 0x0003e40000100a00 */
[C---:B-1----:R-:W-:Y:S01]  /*17e00*/  LEA R204, P2, R223.reuse, R0, 0x2 ;  /* 0x00000000dfcc7211 */ /* 0x042fe200078410ff */
[----:B------:R-:W-:Y:S02]  /*17e10*/  IMAD.MOV.U32 R202, RZ, RZ, R197 ;  /* 0x000000ffffca7224 */ /* 0x000fe400078e00c5 */
[----:B------:R-:W3:Y:S01]  /*17e20*/  LDL.LU R197, [R1+0x624] ;  /* 0x0006240001c57983 */ /* 0x000ee20000300800 */
[----:B------:R-:W-:-:S03]  /*17e30*/  LEA.HI.X.SX32 R205, R223, R2, 0x2, P2 ;  /* 0x00000002dfcd7211 */ /* 0x000fc600010f16ff */
[----:B------:R1:W-:Y:S01]  /*17e40*/  STL.64 [R1+0x710], R208 ;  /* 0x000710d001007387 */ /* 0x0003e20000100a00 */
[C---:B------:R-:W-:Y:S01]  /*17e50*/  LEA R210, P2, R220.reuse, R0, 0x2 ;  /* 0x00000000dcd27211 */ /* 0x040fe200078410ff */
[----:B------:R-:W-:Y:S02]  /*17e60*/  IMAD.MOV.U32 R203, RZ, RZ, R201 ;  /* 0x000000ffffcb7224 */ /* 0x000fe400078e00c9 */
[----:B------:R-:W-:Y:S01]  /*17e70*/  IMAD.MOV.U32 R201, RZ, RZ, R200 ;  /* 0x000000ffffc97224 */ /* 0x000fe200078e00c8 */
[----:B------:R-:W-:Y:S01]  /*17e80*/  LEA.HI.X.SX32 R211, R220, R2, 0x2, P2 ;  /* 0x00000002dcd37211 */ /* 0x000fe200010f16ff */
[----:B------:R-:W-:Y:S02]  /*17e90*/  IMAD.MOV.U32 R200, RZ, RZ, R196 ;  /* 0x000000ffffc87224 */ /* 0x000fe400078e00c4 */
[----:B------:R-:W3:Y:S01]  /*17ea0*/  LDL.LU R196, [R1+0x628] ;  /* 0x0006280001c47983 */ /* 0x000ee20000300800 */
[----:B-1----:R-:W-:-:S04]  /*17eb0*/  LEA R208, P0, R222, R0, 0x2 ;  /* 0x00000000ded07211 */ /* 0x002fc800078010ff */
[----:B------:R-:W-:Y:S01]  /*17ec0*/  LEA.HI.X.SX32 R209, R222, R2, 0x2, P0 ;  /* 0x00000002ded17211 */ /* 0x000fe200000f16ff */
[----:B------:R-:W-:Y:S04]  /*17ed0*/  STL.64 [R1+0x8d0], R204 ;  /* 0x0008d0cc01007387 */ /* 0x000fe80000100a00 */
[----:B------:R1:W-:Y:S04]  /*17ee0*/  STL.64 [R1+0x108], R208 ;  /* 0x000108d001007387 */ /* 0x0003e80000100a00 */
[----:B------:R1:W-:Y:S02]  /*17ef0*/  STL.64 [R1+0x100], R210 ;  /* 0x000100d201007387 */ /* 0x0003e40000100a00 */
[-C--:B-1----:R-:W-:Y:S01]  /*17f00*/  LEA R208, P0, R219, R0.reuse, 0x2 ;  /* 0x00000000dbd07211 */ /* 0x082fe200078010ff */
[----:B------:R-:W-:Y:S01]  /*17f10*/  IMAD.MOV.U32 R204, RZ, RZ, R202 ;  /* 0x000000ffffcc7224 */ /* 0x000fe200078e00ca */
[----:B------:R-:W-:-:S02]  /*17f20*/  LEA R210, P2, R218, R0, 0x2 ;  /* 0x00000000dad27211 */ /* 0x000fc400078410ff */
[-C--:B------:R-:W-:Y:S01]  /*17f30*/  LEA.HI.X.SX32 R209, R219, R2.reuse, 0x2, P0 ;  /* 0x00000002dbd17211 */ /* 0x080fe200000f16ff */
[----:B------:R-:W-:Y:S01]  /*17f40*/  IMAD.MOV.U32 R202, RZ, RZ, R201 ;  /* 0x000000ffffca7224 */ /* 0x000fe200078e00c9 */
[----:B------:R-:W-:Y:S02]  /*17f50*/  LEA.HI.X.SX32 R211, R218, R2, 0x2, P2 ;  /* 0x00000002dad37211 */ /* 0x000fe400010f16ff */
[----:B------:R-:W-:Y:S02]  /*17f60*/  MOV R201, R195 ;  /* 0x000000c300c97202 */ /* 0x000fe40000000f00 */
[----:B------:R-:W3:Y:S04]  /*17f70*/  LDL.LU R195, [R1+0x62c] ;  /* 0x00062c0001c37983 */ /* 0x000ee80000300800 */
[----:B------:R1:W-:Y:S04]  /*17f80*/  STL.64 [R1+0xf8], R208 ;  /* 0x0000f8d001007387 */ /* 0x0003e80000100a00 */
[----:B------:R4:W-:Y:S01]  /*17f90*/  STL.64 [R1+0xf0], R210 ;  /* 0x0000f0d201007387 */ /* 0x0009e20000100a00 */
[----:B------:R-:W-:Y:S01]  /*17fa0*/  IMAD R215, R215, UR27, RZ ;  /* 0x0000001bd7d77c24 */ /* 0x000fe2000f8e02ff */
[----:B-1----:R-:W-:-:S02]  /*17fb0*/  LEA R208, P0, R217, R0, 0x2 ;  /* 0x00000000d9d07211 */ /* 0x002fc400078010ff */
[C---:B----4-:R-:W-:Y:S02]  /*17fc0*/  LEA R210, P2, R216.reuse, R0, 0x2 ;  /* 0x00000000d8d27211 */ /* 0x050fe400078410ff */
[-C--:B------:R-:W-:Y:S01]  /*17fd0*/  LEA.HI.X.SX32 R209, R217, R2.reuse, 0x2, P0 ;  /* 0x00000002d9d17211 */ /* 0x080fe200000f16ff */
[----:B------:R-:W-:Y:S01]  /*17fe0*/  IMAD R207, R207, UR26, RZ ;  /* 0x0000001acfcf7c24 */ /* 0x000fe2000f8e02ff */
[----:B------:R-:W-:Y:S01]  /*17ff0*/  LEA.HI.X.SX32 R211, R216, R2, 0x2, P2 ;  /* 0x00000002d8d37211 */ /* 0x000fe200010f16ff */
[----:B------:R-:W-:Y:S02]  /*18000*/  IMAD.MOV.U32 R205, RZ, RZ, R194 ;  /* 0x000000ffffcd7224 */ /* 0x000fe400078e00c2 */
[----:B------:R-:W4:Y:S01]  /*18010*/  LDL.LU R194, [R1+0x66c] ;  /* 0x00066c0001c27983 */ /* 0x000f220000300800 */
[----:B------:R-:W-:Y:S02]  /*18020*/  IMAD.MOV.U32 R206, RZ, RZ, R204 ;  /* 0x000000ffffce7224 */ /* 0x000fe400078e00cc */
[----:B------:R-:W-:Y:S01]  /*18030*/  IMAD.MOV.U32 R204, RZ, RZ, R193 ;  /* 0x000000ffffcc7224 */ /* 0x000fe200078e00c1 */
[----:B------:R1:W-:Y:S04]  /*18040*/  STL.64 [R1+0x4f8], R208 ;  /* 0x0004f8d001007387 */ /* 0x0003e80000100a00 */
[----:B------:R-:W4:Y:S04]  /*18050*/  LDL.LU R193, [R1+0x6e8] ;  /* 0x0006e80001c17983 */ /* 0x000f280000300800 */
[----:B------:R1:W-:Y:S02]  /*18060*/  STL.64 [R1+0x5f8], R210 ;  /* 0x0005f8d201007387 */ /* 0x0003e40000100a00 */
[----:B-1----:R-:W-:-:S04]  /*18070*/  LEA R208, P0, R215, R0, 0x2 ;  /* 0x00000000d7d07211 */ /* 0x002fc800078010ff */
[----:B------:R-:W-:Y:S02]  /*18080*/  LEA.HI.X.SX32 R209, R215, R2, 0x2, P0 ;  /* 0x00000002d7d17211 */ /* 0x000fe400000f16ff */
[----:B------:R-:W-:-:S04]  /*18090*/  LEA R210, P2, R207, R0, 0x2 ;  /* 0x00000000cfd27211 */ /* 0x000fc800078410ff */
[----:B------:R-:W-:Y:S01]  /*180a0*/  LEA.HI.X.SX32 R211, R207, R2, 0x2, P2 ;  /* 0x00000002cfd37211 */ /* 0x000fe200010f16ff */
[----:B------:R1:W-:Y:S04]  /*180b0*/  STL.64 [R1+0x720], R208 ;  /* 0x000720d001007387 */ /* 0x0003e80000100a00 */
[----:B------:R2:W-:Y:S04]  /*180c0*/  STL.64 [R1+0x8d8], R210 ;  /* 0x0008d8d201007387 */ /* 0x0005e80000100a00 */
[----:B------:R-:W4:Y:S01]  /*180d0*/  LDL.LU R213, [R1+0x6ec] ;  /* 0x0006ec0001d57983 */ /* 0x000f220000300800 */
[----:B-1----:R-:W-:-:S04]  /*180e0*/  LEA R208, P0, R192, R0, 0x2 ;  /* 0x00000000c0d07211 */ /* 0x002fc800078010ff */
[----:B------:R-:W-:-:S05]  /*180f0*/  LEA.HI.X.SX32 R209, R192, R2, 0x2, P0 ;  /* 0x00000002c0d17211 */ /* 0x000fca00000f16ff */
[----:B------:R1:W-:Y:S04]  /*18100*/  STL.64 [R1+0xe8], R208 ;  /* 0x0000e8d001007387 */ /* 0x0003e80000100a00 */
[----:B------:R-:W4:Y:S01]  /*18110*/  LDL.LU R212, [R1+0x6f8] ;  /* 0x0006f80001d47983 */ /* 0x000f220000300800 */
[----:B------:R-:W-:-:S05]  /*18120*/  IMAD R143, R143, UR76, RZ ;  /* 0x0000004c8f8f7c24 */ /* 0x000fca000f8e02ff */
[-C--:B--2---:R-:W-:Y:S02]  /*18130*/  LEA R210, P2, R143, R0.reuse, 0x2 ;  /* 0x000000008fd27211 */ /* 0x084fe400078410ff */
[C---:B-1----:R-:W-:Y:S01]  /*18140*/  LEA R208, P0, R142.reuse, R0, 0x2 ;  /* 0x000000008ed07211 */ /* 0x042fe200078010ff */
[----:B------:R-:W-:Y:S01]  /*18150*/  IMAD R141, R141, UR55, RZ ;  /* 0x000000378d8d7c24 */ /* 0x000fe2000f8e02ff */
[-C--:B------:R-:W-:Y:S02]  /*18160*/  LEA.HI.X.SX32 R211, R143, R2.reuse, 0x2, P2 ;  /* 0x000000028fd37211 */ /* 0x080fe400010f16ff */
[----:B------:R-:W-:Y:S01]  /*18170*/  LEA.HI.X.SX32 R209, R142, R2, 0x2, P0 ;  /* 0x000000028ed17211 */ /* 0x000fe200000f16ff */
[----:B------:R-:W-:Y:S02]  /*18180*/  IMAD R140, R140, UR54, RZ ;  /* 0x000000368c8c7c24 */ /* 0x000fe4000f8e02ff */
[----:B------:R1:W-:Y:S01]  /*18190*/  STL.64 [R1+0xe0], R210 ;  /* 0x0000e0d201007387 */ /* 0x0003e20000100a00 */
[----:B------:R-:W-:-:S03]  /*181a0*/  IMAD R139, R139, UR53, RZ ;  /* 0x000000358b8b7c24 */ /* 0x000fc6000f8e02ff */
[----:B------:R2:W-:Y:S01]  /*181b0*/  STL.64 [R1+0xd8], R208 ;  /* 0x0000d8d001007387 */ /* 0x0005e20000100a00 */
[CC--:B-1----:R-:W-:Y:S01]  /*181c0*/  LEA R210, P2, R141.reuse, R0.reuse, 0x2 ;  /* 0x000000008dd27211 */ /* 0x0c2fe200078410ff */
[----:B--2---:R-:W-:Y:S01]  /*181d0*/  IMAD.MOV.U32 R209, RZ, RZ, R204 ;  /* 0x000000ffffd17224 */ /* 0x004fe200078e00cc */
[C---:B------:R-:W-:Y:S02]  /*181e0*/  LEA R204, P0, R140.reuse, R0, 0x2 ;  /* 0x000000008ccc7211 */ /* 0x040fe400078010ff */
[-C--:B------:R-:W-:Y:S01]  /*181f0*/  LEA.HI.X.SX32 R211, R141, R2.reuse, 0x2, P2 ;  /* 0x000000028dd37211 */ /* 0x080fe200010f16ff */
[----:B------:R-:W-:Y:S01]  /*18200*/  IMAD.MOV.U32 R208, RZ, RZ, R205 ;  /* 0x000000ffffd07224 */ /* 0x000fe200078e00cd */
[----:B------:R-:W-:Y:S01]  /*18210*/  LEA.HI.X.SX32 R205, R140, R2, 0x2, P0 ;  /* 0x000000028ccd7211 */ /* 0x000fe200000f16ff */
[----:B---3--:R-:W-:Y:S02]  /*18220*/  IMAD R138, R138, UR52, RZ ;  /* 0x000000348a8a7c24 */ /* 0x008fe4000f8e02ff */
[----:B------:R1:W-:Y:S04]  /*18230*/  STL.64 [R1+0xd0], R210 ;  /* 0x0000d0d201007387 */ /* 0x0003e80000100a00 */
[----:B------:R2:W-:Y:S01]  /*18240*/  STL.64 [R1+0x500], R204 ;  /* 0x000500cc01007387 */ /* 0x0005e20000100a00 */
[-C--:B-1----:R-:W-:Y:S01]  /*18250*/  LEA R210, P2, R139, R0.reuse, 0x2 ;  /* 0x000000008bd27211 */ /* 0x082fe200078410ff */
[----:B------:R-:W-:Y:S01]  /*18260*/  IMAD R137, R137, UR51, RZ ;  /* 0x0000003389897c24 */ /* 0x000fe2000f8e02ff */
[----:B--2---:R-:W-:-:S02]  /*18270*/  LEA R204, P0, R138, R0, 0x2 ;  /* 0x000000008acc7211 */ /* 0x004fc400078010ff */
[-C--:B------:R-:W-:Y:S02]  /*18280*/  LEA.HI.X.SX32 R211, R139, R2.reuse, 0x2, P2 ;  /* 0x000000028bd37211 */ /* 0x080fe400010f16ff */
[----:B------:R-:W-:-:S03]  /*18290*/  LEA.HI.X.SX32 R205, R138, R2, 0x2, P0 ;  /* 0x000000028acd7211 */ /* 0x000fc600000f16ff */
[----:B------:R1:W-:Y:S01]  /*182a0*/  STL.64 [R1+0x600], R210 ;  /* 0x000600d201007387 */ /* 0x0003e20000100a00 */
[----:B------:R-:W-:Y:S02]  /*182b0*/  IMAD R136, R136, UR50, RZ ;  /* 0x0000003288887c24 */ /* 0x000fe4000f8e02ff */
[----:B------:R-:W-:Y:S01]  /*182c0*/  IMAD R139, R209, UR39, RZ ;  /* 0x00000027d18b7c24 */ /* 0x000fe2000f8e02ff */
[----:B------:R2:W-:Y:S01]  /*182d0*/  STL.64 [R1+0x730], R204 ;  /* 0x000730cc01007387 */ /* 0x0005e20000100a00 */
[----:B------:R-:W-:Y:S01]  /*182e0*/  IMAD.MOV.U32 R209, RZ, RZ, R208 ;  /* 0x000000ffffd17224 */ /* 0x000fe200078e00d0 */
[----:B------:R-:W-:Y:S02]  /*182f0*/  MOV R208, R206 ;  /* 0x000000ce00d07202 */ /* 0x000fe40000000f00 */
[-C--:B-1----:R-:W-:Y:S02]  /*18300*/  LEA R210, P2, R137, R0.reuse, 0x2 ;  /* 0x0000000089d27211 */ /* 0x082fe400078410ff */
[----:B--2---:R-:W-:-:S02]  /*18310*/  LEA R204, P0, R136, R0, 0x2 ;  /* 0x0000000088cc7211 */ /* 0x004fc400078010ff */
[-C--:B------:R-:W-:Y:S02]  /*18320*/  LEA.HI.X.SX32 R211, R137, R2.reuse, 0x2, P2 ;  /* 0x0000000289d37211 */ /* 0x080fe400010f16ff */
[----:B------:R-:W-:Y:S01]  /*18330*/  LEA.HI.X.SX32 R205, R136, R2, 0x2, P0 ;  /* 0x0000000288cd7211 */ /* 0x000fe200000f16ff */
[----:B------:R-:W-:-:S05]  /*18340*/  IMAD R132, R132, UR49, RZ ;  /* 0x0000003184847c24 */ /* 0x000fca000f8e02ff */
[C---:B------:R-:W-:Y:S01]  /*18350*/  LEA R206, P2, R132.reuse, R0, 0x2 ;  /* 0x0000000084ce7211 */ /* 0x040fe200078410ff */
[----:B------:R-:W-:Y:S03]  /*18360*/  STL.64 [R1+0x8e0], R210 ;  /* 0x0008e0d201007387 */ /* 0x000fe60000100a00 */
[----:B------:R-:W-:Y:S01]  /*18370*/  LEA.HI.X.SX32 R207, R132, R2, 0x2, P2 ;  /* 0x0000000284cf7211 */ /* 0x000fe200010f16ff */
[----:B------:R-:W-:Y:S04]  /*18380*/  STL.64 [R1+0xc8], R204 ;  /* 0x0000c8cc01007387 */ /* 0x000fe80000100a00 */
[----:B------:R1:W-:Y:S01]  /*18390*/  STL.64 [R1+0xc0], R206 ;  /* 0x0000c0ce01007387 */ /* 0x0003e20000100a00 */
[----:B------:R-:W-:-:S02]  /*183a0*/  IMAD R137, R203, UR38, RZ ;  /* 0x00000026cb897c24 */ /* 0x000fc4000f8e02ff */
[----:B------:R-:W-:Y:S02]  /*183b0*/  IMAD R199, R199, UR48, RZ ;  /* 0x00000030c7c77c24 */ /* 0x000fe4000f8e02ff */
[----:B-1----:R-:W-:Y:S02]  /*183c0*/  IMAD.MOV.U32 R206, RZ, RZ, R202 ;  /* 0x000000ffffce7224 */ /* 0x002fe400078e00ca */
[----:B------:R-:W-:Y:S01]  /*183d0*/  IMAD R198, R198, UR47, RZ ;  /* 0x0000002fc6c67c24 */ /* 0x000fe2000f8e02ff */
[----:B------:R-:W-:-:S04]  /*183e0*/  LEA R204, P0, R199, R0, 0x2 ;  /* 0x00000000c7cc7211 */ /* 0x000fc800078010ff */
[C---:B------:R-:W-:Y:S02]  /*183f0*/  LEA R202, P2, R198.reuse, R0, 0x2 ;  /* 0x00000000c6ca7211 */ /* 0x040fe400078410ff */
[-C--:B------:R-:W-:Y:S02]  /*18400*/  LEA.HI.X.SX32 R205, R199, R2.reuse, 0x2, P0 ;  /* 0x00000002c7cd7211 */ /* 0x080fe400000f16ff */
[----:B------:R-:W-:-:S03]  /*18410*/  LEA.HI.X.SX32 R203, R198, R2, 0x2, P2 ;  /* 0x00000002c6cb7211 */ /* 0x000fc600010f16ff */
[----:B------:R1:W-:Y:S04]  /*18420*/  STL.64 [R1+0xb8], R204 ;  /* 0x0000b8cc01007387 */ /* 0x0003e80000100a00 */
[----:B------:R2:W-:Y:S01]  /*18430*/  STL.64 [R1+0xb0], R202 ;  /* 0x0000b0ca01007387 */ /* 0x0005e20000100a00 */
[----:B------:R-:W-:-:S05]  /*18440*/  IMAD R197, R197, UR46, RZ ;  /* 0x0000002ec5c57c24 */ /* 0x000fca000f8e02ff */
[----:B-1----:R-:W-:Y:S01]  /*18450*/  LEA R204, P0, R197, R0, 0x2 ;  /* 0x00000000c5cc7211 */ /* 0x002fe200078010ff */
[----:B------:R-:W-:-:S03]  /*18460*/  IMAD R196, R196, UR45, RZ ;  /* 0x0000002dc4c47c24 */ /* 0x000fc6000f8e02ff */
[----:B------:R-:W-:Y:S02]  /*18470*/  LEA.HI.X.SX32 R205, R197, R2, 0x2, P0 ;  /* 0x00000002c5cd7211 */ /* 0x000fe400000f16ff */
[----:B--2---:R-:W-:-:S04]  /*18480*/  LEA R202, P2, R196, R0, 0x2 ;  /* 0x00000000c4ca7211 */ /* 0x004fc800078410ff */
[----:B------:R-:W-:Y:S01]  /*18490*/  LEA.HI.X.SX32 R203, R196, R2, 0x2, P2 ;  /* 0x00000002c4cb7211 */ /* 0x000fe200010f16ff */
[----:B------:R1:W-:Y:S04]  /*184a0*/  STL.64 [R1+0x508], R204 ;  /* 0x000508cc01007387 */ /* 0x0003e80000100a00 */
[----:B------:R2:W-:Y:S01]  /*184b0*/  STL.64 [R1+0x608], R202 ;  /* 0x000608ca01007387 */ /* 0x0005e20000100a00 */
[----:B------:R-:W-:Y:S02]  /*184c0*/  IMAD R132, R209, UR37, RZ ;  /* 0x00000025d1847c24 */ /* 0x000fe4000f8e02ff */
[----:B------:R-:W-:-:S05]  /*184d0*/  IMAD R195, R195, UR44, RZ ;  /* 0x0000002cc3c37c24 */ /* 0x000fca000f8e02ff */
[----:B-1----:R-:W-:-:S04]  /*184e0*/  LEA R204, P0, R195, R0, 0x2 ;  /* 0x00000000c3cc7211 */ /* 0x002fc800078010ff */
[----:B------:R-:W-:Y:S01]  /*184f0*/  LEA.HI.X.SX32 R205, R195, R2, 0x2, P0 ;  /* 0x00000002c3cd7211 */ /* 0x000fe200000f16ff */
[----:B----4-:R-:W-:-:S05]  /*18500*/  IMAD R194, R194, UR43, RZ ;  /* 0x0000002bc2c27c24 */ /* 0x010fca000f8e02ff */
[----:B--2---:R-:W-:Y:S01]  /*18510*/  LEA R202, P2, R194, R0, 0x2 ;  /* 0x00000000c2ca7211 */ /* 0x004fe200078410ff */
[----:B------:R-:W-:-:S03]  /*18520*/  IMAD R193, R193, UR42, RZ ;  /* 0x0000002ac1c17c24 */ /* 0x000fc6000f8e02ff */
[----:B------:R-:W-:Y:S02]  /*18530*/  LEA.HI.X.SX32 R203, R194, R2, 0x2, P2 ;  /* 0x00000002c2cb7211 */ /* 0x000fe400010f16ff */
[C---:B------:R-:W-:Y:S01]  /*18540*/  LEA R196, P0, R193.reuse, R0, 0x2 ;  /* 0x00000000c1c47211 */ /* 0x040fe200078010ff */
[----:B------:R-:W-:Y:S03]  /*18550*/  STL.64 [R1+0x740], R204 ;  /* 0x000740cc01007387 */ /* 0x000fe60000100a00 */
[----:B------:R-:W-:Y:S01]  /*18560*/  LEA.HI.X.SX32 R197, R193, R2, 0x2, P0 ;  /* 0x00000002c1c57211 */ /* 0x000fe200000f16ff */
[----:B------:R-:W-:Y:S04]  /*18570*/  STL.64 [R1+0x8e8], R202 ;  /* 0x0008e8ca01007387 */ /* 0x000fe80000100a00 */
[----:B------:R-:W-:Y:S01]  /*18580*/  STL.64 [R1+0xa8], R196 ;  /* 0x0000a8c401007387 */ /* 0x000fe20000100a00 */
[----:B------:R-:W-:-:S05]  /*18590*/  IMAD R143, R213, UR41, RZ ;  /* 0x00000029d58f7c24 */ /* 0x000fca000f8e02ff */
[----:B------:R-:W-:-:S04]  /*185a0*/  LEA R194, P2, R143, R0, 0x2 ;  /* 0x000000008fc27211 */ /* 0x000fc800078410ff */
[----:B------:R-:W-:Y:S01]  /*185b0*/  LEA.HI.X.SX32 R195, R143, R2, 0x2, P2 ;  /* 0x000000028fc37211 */ /* 0x000fe200010f16ff */
[----:B------:R-:W-:-:S04]  /*185c0*/  IMAD R141, R212, UR40, RZ ;  /* 0x00000028d48d7c24 */ /* 0x000fc8000f8e02ff */
[----:B------:R1:W-:Y:S01]  /*185d0*/  STL.64 [R1+0xa0], R194 ;  /* 0x0000a0c201007387 */ /* 0x0003e20000100a00 */
[----:B------:R-:W-:Y:S01]  /*185e0*/  LEA R192, P0, R141, R0, 0x2 ;  /* 0x000000008dc07211 */ /* 0x000fe200078010ff */
[----:B------:R-:W-:-:S03]  /*185f0*/  IMAD R138, R200, UR33, RZ ;  /* 0x00000021c88a7c24 */ /* 0x000fc6000f8e02ff */
[----:B------:R-:W-:Y:S02]  /*18600*/  LEA.HI.X.SX32 R193, R141, R2, 0x2, P0 ;  /* 0x000000028dc17211 */ /* 0x000fe400000f16ff */
[-C--:B-1----:R-:W-:Y:S02]  /*18610*/  LEA R194, P2, R139, R0.reuse, 0x2 ;  /* 0x000000008bc27211 */ /* 0x082fe400078410ff */
[----:B------:R-:W-:Y:S02]  /*18620*/  LEA R196, P0, R137, R0, 0x2 ;  /* 0x0000000089c47211 */ /* 0x000fe400078010ff */
[----:B------:R-:W-:Y:S02]  /*18630*/  LEA.HI.X.SX32 R195, R139, R2, 0x2, P2 ;  /* 0x000000028bc37211 */ /* 0x000fe400010f16ff */
[----:B------:R-:W-:Y:S01]  /*18640*/  LEA R200, P2, R132, R0, 0x2 ;  /* 0x0000000084c87211 */ /* 0x000fe200078410ff */
[----:B------:R-:W-:Y:S01]  /*18650*/  IMAD R140, R201, UR34, RZ ;  /* 0x00000022c98c7c24 */ /* 0x000fe2000f8e02ff */
[-C--:B------:R-:W-:Y:S01]  /*18660*/  LEA.HI.X.SX32 R197, R137, R2.reuse, 0x2, P0 ;  /* 0x0000000289c57211 */ /* 0x080fe200000f16ff */
[----:B------:R-:W-:Y:S01]  /*18670*/  IMAD R198, R208, UR36, RZ ;  /* 0x00000024d0c67c24 */ /* 0x000fe2000f8e02ff */
[----:B------:R-:W-:Y:S01]  /*18680*/  LEA.HI.X.SX32 R201, R132, R2, 0x2, P2 ;  /* 0x0000000284c97211 */ /* 0x000fe200010f16ff */
[----:B------:R-:W-:-:S02]  /*18690*/  IMAD R142, R206, UR35, RZ ;  /* 0x00000023ce8e7c24 */ /* 0x000fc4000f8e02ff */
[----:B------:R1:W-:Y:S04]  /*186a0*/  STL.64 [R1+0x510], R196 ;  /* 0x000510c401007387 */ /* 0x0003e80000100a00 */
[----:B------:R2:W-:Y:S01]  /*186b0*/  STL.64 [R1+0x610], R200 ;  /* 0x000610c801007387 */ /* 0x0005e20000100a00 */
[----:B------:R-:W-:Y:S01]  /*186c0*/  IMAD R132, R225, UR31, RZ ;  /* 0x0000001fe1847c24 */ /* 0x000fe2000f8e02ff */
[-C--:B-1----:R-:W-:Y:S02]  /*186d0*/  LEA R196, P0, R198, R0.reuse, 0x2 ;  /* 0x00000000c6c47211 */ /* 0x082fe400078010ff */
[----:B--2---:R-:W-:Y:S02]  /*186e0*/  LEA R200, P2, R142, R0, 0x2 ;  /* 0x000000008ec87211 */ /* 0x004fe400078410ff */
[----:B------:R-:W-:-:S02]  /*186f0*/  LEA.HI.X.SX32 R197, R198, R2, 0x2, P0 ;  /* 0x00000002c6c57211 */ /* 0x000fc400000f16ff */
[----:B------:R-:W-:Y:S02]  /*18700*/  LEA.HI.X.SX32 R201, R142, R2, 0x2, P2 ;  /* 0x000000028ec97211 */ /* 0x000fe400010f16ff */
[C---:B------:R-:W-:Y:S01]  /*18710*/  LEA R198, P2, R138.reuse, R0, 0x2 ;  /* 0x000000008ac67211 */ /* 0x040fe200078410ff */
[----:B------:R1:W-:Y:S01]  /*18720*/  STL.64 [R1+0x748], R196 ;  /* 0x000748c401007387 */ /* 0x0003e20000100a00 */
[----:B------:R-:W-:Y:S02]  /*18730*/  IMAD R136, R221, UR32, RZ ;  /* 0x00000020dd887c24 */ /* 0x000fe4000f8e02ff */
[----:B------:R-:W-:Y:S01]  /*18740*/  LEA.HI.X.SX32 R199, R138, R2, 0x2, P2 ;  /* 0x000000028ac77211 */ /* 0x000fe200010f16ff */
[----:B------:R-:W-:Y:S01]  /*18750*/  IMAD R227, R6, 0x1c4, RZ ;  /* 0x000001c406e37824 */ /* 0x000fe200078e02ff */
[-C--:B------:R-:W-:Y:S01]  /*18760*/  LEA R202, P2, R132, R0.reuse, 0x2 ;  /* 0x0000000084ca7211 */ /* 0x080fe200078410ff */
[----:B------:R2:W-:Y:S01]  /*18770*/  STL.64 [R1+0x8f8], R200 ;  /* 0x0008f8c801007387 */ /* 0x0005e20000100a00 */
[----:B------:R-:W-:Y:S01]  /*18780*/  IMAD R230, R6, 0x71, RZ ;  /* 0x0000007106e67824 */ /* 0x000fe200078e02ff */
[----:B-1----:R-:W-:Y:S01]  /*18790*/  LEA R196, P0, R140, R0, 0x2 ;  /* 0x000000008cc47211 */ /* 0x002fe200078010ff */
[----:B------:R-:W-:Y:S01]  /*187a0*/  IMAD R137, R229, UR30, RZ ;  /* 0x0000001ee5897c24 */ /* 0x000fe2000f8e02ff */
[----:B------:R-:W-:-:S02]  /*187b0*/  LEA.HI.X.SX32 R203, R132, R2, 0x2, P2 ;  /* 0x0000000284cb7211 */ /* 0x000fc400010f16ff */
[----:B------:R-:W-:Y:S01]  /*187c0*/  LEA.HI.X.SX32 R197, R140, R2, 0x2, P0 ;  /* 0x000000028cc57211 */ /* 0x000fe200000f16ff */
[----:B------:R-:W-:Y:S01]  /*187d0*/  IMAD R132, R233, UR29, RZ ;  /* 0x0000001de9847c24 */ /* 0x000fe2000f8e02ff */
[C---:B--2---:R-:W-:Y:S02]  /*187e0*/  LEA R200, P0, R136.reuse, R0, 0x2 ;  /* 0x0000000088c87211 */ /* 0x044fe400078010ff */
[----:B------:R-:W-:Y:S02]  /*187f0*/  IADD3 R204, P2, PT, R227, R4, RZ ;  /* 0x00000004e3cc7210 */ /* 0x000fe40007f5e0ff */
[----:B------:R-:W-:Y:S02]  /*18800*/  LEA.HI.X.SX32 R201, R136, R2, 0x2, P0 ;  /* 0x0000000288c97211 */ /* 0x000fe400000f16ff */
[----:B------:R-:W-:Y:S02]  /*18810*/  LEA R142, P0, R137, R0, 0x2 ;  /* 0x00000000898e7211 */ /* 0x000fe400078010ff */
[----:B------:R-:W-:-:S02]  /*18820*/  LEA.HI.X.SX32 R205, R230, R5, 0x2, P2 ;  /* 0x00000005e6cd7211 */ /* 0x000fc400010f16ff */
[C---:B------:R-:W-:Y:S02]  /*18830*/  LEA R140, P2, R132.reuse, R0, 0x2 ;  /* 0x00000000848c7211 */ /* 0x040fe400078410ff */
[-C--:B------:R-:W-:Y:S01]  /*18840*/  LEA.HI.X.SX32 R143, R137, R2.reuse, 0x2, P0 ;  /* 0x00000002898f7211 */ /* 0x080fe200000f16ff */
[----:B------:R-:W-:Y:S01]  /*18850*/  IMAD R136, R237, UR7, RZ ;  /* 0x00000007ed887c24 */ /* 0x000fe2000f8e02ff */
[----:B------:R-:W-:-:S03]  /*18860*/  LEA.HI.X.SX32 R141, R132, R2, 0x2, P2 ;  /* 0x00000002848d7211 */ /* 0x000fc600010f16ff */
[----:B------:R-:W-:Y:S04]  /*18870*/  STL.64 [R1+0x518], R142 ;  /* 0x0005188e01007387 */ /* 0x000fe80000100a00 */
[----:B------:R1:W-:Y:S01]  /*18880*/  STL.64 [R1+0x618], R140 ;  /* 0x0006188c01007387 */ /* 0x0003e20000100a00 */
[----:B------:R-:W-:Y:S01]  /*18890*/  IMAD R137, R240, UR28, RZ ;  /* 0x0000001cf0897c24 */ /* 0x000fe2000f8e02ff */
[----:B-1----:R-:W-:-:S04]  /*188a0*/  LEA R140, P2, R136, R0, 0x2 ;  /* 0x00000000888c7211 */ /* 0x002fc800078410ff */
[----:B------:R-:W-:Y:S01]  /*188b0*/  LEA.HI.X.SX32 R141, R136, R2, 0x2, P2 ;  /* 0x00000002888d7211 */ /* 0x000fe200010f16ff */
[----:B------:R-:W-:-:S04]  /*188c0*/  IMAD R132, R231, UR23, RZ ;  /* 0x00000017e7847c24 */ /* 0x000fc8000f8e02ff */
[----:B------:R1:W-:Y:S01]  /*188d0*/  STL.64 [R1+0x750], R140 ;  /* 0x0007508c01007387 */ /* 0x0003e20000100a00 */
[----:B------:R-:W-:Y:S01]  /*188e0*/  IMAD R136, R252, UR22, RZ ;  /* 0x00000016fc887c24 */ /* 0x000fe2000f8e02ff */
[----:B-1----:R-:W-:-:S04]  /*188f0*/  LEA R140, P2, R137, R0, 0x2 ;  /* 0x00000000898c7211 */ /* 0x002fc800078410ff */
[----:B------:R-:W-:Y:S02]  /*18900*/  LEA.HI.X.SX32 R141, R137, R2, 0x2, P2 ;  /* 0x00000002898d7211 */ /* 0x000fe400010f16ff */
[----:B------:R-:W-:Y:S01]  /*18910*/  LEA R214, P2, R132, R0, 0x2 ;  /* 0x0000000084d67211 */ /* 0x000fe200078410ff */
[----:B------:R-:W-:-:S03]  /*18920*/  IMAD R137, R232, UR21, RZ ;  /* 0x00000015e8897c24 */ /* 0x000fc6000f8e02ff */
[----:B------:R-:W-:Y:S02]  /*18930*/  LEA.HI.X.SX32 R215, R132, R2, 0x2, P2 ;  /* 0x0000000284d77211 */ /* 0x000fe400010f16ff */
[----:B------:R-:W-:Y:S01]  /*18940*/  LEA R218, P2, R136, R0, 0x2 ;  /* 0x0000000088da7211 */ /* 0x000fe200078410ff */
[----:B------:R-:W-:-:S03]  /*18950*/  IMAD R132, R234, UR20, RZ ;  /* 0x00000014ea847c24 */ /* 0x000fc6000f8e02ff */
[----:B------:R-:W-:Y:S02]  /*18960*/  LEA.HI.X.SX32 R219, R136, R2, 0x2, P2 ;  /* 0x0000000288db7211 */ /* 0x000fe400010f16ff */
[----:B------:R-:W-:Y:S01]  /*18970*/  LEA R222, P2, R137, R0, 0x2 ;  /* 0x0000000089de7211 */ /* 0x000fe200078410ff */
[----:B------:R-:W-:-:S03]  /*18980*/  IMAD R136, R238, UR19, RZ ;  /* 0x00000013ee887c24 */ /* 0x000fc6000f8e02ff */
[----:B------:R-:W-:Y:S02]  /*18990*/  LEA.HI.X.SX32 R223, R137, R2, 0x2, P2 ;  /* 0x0000000289df7211 */ /* 0x000fe400010f16ff */
[C---:B------:R-:W-:Y:S01]  /*189a0*/  LEA R226, P2, R132.reuse, R0, 0x2 ;  /* 0x0000000084e27211 */ /* 0x040fe200078410ff */
[----:B------:R1:W-:Y:S03]  /*189b0*/  STL.64 [R1+0x908], R140 ;  /* 0x0009088c01007387 */ /* 0x0003e60000100a00 */
[----:B------:R-:W-:Y:S01]  /*189c0*/  LEA.HI.X.SX32 R227, R132, R2, 0x2, P2 ;  /* 0x0000000284e37211 */ /* 0x000fe200010f16ff */
[----:B------:R-:W-:Y:S01]  /*189d0*/  IMAD R132, R241, UR17, RZ ;  /* 0x00000011f1847c24 */ /* 0x000fe2000f8e02ff */
[----:B-1----:R-:W-:-:S04]  /*189e0*/  LEA R140, P2, R136, R0, 0x2 ;  /* 0x00000000888c7211 */ /* 0x002fc800078410ff */
[----:B------:R-:W-:Y:S01]  /*189f0*/  LEA.HI.X.SX32 R141, R136, R2, 0x2, P2 ;  /* 0x00000002888d7211 */ /* 0x000fe200010f16ff */
[----:B------:R-:W-:-:S04]  /*18a00*/  IMAD.MOV.U32 R241, RZ, RZ, R250 ;  /* 0x000000fffff17224 */ /* 0x000fc800078e00fa */
[----:B------:R1:W-:Y:S01]  /*18a10*/  STL.64 [R1+0x520], R140 ;  /* 0x0005208c01007387 */ /* 0x0003e20000100a00 */
[----:B------:R-:W-:-:S03]  /*18a20*/  IMAD R136, R251, UR16, RZ ;  /* 0x00000010fb887c24 */ /* 0x000fc6000f8e02ff */
[----:B------:R-:W2:Y:S04]  /*18a30*/  LDL.LU R250, [R1+0x7b8] ;  /* 0x0007b80001fa7983 */ /* 0x000ea80000300800 */
[----:B------:R-:W3:Y:S01]  /*18a40*/  LDL.LU R251, [R1+0x7ac] ;  /* 0x0007ac0001fb7983 */ /* 0x000ee20000300800 */
[C---:B------:R-:W-:Y:S02]  /*18a50*/  IMAD R228, R6.reuse, 0x1c8, RZ ;  /* 0x000001c806e47824 */ /* 0x040fe400078e02ff */
[C---:B------:R-:W-:Y:S02]  /*18a60*/  IMAD R138, R6.reuse, 0x72, RZ ;  /* 0x00000072068a7824 */ /* 0x040fe400078e02ff */
[----:B------:R-:W-:Y:S01]  /*18a70*/  IMAD R208, R6, 0x1cc, RZ ;  /* 0x000001cc06d07824 */ /* 0x000fe200078e02ff */
[----:B------:R-:W-:Y:S01]  /*18a80*/  IADD3 R206, P0, PT, R228, R4, RZ ;  /* 0x00000004e4ce7210 */ /* 0x000fe20007f1e0ff */
[----:B------:R-:W-:-:S03]  /*18a90*/  IMAD R210, R6, 0x1d0, RZ ;  /* 0x000001d006d27824 */ /* 0x000fc600078e02ff */
[-C--:B------:R-:W-:Y:S01]  /*18aa0*/  LEA.HI.X.SX32 R207, R138, R5.reuse, 0x2, P0 ;  /* 0x000000058acf7211 */ /* 0x080fe200000f16ff */
[----:B------:R-:W-:Y:S01]  /*18ab0*/  IMAD R138, R6, 0x73, RZ ;  /* 0x00000073068a7824 */ /* 0x000fe200078e02ff */
[-C--:B------:R-:W-:Y:S01]  /*18ac0*/  IADD3 R208, P0, PT, R208, R4.reuse, RZ ;  /* 0x00000004d0d07210 */ /* 0x080fe20007f1e0ff */
[C---:B------:R-:W-:Y:S02]  /*18ad0*/  IMAD R231, R6.reuse, 0x74, RZ ;  /* 0x0000007406e77824 */ /* 0x040fe400078e02ff */
[----:B------:R-:W-:Y:S01]  /*18ae0*/  IMAD R212, R6, 0x1d4, RZ ;  /* 0x000001d406d47824 */ /* 0x000fe200078e02ff */
[----:B------:R-:W-:Y:S02]  /*18af0*/  LEA.HI.X.SX32 R209, R138, R5, 0x2, P0 ;  /* 0x000000058ad17211 */ /* 0x000fe400000f16ff */
[----:B------:R-:W-:Y:S01]  /*18b00*/  IADD3 R210, P0, PT, R210, R4, RZ ;  /* 0x00000004d2d27210 */ /* 0x000fe20007f1e0ff */
[----:B------:R-:W-:-:S03]  /*18b10*/  IMAD R138, R6, 0x75, RZ ;  /* 0x00000075068a7824 */ /* 0x000fc600078e02ff */
[----:B------:R-:W-:Y:S01]  /*18b20*/  LEA.HI.X.SX32 R211, R231, R5, 0x2, P0 ;  /* 0x00000005e7d37211 */ /* 0x000fe200000f16ff */
[----:B------:R-:W-:Y:S01]  /*18b30*/  IMAD R216, R6, 0x1d8, RZ ;  /* 0x000001d806d87824 */ /* 0x000fe200078e02ff */
[----:B------:R-:W-:Y:S01]  /*18b40*/  IADD3 R212, P0, PT, R212, R4, RZ ;  /* 0x00000004d4d47210 */ /* 0x000fe20007f1e0ff */
[----:B------:R-:W-:-:S03]  /*18b50*/  IMAD R220, R6, 0x1dc, RZ ;  /* 0x000001dc06dc7824 */ /* 0x000fc600078e02ff */
[----:B------:R-:W-:Y:S01]  /*18b60*/  LEA.HI.X.SX32 R213, R138, R5, 0x2, P0 ;  /* 0x000000058ad57211 */ /* 0x000fe200000f16ff */
[----:B------:R-:W-:Y:S01]  /*18b70*/  IMAD R138, R6, 0x76, RZ ;  /* 0x00000076068a7824 */ /* 0x000fe200078e02ff */
[----:B------:R-:W-:Y:S01]  /*18b80*/  IADD3 R216, P0, PT, R216, R4, RZ ;  /* 0x00000004d8d87210 */ /* 0x000fe20007f1e0ff */
[----:B------:R-:W-:-:S03]  /*18b90*/  IMAD R224, R6, 0x1e0, RZ ;  /* 0x000001e006e07824 */ /* 0x000fc600078e02ff */
[-C--:B------:R-:W-:Y:S01]  /*18ba0*/  LEA.HI.X.SX32 R217, R138, R5.reuse, 0x2, P0 ;  /* 0x000000058ad97211 */ /* 0x080fe200000f16ff */
[----:B------:R-:W-:Y:S01]  /*18bb0*/  IMAD R138, R6, 0x77, RZ ;  /* 0x00000077068a7824 */ /* 0x000fe200078e02ff */
[-C--:B------:R-:W-:Y:S01]  /*18bc0*/  IADD3 R220, P0, PT, R220, R4.reuse, RZ ;  /* 0x00000004dcdc7210 */ /* 0x080fe20007f1e0ff */
[----:B------:R-:W-:Y:S02]  /*18bd0*/  IMAD R137, R235, UR18, RZ ;  /* 0x00000012eb897c24 */ /* 0x000fe4000f8e02ff */
[----:B------:R-:W-:Y:S01]  /*18be0*/  IMAD R238, R6, 0x78, RZ ;  /* 0x0000007806ee7824 */ /* 0x000fe200078e02ff */
[-C--:B------:R-:W-:Y:S01]  /*18bf0*/  LEA.HI.X.SX32 R221, R138, R5.reuse, 0x2, P0 ;  /* 0x000000058add7211 */ /* 0x080fe200000f16ff */
[----:B------:R-:W-:Y:S01]  /*18c00*/  IMAD R228, R6, 0x1e4, RZ ;  /* 0x000001e406e47824 */ /* 0x000fe200078e02ff */
[----:B------:R-:W-:Y:S02]  /*18c10*/  IADD3 R224, P0, PT, R224, R4, RZ ;  /* 0x00000004e0e07210 */ /* 0x000fe40007f1e0ff */
[----:B-1----:R-:W-:Y:S01]  /*18c20*/  LEA R140, P2, R137, R0, 0x2 ;  /* 0x00000000898c7211 */ /* 0x002fe200078410ff */
[----:B------:R-:W-:Y:S01]  /*18c30*/  IMAD R138, R6, 0x79, RZ ;  /* 0x00000079068a7824 */ /* 0x000fe200078e02ff */
[----:B------:R-:W-:Y:S01]  /*18c40*/  LEA.HI.X.SX32 R225, R238, R5, 0x2, P0 ;  /* 0x00000005eee17211 */ /* 0x000fe200000f16ff */
[----:B------:R-:W-:Y:S01]  /*18c50*/  IMAD R230, R6, 0x1e8, RZ ;  /* 0x000001e806e67824 */ /* 0x000fe200078e02ff */
[----:B------:R-:W-:-:S02]  /*18c60*/  IADD3 R228, P0, PT, R228, R4, RZ ;  /* 0x00000004e4e47210 */ /* 0x000fc40007f1e0ff */
[----:B------:R-:W-:Y:S02]  /*18c70*/  LEA.HI.X.SX32 R141, R137, R2, 0x2, P2 ;  /* 0x00000002898d7211 */ /* 0x000fe400010f16ff */
[-C--:B------:R-:W-:Y:S01]  /*18c80*/  LEA.HI.X.SX32 R229, R138, R5.reuse, 0x2, P0 ;  /* 0x000000058ae57211 */ /* 0x080fe200000f16ff */
[----:B------:R-:W-:Y:S01]  /*18c90*/  IMAD R138, R6, 0x7a, RZ ;  /* 0x0000007a068a7824 */ /* 0x000fe200078e02ff */
[-C--:B------:R-:W-:Y:S01]  /*18ca0*/  IADD3 R230, P0, PT, R230, R4.reuse, RZ ;  /* 0x00000004e6e67210 */ /* 0x080fe20007f1e0ff */
[----:B------:R1:W-:Y:S01]  /*18cb0*/  STL.64 [R1+0x620], R140 ;  /* 0x0006208c01007387 */ /* 0x0003e20000100a00 */
[----:B------:R-:W-:Y:S02]  /*18cc0*/  IMAD R232, R6, 0x1ec, RZ ;  /* 0x000001ec06e87824 */ /* 0x000fe400078e02ff */
[----:B------:R-:W-:Y:S01]  /*18cd0*/  LEA.HI.X.SX32 R231, R138, R5, 0x2, P0 ;  /* 0x000000058ae77211 */ /* 0x000fe200000f16ff */
[----:B------:R-:W-:Y:S02]  /*18ce0*/  IMAD R138, R6, 0x7b, RZ ;  /* 0x0000007b068a7824 */ /* 0x000fe400078e02ff */
[----:B------:R-:W-:Y:S01]  /*18cf0*/  IADD3 R232, P0, PT, R232, R4, RZ ;  /* 0x00000004e8e87210 */ /* 0x000fe20007f1e0ff */
[----:B------:R-:W-:Y:S01]  /*18d00*/  IMAD R137, R6, 0x1f0, RZ ;  /* 0x000001f006897824 */ /* 0x000fe200078e02ff */
[----:B-1----:R-:W-:-:S04]  /*18d10*/  LEA R140, P2, R132, R0, 0x2 ;  /* 0x00000000848c7211 */ /* 0x002fc800078410ff */
[----:B------:R-:W-:Y:S01]  /*18d20*/  LEA.HI.X.SX32 R141, R132, R2, 0x2, P2 ;  /* 0x00000002848d7211 */ /* 0x000fe200010f16ff */
[----:B------:R-:W-:Y:S01]  /*18d30*/  IMAD R238, R6, 0x7c, RZ ;  /* 0x0000007c06ee7824 */ /* 0x000fe200078e02ff */
[----:B------:R-:W-:-:S03]  /*18d40*/  LEA.HI.X.SX32 R233, R138, R5, 0x2, P0 ;  /* 0x000000058ae97211 */ /* 0x000fc600000f16ff */
[----:B------:R1:W-:Y:S01]  /*18d50*/  STL.64 [R1+0x760], R140 ;  /* 0x0007608c01007387 */ /* 0x0003e20000100a00 */
[----:B------:R-:W-:Y:S01]  /*18d60*/  LEA R142, P2, R136, R0, 0x2 ;  /* 0x00000000888e7211 */ /* 0x000fe200078410ff */
[C---:B------:R-:W-:Y:S01]  /*18d70*/  IMAD R138, R6.reuse, 0x7d, RZ ;  /* 0x0000007d068a7824 */ /* 0x040fe200078e02ff */
[----:B-1----:R-:W-:Y:S01]  /*18d80*/  IADD3 R140, P0, PT, R137, R4, RZ ;  /* 0x00000004898c7210 */ /* 0x002fe20007f1e0ff */
[----:B------:R-:W-:-:S03]  /*18d90*/  IMAD R137, R6, 0x1f4, RZ ;  /* 0x000001f406897824 */ /* 0x000fc600078e02ff */
[----:B------:R-:W-:Y:S02]  /*18da0*/  LEA.HI.X.SX32 R141, R238, R5, 0x2, P0 ;  /* 0x00000005ee8d7211 */ /* 0x000fe400000f16ff */
[----:B------:R-:W-:-:S03]  /*18db0*/  LEA.HI.X.SX32 R143, R136, R2, 0x2, P2 ;  /* 0x00000002888f7211 */ /* 0x000fc600010f16ff */
[----:B------:R1:W-:Y:S01]  /*18dc0*/  STL.64 [R1+0x928], R140 ;  /* 0x0009288c01007387 */ /* 0x0003e20000100a00 */
[----:B------:R-:W-:-:S03]  /*18dd0*/  IMAD R132, R236, UR15, RZ ;  /* 0x0000000fec847c24 */ /* 0x000fc6000f8e02ff */
[----:B------:R4:W-:Y:S01]  /*18de0*/  STL.64 [R1+0x918], R142 ;  /* 0x0009188e01007387 */ /* 0x0009e20000100a00 */
[----:B------:R-:W-:Y:S01]  /*18df0*/  IMAD R136, R239, UR77, RZ ;  /* 0x0000004def887c24 */ /* 0x000fe2000f8e02ff */
[----:B-1----:R-:W-:Y:S01]  /*18e00*/  IADD3 R140, P0, PT, R137, R4, RZ ;  /* 0x00000004898c7210 */ /* 0x002fe20007f1e0ff */
[----:B------:R-:W-:-:S03]  /*18e10*/  IMAD R137, R6, 0x1f8, RZ ;  /* 0x000001f806897824 */ /* 0x000fc600078e02ff */
[-C--:B------:R-:W-:Y:S01]  /*18e20*/  LEA.HI.X.SX32 R141, R138, R5.reuse, 0x2, P0 ;  /* 0x000000058a8d7211 */ /* 0x080fe200000f16ff */
[C---:B------:R-:W-:Y:S01]  /*18e30*/  IMAD R138, R6.reuse, 0x7e, RZ ;  /* 0x0000007e068a7824 */ /* 0x040fe200078e02ff */
[----:B----4-:R-:W-:Y:S01]  /*18e40*/  IADD3 R142, P0, PT, R137, R4, RZ ;  /* 0x00000004898e7210 */ /* 0x010fe20007f1e0ff */
[----:B------:R-:W-:Y:S01]  /*18e50*/  IMAD R137, R6, 0x1fc, RZ ;  /* 0x000001fc06897824 */ /* 0x000fe200078e02ff */
[----:B------:R-:W-:Y:S01]  /*18e60*/  LEA R234, P2, R132, R0, 0x2 ;  /* 0x0000000084ea7211 */ /* 0x000fe200078410ff */
[----:B------:R1:W-:Y:S01]  /*18e70*/  STL.64 [R1+0x938], R140 ;  /* 0x0009388c01007387 */ /* 0x0003e20000100a00 */
[----:B------:R-:W-:Y:S01]  /*18e80*/  LEA.HI.X.SX32 R143, R138, R5, 0x2, P0 ;  /* 0x000000058a8f7211 */ /* 0x000fe200000f16ff */
[----:B------:R-:W-:Y:S01]  /*18e90*/  IMAD R138, R6, 0x7f, RZ ;  /* 0x0000007f068a7824 */ /* 0x000fe200078e02ff */
[----:B------:R-:W-:Y:S01]  /*18ea0*/  LEA.HI.X.SX32 R235, R132, R2, 0x2, P2 ;  /* 0x0000000284eb7211 */ /* 0x000fe200010f16ff */
[----:B------:R-:W-:Y:S01]  /*18eb0*/  IMAD R132, R241, UR14, RZ ;  /* 0x0000000ef1847c24 */ /* 0x000fe2000f8e02ff */
[----:B------:R-:W-:-:S02]  /*18ec0*/  LEA R236, P2, R136, R0, 0x2 ;  /* 0x0000000088ec7211 */ /* 0x000fc400078410ff */
[----:B-1----:R-:W-:Y:S02]  /*18ed0*/  IADD3 R140, P0, PT, R137, R4, RZ ;  /* 0x00000004898c7210 */ /* 0x002fe40007f1e0ff */
[----:B------:R-:W-:Y:S02]  /*18ee0*/  LEA.HI.X.SX32 R237, R136, R2, 0x2, P2 ;  /* 0x0000000288ed7211 */ /* 0x000fe400010f16ff */
[----:B------:R-:W-:Y:S01]  /*18ef0*/  LEA.HI.X.SX32 R141, R138, R5, 0x2, P0 ;  /* 0x000000058a8d7211 */ /* 0x000fe200000f16ff */
[----:B------:R-:W-:Y:S01]  /*18f00*/  IMAD.SHL.U32 R138, R6, 0x4, RZ ;  /* 0x00000004068a7824 */ /* 0x000fe200078e00ff */
[C---:B------:R-:W-:Y:S01]  /*18f10*/  LEA R238, P2, R132.reuse, R0, 0x2 ;  /* 0x0000000084ee7211 */ /* 0x040fe200078410ff */
[----:B------:R-:W-:Y:S03]  /*18f20*/  STL.64 [R1+0x948], R142 ;  /* 0x0009488e01007387 */ /* 0x000fe60000100a00 */
[----:B------:R-:W-:Y:S01]  /*18f30*/  LEA.HI.X.SX32 R239, R132, R2, 0x2, P2 ;  /* 0x0000000284ef7211 */ /* 0x000fe200010f16ff */
[----:B------:R-:W-:Y:S01]  /*18f40*/  STL.64 [R1+0x958], R140 ;  /* 0x0009588c01007387 */ /* 0x000fe20000100a00 */
[----:B------:R-:W-:-:S03]  /*18f50*/  IMAD R132, R7, UR11, RZ ;  /* 0x0000000b07847c24 */ /* 0x000fc6000f8e02ff */
[----:B------:R1:W5:Y:S01]  /*18f60*/  LDL.LU R7, [R1+0x13fc] ;  /* 0x0013fc0001077983 */ /* 0x0003620000300800 */
[----:B------:R-:W4:Y:S01]  /*18f70*/  S2R R133, SR_TID.X ;  /* 0x0000000000857919 */ /* 0x000f220000002100 */
[----:B------:R-:W-:-:S04]  /*18f80*/  USHF.L.U32 UR24, UR5, 0x15, URZ ;  /* 0x0000001505187899 */ /* 0x000fc800080006ff */
[----:B------:R-:W-:Y:S02]  /*18f90*/  ULOP3.LUT UR11, UR24, 0x600000, URZ, 0xc0, !UPT ;  /* 0x00600000180b7892 */ /* 0x000fe4000f8ec0ff */
[----:B------:R-:W-:Y:S02]  /*18fa0*/  UIADD3 UR4, UPT, UPT, UR9, 0x80000, URZ ;  /* 0x0008000009047890 */ /* 0x000fe4000fffe0ff */
[----:B------:R-:W-:Y:S01]  /*18fb0*/  UIADD3 UR11, UPT, UPT, UR10, UR11, URZ ;  /* 0x0000000b0a0b7290 */ /* 0x000fe2000fffe0ff */
[----:B----4-:R-:W-:Y:S01]  /*18fc0*/  LOP3.LUT R133, R133, 0x7f, RZ, 0xc0, !PT ;  /* 0x0000007f85857812 */ /* 0x010fe200078ec0ff */
[----:B--2---:R-:W-:Y:S01]  /*18fd0*/  IMAD R136, R250, UR13, RZ ;  /* 0x0000000dfa887c24 */ /* 0x004fe2000f8e02ff */
[----:B------:R-:W-:Y:S01]  /*18fe0*/  LEA R250, P0, R6, R4, 0x4 ;  /* 0x0000000406fa7211 */ /* 0x000fe200078020ff */
[----:B---3--:R-:W-:-:S03]  /*18ff0*/  IMAD R137, R251, UR12, RZ ;  /* 0x0000000cfb897c24 */ /* 0x008fc6000f8e02ff */
[----:B------:R-:W-:Y:S02]  /*19000*/  LEA.HI.X.SX32 R251, R138, R5, 0x2, P0 ;  /* 0x000000058afb7211 */ /* 0x000fe400000f16ff */
[----:B------:R-:W-:-:S03]  /*19010*/  LEA R240, P2, R136, R0, 0x2 ;  /* 0x0000000088f07211 */ /* 0x000fc600078410ff */
[----:B------:R2:W-:Y:S01]  /*19020*/  STL.64 [R1+0x80], R250 ;  /* 0x000080fa01007387 */ /* 0x0005e20000100a00 */
[----:B------:R-:W-:Y:S02]  /*19030*/  LEA.HI.X.SX32 R241, R136, R2, 0x2, P2 ;  /* 0x0000000288f17211 */ /* 0x000fe400010f16ff */
[----:B------:R-:W-:Y:S01]  /*19040*/  IADD3 R138, P0, PT, R138, R4, RZ ;  /* 0x000000048a8a7210 */ /* 0x000fe20007f1e0ff */
[----:B------:R-:W-:Y:S02]  /*19050*/  IMAD R136, R3, UR8, RZ ;  /* 0x0000000803887c24 */ /* 0x000fe4000f8e02ff */
[----:B------:R1:W5:Y:S01]  /*19060*/  LDL.LU R3, [R1+0x13f8] ;  /* 0x0013f80001037983 */ /* 0x0003620000300800 */
[C---:B--2---:R-:W-:Y:S02]  /*19070*/  LEA R250, P2, R137.reuse, R0, 0x2 ;  /* 0x0000000089fa7211 */ /* 0x044fe400078410ff */
[----:B------:R-:W-:Y:S02]  /*19080*/  LEA.HI.X.SX32 R139, R6, R5, 0x2, P0 ;  /* 0x00000005068b7211 */ /* 0x000fe400000f16ff */
[----:B------:R-:W-:-:S05]  /*19090*/  LEA.HI.X.SX32 R251, R137, R2, 0x2, P2 ;  /* 0x0000000289fb7211 */ /* 0x000fca00010f16ff */
[----:B------:R2:W-:Y:S04]  /*190a0*/  STL.64 [R1+0x528], R250 ;  /* 0x000528fa01007387 */ /* 0x0005e80000100a00 */
[----:B--2---:R1:W5:Y:S04]  /*190b0*/  LDL.LU.64 R250, [R1+0x13f0] ;  /* 0x0013f00001fa7983 */ /* 0x0043680000300a00 */
[----:B------:R2:W-:Y:S02]  /*190c0*/  STL.64 [R1+0x98], R138 ;  /* 0x0000988a01007387 */ /* 0x0005e40000100a00 */
[----:B--2---:R-:W-:-:S04]  /*190d0*/  LEA R138, P2, R132, R0, 0x2 ;  /* 0x00000000848a7211 */ /* 0x004fc800078410ff */
[----:B------:R-:W-:-:S05]  /*190e0*/  LEA.HI.X.SX32 R139, R132, R2, 0x2, P2 ;  /* 0x00000002848b7211 */ /* 0x000fca00010f16ff */
[----:B------:R2:W-:Y:S02]  /*190f0*/  STL.64 [R1+0x628], R138 ;  /* 0x0006288a01007387 */ /* 0x0005e40000100a00 */
[----:B--2---:R-:W-:-:S04]  /*19100*/  LEA R138, P2, R136, R0, 0x2 ;  /* 0x00000000888a7211 */ /* 0x004fc800078410ff */
[----:B------:R-:W-:-:S05]  /*19110*/  LEA.HI.X.SX32 R139, R136, R2, 0x2, P2 ;  /* 0x00000002888b7211 */ /* 0x000fca00010f16ff */
[----:B------:R1:W-:Y:S01]  /*19120*/  STL.64 [R1+0x758], R138 ;  /* 0x0007588a01007387 */ /* 0x0003e20000100a00 */
[----:B------:R-:W-:Y:S01]  /*19130*/  ISETP.NE.U32.AND P0, PT, R133, RZ, PT ;  /* 0x000000ff8500720c */ /* 0x000fe20003f05070 */
[----:B------:R-:W-:-:S12]  /*19140*/  BRA.U UP0, `(.L_x_5) ;  /* 0x0000000100187547 */ /* 0x000fd8000b800000 */
[----:B------:R-:W-:Y:S01]  /*19150*/  ELECT P2, URZ, PT ;  /* 0x0000000000ff782f */ /* 0x000fe20003840000 */
[----:B------:R-:W-:Y:S01]  /*19160*/  IMAD.MOV.U32 R0, RZ, RZ, 0x1 ;  /* 0x00000001ff007424 */ /* 0x000fe200078e00ff */
[----:B------:R-:W-:Y:S01]  /*19170*/  UMOV UR7, 0x40 ;  /* 0x0000004000077882 */ /* 0x000fe20000000000 */
[----:B------:R-:W-:Y:S01]  /*19180*/  UVIRTCOUNT.DEALLOC.SMPOOL 0x80 ;  /* 0x000000800000784c */ /* 0x000fe20000000000 */
[----:B------:R-:W-:-:S09]  /*19190*/  ULEA UR7, UR6, UR7, 0x18 ;  /* 0x0000000706077291 */ /* 0x000fd2000f8ec0ff */
[----:B------:R2:W-:Y:S03]  /*191a0*/  @P2 STS.U8 [UR7], R0 ;  /* 0x00000000ff002988 */ /* 0x0005e60008000007 */
.L_x_5:
[----:B------:R-:W3:Y:S01]  /*191b0*/  LDL.64 R136, [R1+0x98] ;  /* 0x0000980001887983 */ /* 0x000ee20000100a00 */
[----:B------:R-:W4:Y:S03]  /*191c0*/  LDC R2, c[0x0][0x3a0] ;  /* 0x0000e800ff027b82 */ /* 0x000f260000000800 */
[----:B-12---:R-:W2:Y:S04]  /*191d0*/  LDL.64 R138, [R1+0x60] ;  /* 0x00006000018a7983 */ /* 0x006ea80000100a00 */
[----:B------:R1:W-:Y:S01]  /*191e0*/  STL.64 [R1+0x15f8], R200 ;  /* 0x0015f8c801007387 */ /* 0x0003e20000100a00 */
[----:B------:R-:W-:Y:S01]  /*191f0*/  STTM.x64 tmem[UR11], RZ ;  /* 0x000000ff000079ed */ /* 0x000fe2000834000b */
[----:B------:R-:W-:Y:S01]  /*19200*/  VOTEU.ALL UP1, P0 ;  /* 0x0000000000ff7886 */ /* 0x000fe20000020000 */
[----:B------:R-:W-:Y:S01]  /*19210*/  UMOV UR6, 0x1 ;  /* 0x0000000100067882 */ /* 0x000fe20000000000 */
[----:B------:R-:W4:Y:S01]  /*19220*/  LDCU.64 UR22, c[0x0][0x358] ;  /* 0x00006b00ff1677ac */ /* 0x000f220008000a00 */
[----:B------:R-:W-:Y:S01]  /*19230*/  LEA R252, R133, UR9, 0x9 ;  /* 0x0000000985fc7c11 */ /* 0x000fe2000f8e48ff */
[----:B------:R-:W2:Y:S01]  /*19240*/  LDC R132, c[0x0][0x3a0] ;  /* 0x0000e800ff847b82 */ /* 0x000ea20000000800 */
[----:B-1----:R-:W2:Y:S04]  /*19250*/  LDL.64 R200, [R1+0x88] ;  /* 0x0000880001c87983 */ /* 0x002ea80000100a00 */
[----:B------:R1:W-:Y:S04]  /*19260*/  STL.64 [R1+0x15f0], R222 ;  /* 0x0015f0de01007387 */ /* 0x0003e80000100a00 */
[----:B-1----:R-:W2:Y:S04]  /*19270*/  LDL.64 R222, [R1+0x68] ;  /* 0x0000680001de7983 */ /* 0x002ea80000100a00 */
[----:B------:R1:W-:Y:S04]  /*19280*/  STL.64 [R1+0x15e8], R238 ;  /* 0x0015e8ee01007387 */ /* 0x0003e80000100a00 */
[----:B-1----:R-:W2:Y:S04]  /*19290*/  LDL.64 R238, [R1+0x70] ;  /* 0x0000700001ee7983 */ /* 0x002ea80000100a00 */
[----:B------:R1:W-:Y:S01]  /*192a0*/  STL.64 [R1+0x15e0], R194 ;  /* 0x0015e0c201007387 */ /* 0x0003e20000100a00 */
[----:B------:R-:W-:Y:S03]  /*192b0*/  STTM.x64 tmem[UR11+0x40], RZ ;  /* 0x000040ff000079ed */ /* 0x000fe6000834000b */
[----:B-1----:R-:W2:Y:S04]  /*192c0*/  LDL.64 R194, [R1+0x78] ;  /* 0x0000780001c27983 */ /* 0x002ea80000100a00 */
[----:B------:R1:W-:Y:S01]  /*192d0*/  STL.64 [R1+0x15d8], R202 ;  /* 0x0015d8ca01007387 */ /* 0x0003e20000100a00 */
[----:B------:R-:W-:Y:S03]  /*192e0*/  STTM.x64 tmem[UR11+0x80], RZ ;  /* 0x000080ff000079ed */ /* 0x000fe6000834000b */
[----:B-1----:R-:W2:Y:S04]  /*192f0*/  LDL.64 R202, [R1+0x80] ;  /* 0x0000800001ca7983 */ /* 0x002ea80000100a00 */
[----:B------:R1:W-:Y:S01]  /*19300*/  STL.64 [R1+0x15d0], R226 ;  /* 0x0015d0e201007387 */ /* 0x0003e20000100a00 */
[----:B------:R-:W-:Y:S01]  /*19310*/  STTM.x64 tmem[UR11+0xc0], RZ ;  /* 0x0000c0ff000079ed */ /* 0x000fe2000834000b */
[----:B------:R-:W4:Y:S02]  /*19320*/  FENCE.VIEW.ASYNC.T ;  /* 0x00000000000073c6 */ /* 0x000f240000000200 */
[----:B-1----:R-:W2:Y:S01]  /*19330*/  LDL.64 R226, [R1+0x90] ;  /* 0x0000900001e27983 */ /* 0x002ea20000100a00 */
[----:B------:R-:W-:-:S04]  /*19340*/  @!UP1 UIADD3 UR12, UPT, UPT, -UR6, 0x100000, URZ ;  /* 0x00100000060c9890 */ /* 0x000fc8000fffe1ff */
[----:B------:R-:W-:Y:S02]  /*19350*/  @!UP1 USHF.L.U32 UR13, UR12, 0xb, URZ ;  /* 0x0000000b0c0d9899 */ /* 0x000fe400080006ff */
[----:B------:R-:W-:Y:S01]  /*19360*/  @!UP1 USHF.L.U32 UR12, UR12, 0x1, URZ ;  /* 0x000000010c0c9899 */ /* 0x000fe200080006ff */
[----:B----4-:R-:W-:Y:S01]  /*19370*/  VOTEU.ALL UP2, P0 ;  /* 0x0000000000ff7886 */ /* 0x010fe20000040000 */
[----:B------:R-:W-:-:S04]  /*19380*/  @!UP1 UIADD3 UR6, UPT, UPT, -UR6, 0x100000, URZ ;  /* 0x0010000006069890 */ /* 0x000fc8000fffe1ff */
[----:B------:R-:W-:Y:S02]  /*19390*/  @!UP1 USHF.L.U32 UR7, UR6, 0xb, URZ ;  /* 0x0000000b06079899 */ /* 0x000fe400080006ff */
[----:B------:R-:W-:Y:S01]  /*193a0*/  @!UP1 USHF.L.U32 UR6, UR6, 0x1, URZ ;  /* 0x0000000106069899 */ /* 0x000fe200080006ff */
[----:B------:R-:W-:Y:S01]  /*193b0*/  BAR.SYNC.DEFER_BLOCKING 0x0 ;  /* 0x0000000000007b1d */ /* 0x000fe20000010000 */
[----:B------:R-:W-:-:S05]  /*193c0*/  VIADD R0, R2, 0xfffffffc ;  /* 0xfffffffc02007836 */ /* 0x000fca0000000000 */
[----:B------:R-:W-:Y:S01]  /*193d0*/  VOTEU.ALL UP1, P0 ;  /* 0x0000000000ff7886 */ /* 0x000fe20000020000 */
[----:B------:R-:W-:Y:S01]  /*193e0*/  ISETP.GE.U32.AND P2, PT, R0, 0x7fffff7d, PT ;  /* 0x7fffff7d0000780c */ /* 0x000fe20003f46070 */
[----:B------:R1:W-:Y:S01]  /*193f0*/  STL.64 [R1+0x15c8], R240 ;  /* 0x0015c8f001007387 */ /* 0x0003e20000100a00 */
[----:B------:R-:W-:-:S03]  /*19400*/  VIADD R0, R2, 0xfffffffb ;  /* 0xfffffffb02007836 */ /* 0x000fc60000000000 */
[----:B-----5:R4:W-:Y:S04]  /*19410*/  STL.64 [R1+0x1530], R6 ;  /* 0x0015300601007387 */ /* 0x0209e80000100a00 */
[----:B------:R4:W-:Y:S04]  /*19420*/  STL.64 [R1+0x1538], R4 ;  /* 0x0015380401007387 */ /* 0x0009e80000100a00 */
[----:B-1----:R-:W2:Y:S04]  /*19430*/  LDL.64 R240, [R1+0x38] ;  /* 0x0000380001f07983 */ /* 0x002ea80000100a00 */
[----:B------:R-:W1:Y:S02]  /*19440*/  FENCE.VIEW.ASYNC.S ;  /* 0x00000000000073c6 */ /* 0x000e640000000000 */
[----:B-1----:R1:W1:Y:S02]  /*19450*/  @!UP1 SYNCS.EXCH.64 URZ, [UR4], UR12 ;  /* 0x0000000c04ff95b2 */ /* 0x0022640008000100 */
[----:B-1----:R-:W-:Y:S06]  /*19460*/  BAR.SYNC.DEFER_BLOCKING 0x0 ;  /* 0x0000000000007b1d */ /* 0x002fec0000010000 */
[----:B----4-:R-:W4:Y:S01]  /*19470*/  LDL.64 R6, [R1+0x40] ;  /* 0x0000400001067983 */ /* 0x010f220000100a00 */
[----:B------:R1:W1:Y:S03]  /*19480*/  @!UP2 SYNCS.EXCH.64 URZ, [UR9+0x80008], UR6 ;  /* 0x0800080609ffa5b2 */ /* 0x0002660008000100 */
[----:B------:R-:W-:Y:S01]  /*19490*/  @!PT LDS RZ, [RZ] ;  /* 0x00000000fffff984 */ /* 0x000fe20000000800 */
[----:B------:R-:W-:Y:S01]  /*194a0*/  @!PT LDS RZ, [RZ] ;  /* 0x00000000fffff984 */ /* 0x000fe20000000800 */
[----:B------:R-:W-:Y:S01]  /*194b0*/  @!PT LDS RZ, [RZ] ;  /* 0x00000000fffff984 */ /* 0x000fe20000000800 */
[----:B-1----:R-:W-:Y:S01]  /*194c0*/  LDGSTS.E [R252+0x60000], desc[UR22][R4.64], !P4 ;  /* 0x6000000004fc7fae */ /* 0x002fe2000e1a1016 */
[----:B------:R-:W-:-:S02]  /*194d0*/  ISETP.GE.U32.AND P4, PT, R0, 0x7fffff7c, PT ;  /* 0x7fffff7c0000780c */ /* 0x000fc40003f86070 */
[----:B------:R-:W-:Y:S01]  /*194e0*/  IADD3 R0, PT, PT, R2, -0x6, RZ ;  /* 0xfffffffa02007810 */ /* 0x000fe20007ffe0ff */
[----:B------:R-:W4:Y:S04]  /*194f0*/  LDL.64 R4, [R1+0x48] ;  /* 0x0000480001047983 */ /* 0x000f280000100a00 */
[----:B---3--:R-:W-:Y:S04]  /*19500*/  LDGSTS.E [R252+0x60004], desc[UR22][R136.64], !P6 ;  /* 0x6000400088fc7fae */ /* 0x008fe8000f1a1016 */
[----:B------:R-:W3:Y:S01]  /*19510*/  LDL.64 R136, [R1+0x58] ;  /* 0x0000580001887983 */ /* 0x000ee20000100a00 */
[----:B------:R-:W-:Y:S01]  /*19520*/  ISETP.GE.U32.AND P6, PT, R0, 0x7fffff7b, PT ;  /* 0x7fffff7b0000780c */ /* 0x000fe20003fc6070 */
[----:B------:R-:W-:-:S02]  /*19530*/  VIADD R0, R2, 0xfffffff9 ;  /* 0xfffffff902007836 */ /* 0x000fc40000000000 */
[----:B--2---:R-:W-:Y:S03]  /*19540*/  LDGSTS.E [R252+0x60008], desc[UR22][R226.64], !P5 ;  /* 0x60008000e2fc7fae */ /* 0x004fe6000e9a1016 */
[----:B------:R-:W-:Y:S01]  /*19550*/  ISETP.GE.U32.AND P5, PT, R0, 0x7fffff7a, PT ;  /* 0x7fffff7a0000780c */ /* 0x000fe20003fa6070 */
[----:B------:R-:W-:Y:S01]  /*19560*/  VIADD R0, R2, 0xfffffff8 ;  /* 0xfffffff802007836 */ /* 0x000fe20000000000 */
[----:B------:R-:W-:Y:S04]  /*19570*/  LDGSTS.E [R252+0x6000c], desc[UR22][R200.64], !P2 ;  /* 0x6000c000c8fc7fae */ /* 0x000fe8000d1a1016 */
[----:B------:R-:W-:Y:S04]  /*19580*/  LDGSTS.E [R252+0x60010], desc[UR22][R202.64], !P4 ;  /* 0x60010000cafc7fae */ /* 0x000fe8000e1a1016 */
[----:B------:R-:W2:Y:S04]  /*19590*/  LDL.64 R226, [R1+0x30] ;  /* 0x0000300001e27983 */ /* 0x000ea80000100a00 */
[----:B------:R-:W2:Y:S04]  /*195a0*/  LDL.64 R200, [R1+0x50] ;  /* 0x0000500001c87983 */ /* 0x000ea80000100a00 */
[----:B------:R-:W4:Y:S01]  /*195b0*/  LDL.64 R202, [R1+0x28] ;  /* 0x0000280001ca7983 */ /* 0x000f220000100a00 */
[----:B------:R-:W-:Y:S01]  /*195c0*/  ISETP.GE.U32.AND P2, PT, R0, 0x7fffff79, PT ;  /* 0x7fffff790000780c */ /* 0x000fe20003f46070 */
[----:B------:R-:W-:-:S02]  /*195d0*/  VIADD R0, R2, 0xfffffff7 ;  /* 0xfffffff702007836 */ /* 0x000fc40000000000 */
[----:B------:R-:W-:Y:S03]  /*195e0*/  LDGSTS.E [R252+0x60014], desc[UR22][R194.64], !P6 ;  /* 0x60014000c2fc7fae */ /* 0x000fe6000f1a1016 */
[----:B------:R-:W-:Y:S01]  /*195f0*/  ISETP.GE.U32.AND P4, PT, R0, 0x7fffff78, PT ;  /* 0x7fffff780000780c */ /* 0x000fe20003f86070 */
[----:B------:R-:W-:Y:S01]  /*19600*/  VIADD R0, R2, 0xfffffff6 ;  /* 0xfffffff602007836 */ /* 0x000fe20000000000 */
[----:B------:R-:W-:Y:S04]  /*19610*/  LDGSTS.E [R252+0x60018], desc[UR22][R238.64], !P5 ;  /* 0x60018000eefc7fae */ /* 0x000fe8000e9a1016 */
[----:B------:R-:W4:Y:S01]  /*19620*/  LDL.64 R194, [R1+0x20] ;  /* 0x0000200001c27983 */ /* 0x000f220000100a00 */
[----:B------:R-:W-:-:S03]  /*19630*/  ISETP.GE.U32.AND P6, PT, R0, 0x7fffff77, PT ;  /* 0x7fffff770000780c */ /* 0x000fc60003fc6070 */
[----:B------:R-:W-:Y:S04]  /*19640*/  LDGSTS.E [R252+0x6001c], desc[UR22][R222.64], !P2 ;  /* 0x6001c000defc7fae */ /* 0x000fe8000d1a1016 */
[----:B------:R-:W4:Y:S04]  /*19650*/  LDL.64 R238, [R1+0x18] ;  /* 0x0000180001ee7983 */ /* 0x000f280000100a00 */
[----:B------:R-:W-:Y:S04]  /*19660*/  LDGSTS.E [R252+0x60020], desc[UR22][R138.64], !P4 ;  /* 0x600200008afc7fae */ /* 0x000fe8000e1a1016 */
[----:B------:R-:W4:Y:S04]  /*19670*/  LDL.64 R222, [R1+0x10] ;  /* 0x0000100001de7983 */ /* 0x000f280000100a00 */
[----:B------:R-:W4:Y:S04]  /*19680*/  LDL.64 R138, [R1+0x8] ;  /* 0x00000800018a7983 */ /* 0x000f280000100a00 */
[----:B---3--:R-:W-:Y:S04]  /*19690*/  LDGSTS.E [R252+0x60024], desc[UR22][R136.64], !P6 ;  /* 0x6002400088fc7fae */ /* 0x008fe8000f1a1016 */
[----:B------:R-:W3:Y:S01]  /*196a0*/  LDL.64 R136, [R1] ;  /* 0x0000000001887983 */ /* 0x000ee20000100a00 */
[----:B------:R-:W-:-:S05]  /*196b0*/  VIADD R0, R2, 0xfffffff5 ;  /* 0xfffffff502007836 */ /* 0x000fca0000000000 */
[----:B------:R-:W-:Y:S01]  /*196c0*/  ISETP.GE.U32.AND P5, PT, R0, 0x7fffff76, PT ;  /* 0x7fffff760000780c */ /* 0x000fe20003fa6070 */
[----:B------:R-:W-:-:S05]  /*196d0*/  VIADD R0, R2, 0xfffffff4 ;  /* 0xfffffff402007836 */ /* 0x000fca0000000000 */
[----:B------:R-:W-:Y:S02]  /*196e0*/  ISETP.GE.U32.AND P2, PT, R0, 0x7fffff75, PT ;  /* 0x7fffff750000780c */ /* 0x000fe40003f46070 */
[----:B------:R-:W-:-:S04]  /*196f0*/  IADD3 R0, PT, PT, R2, -0xd, RZ ;  /* 0xfffffff302007810 */ /* 0x000fc80007ffe0ff */
[----:B------:R-:W-:Y:S01]  /*19700*/  ISETP.GE.U32.AND P4, PT, R0, 0x7fffff74, PT ;  /* 0x7fffff740000780c */ /* 0x000fe20003f86070 */
[----:B------:R-:W-:-:S05]  /*19710*/  VIADD R0, R2, 0xfffffff2 ;  /* 0xfffffff202007836 */ /* 0x000fca0000000000 */
[----:B------:R-:W-:Y:S01]  /*19720*/  ISETP.GE.U32.AND P6, PT, R0, 0x7fffff73, PT ;  /* 0x7fffff730000780c */ /* 0x000fe20003fc6070 */
[----:B------:R-:W-:Y:S01]  /*19730*/  VIADD R0, R2, 0xfffffff1 ;  /* 0xfffffff102007836 */ /* 0x000fe20000000000 */
[----:B--2---:R-:W-:Y:S04]  /*19740*/  LDGSTS.E [R252+0x60028], desc[UR22][R200.64], !P5 ;  /* 0x60028000c8fc7fae */ /* 0x004fe8000e9a1016 */
[----:B------:R-:W-:Y:S01]  /*19750*/  ISETP.GE.U32.AND P5, PT, R0, 0x7fffff72, PT ;  /* 0x7fffff720000780c */ /* 0x000fe20003fa6070 */
[----:B------:R-:W-:Y:S01]  /*19760*/  VIADD R0, R2, 0xfffffff0 ;  /* 0xfffffff002007836 */ /* 0x000fe20000000000 */
[----:B----4-:R-:W-:Y:S04]  /*19770*/  LDGSTS.E [R252+0x6002c], desc[UR22][R4.64], !P2 ;  /* 0x6002c00004fc7fae */ /* 0x010fe8000d1a1016 */
[----:B------:R-:W-:Y:S01]  /*19780*/  ISETP.GE.U32.AND P2, PT, R0, 0x7fffff71, PT ;  /* 0x7fffff710000780c */ /* 0x000fe20003f46070 */
[----:B------:R-:W-:Y:S01]  /*19790*/  VIADD R0, R2, 0xffffffef ;  /* 0xffffffef02007836 */ /* 0x000fe20000000000 */
[----:B------:R-:W-:Y:S04]  /*197a0*/  LDGSTS.E [R252+0x60030], desc[UR22][R6.64], !P4 ;  /* 0x6003000006fc7fae */ /* 0x000fe8000e1a1016 */
[----:B------:R-:W-:Y:S01]  /*197b0*/  ISETP.GE.U32.AND P4, PT, R0, 0x7fffff70, PT ;  /* 0x7fffff700000780c */ /* 0x000fe20003f86070 */
[----:B------:R-:W-:Y:S01]  /*197c0*/  VIADD R0, R2, 0xffffffee ;  /* 0xffffffee02007836 */ /* 0x000fe20000000000 */
[----:B------:R-:W-:Y:S04]  /*197d0*/  LDGSTS.E [R252+0x60034], desc[UR22][R240.64], !P6 ;  /* 0x60034000f0fc7fae */ /* 0x000fe8000f1a1016 */
[----:B------:R-:W-:Y:S01]  /*197e0*/  ISETP.GE.U32.AND P6, PT, R0, 0x7fffff6f, PT ;  /* 0x7fffff6f0000780c */ /* 0x000fe20003fc6070 */
[----:B------:R-:W-:Y:S01]  /*197f0*/  VIADD R0, R2, 0xffffffed ;  /* 0xffffffed02007836 */ /* 0x000fe20000000000 */
[----:B------:R-:W-:Y:S04]  /*19800*/  LDGSTS.E [R252+0x60038], desc[UR22][R226.64], !P5 ;  /* 0x60038000e2fc7fae */ /* 0x000fe8000e9a1016 */
[----:B------:R-:W-:Y:S01]  /*19810*/  ISETP.GE.U32.AND P5, PT, R0, 0x7fffff6e, PT ;  /* 0x7fffff6e0000780c */ /* 0x000fe20003fa6070 */
[----:B------:R-:W-:Y:S01]  /*19820*/  LDGSTS.E [R252+0x6003c], desc[UR22][R202.64], !P2 ;  /* 0x6003c000cafc7fae */ /* 0x000fe2000d1a1016 */
[----:B------:R-:W-:-:S03]  /*19830*/  IADD3 R0, PT, PT, R2, -0x14, RZ ;  /* 0xffffffec02007810 */ /* 0x000fc60007ffe0ff */
[----:B------:R-:W-:Y:S01]  /*19840*/  LDGSTS.E [R252+0x60040], desc[UR22][R194.64], !P4 ;  /* 0x60040000c2fc7fae */ /* 0x000fe2000e1a1016 */
[----:B------:R-:W-:Y:S01]  /*19850*/  ISETP.GE.U32.AND P2, PT, R0, 0x7fffff6d, PT ;  /* 0x7fffff6d0000780c */ /* 0x000fe20003f46070 */
[----:B------:R-:W-:Y:S02]  /*19860*/  VIADD R0, R2, 0xffffffeb ;  /* 0xffffffeb02007836 */ /* 0x000fe40000000000 */
[----:B------:R-:W-:Y:S03]  /*19870*/  LDGSTS.E [R252+0x60044], desc[UR22][R238.64], !P6 ;  /* 0x60044000eefc7fae */ /* 0x000fe6000f1a1016 */
        /* <DEDUP_REMOVED lines=8> */
[----:B------:R-:W2:Y:S04]  /*19900*/  LDL.LU.64 R200, [R1+0x15f8] ;  /* 0x0015f80001c87983 */ /* 0x000ea80000300a00 */
[----:B------:R-:W-:Y:S01]  /*19910*/  ISETP.GE.U32.AND P2, PT, R0, 0x7fffff69, PT ;  /* 0x7fffff690000780c */ /* 0x000fe20003f46070 */
[----:B------:R-:W-:Y:S01]  /*19920*/  VIADD R0, R2, 0xffffffe7 ;  /* 0xffffffe702007836 */ /* 0x000fe20000000000 */
[----:B------:R-:W4:Y:S04]  /*19930*/  LDL.64 R138, [R1+0x928] ;  /* 0x00092800018a7983 */ /* 0x000f280000100a00 */
[----:B------:R-:W2:Y:S04]  /*19940*/  LDL.64 R222, [R1+0x938] ;  /* 0x0009380001de7983 */ /* 0x000ea80000100a00 */
[----:B---3--:R1:W-:Y:S01]  /*19950*/  LDGSTS.E [R252+0x60050], desc[UR22][R136.64], !P4 ;  /* 0x6005000088fc7fae */ /* 0x0083e2000e1a1016 */
[----:B------:R-:W-:Y:S01]  /*19960*/  ISETP.GE.U32.AND P4, PT, R0, 0x7fffff68, PT ;  /* 0x7fffff680000780c */ /* 0x000fe20003f86070 */
[----:B------:R-:W-:-:S02]  /*19970*/  VIADD R0, R2, 0xffffffe6 ;  /* 0xffffffe602007836 */ /* 0x000fc40000000000 */
[----:B------:R-:W-:Y:S03]  /*19980*/  LDGSTS.E [R252+0x60054], desc[UR22][R250.64], !P6 ;  /* 0x60054000fafc7fae */ /* 0x000fe6000f1a1016 */
[----:B------:R-:W-:Y:S01]  /*19990*/  ISETP.GE.U32.AND P6, PT, R0, 0x7fffff67, PT ;  /* 0x7fffff670000780c */ /* 0x000fe20003fc6070 */
[----:B------:R-:W-:Y:S01]  /*199a0*/  LDGSTS.E [R252+0x60058], desc[UR22][R248.64], !P5 ;  /* 0x60058000f8fc7fae */ /* 0x000fe2000e9a1016 */
[----:B------:R-:W-:-:S03]  /*199b0*/  IADD3 R0, PT, PT, R2, -0x1b, RZ ;  /* 0xffffffe502007810 */ /* 0x000fc60007ffe0ff */
[----:B------:R-:W-:Y:S01]  /*199c0*/  LDGSTS.E [R252+0x6005c], desc[UR22][R246.64], !P2 ;  /* 0x6005c000f6fc7fae */ /* 0x000fe2000d1a1016 */
[----:B------:R-:W-:Y:S01]  /*199d0*/  ISETP.GE.U32.AND P5, PT, R0, 0x7fffff66, PT ;  /* 0x7fffff660000780c */ /* 0x000fe20003fa6070 */
[----:B------:R-:W-:Y:S01]  /*199e0*/  VIADD R0, R2, 0xffffffe4 ;  /* 0xffffffe402007836 */ /* 0x000fe20000000000 */
[----:B-1----:R-:W1:Y:S01]  /*199f0*/  LDC R136, c[0x0][0x3a0] ;  /* 0x0000e800ff887b82 */ /* 0x002e620000000800 */
[----:B------:R-:W-:Y:S03]  /*19a00*/  LDGSTS.E [R252+0x60060], desc[UR22][R244.64], !P4 ;  /* 0x60060000f4fc7fae */ /* 0x000fe6000e1a1016 */
[----:B------:R-:W-:Y:S01]  /*19a10*/  ISETP.GE.U32.AND P2, PT, R0, 0x7fffff65, PT ;  /* 0x7fffff650000780c */ /* 0x000fe20003f46070 */
[C---:B------:R-:W-:Y:S01]  /*19a20*/  VIADD R0, R2.reuse, 0xffffffe3 ;  /* 0xffffffe302007836 */ /* 0x040fe20000000000 */
[----:B------:R-:W-:Y:S01]  /*19a30*/  LDGSTS.E [R252+0x60064], desc[UR22][R242.64], !P6 ;  /* 0x60064000f2fc7fae */ /* 0x000fe2000f1a1016 */
[----:B------:R-:W-:Y:S01]  /*19a40*/  VIADD R4, R2, 0x7f ;  /* 0x0000007f02047836 */ /* 0x000fe20000000000 */
[----:B------:R-:W3:Y:S02]  /*19a50*/  LDC R137, c[0x0][0x3a0] ;  /* 0x0000e800ff897b82 */ /* 0x000ee40000000800 */
        /* <DEDUP_REMOVED lines=14> */
[----:B------:R-:W-:-:S04]  /*19b40*/  IADD3 R0, PT, PT, R2, -0x22, RZ ;  /* 0xffffffde02007810 */ /* 0x000fc80007ffe0ff */
        /* <DEDUP_REMOVED lines=260> */
[----:B------:R-:W-:Y:S04]  /*1ab90*/  STL.64 [R1+0x1510], R250 ;  /* 0x001510fa01007387 */ /* 0x000fe80000100a00 */
[----:B------:R-:W-:Y:S01]  /*1aba0*/  ISETP.GE.U32.AND P4, PT, R0, 0x7fffff08, PT ;  /* 0x7fffff080000780c */ /* 0x000fe20003f86070 */
[----:B------:R-:W-:Y:S01]  /*1abb0*/  VIADD R0, R2, 0xffffff86 ;  /* 0xffffff8602007836 */ /* 0x000fe20000000000 */
[----:B------:R-:W-:Y:S04]  /*1abc0*/  LDGSTS.E [R252+0x601d4], desc[UR22][R212.64], !P6 ;  /* 0x601d4000d4fc7fae */ /* 0x000fe8000f1a1016 */
[----:B------:R-:W-:Y:S01]  /*1abd0*/  STL.64 [R1+0x1518], R248 ;  /* 0x001518f801007387 */ /* 0x000fe20000100a00 */
[----:B------:R-:W-:Y:S01]  /*1abe0*/  ISETP.GE.U32.AND P6, PT, R0, 0x7fffff07, PT ;  /* 0x7fffff070000780c */ /* 0x000fe20003fc6070 */
[----:B------:R-:W-:-:S02]  /*1abf0*/  VIADD R0, R2, 0xffffff85 ;  /* 0xffffff8502007836 */ /* 0x000fc40000000000 */
[----:B------:R-:W-:Y:S04]  /*1ac00*/  STL.64 [R1+0x1520], R246 ;  /* 0x001520f601007387 */ /* 0x000fe80000100a00 */
[----:B------:R-:W-:Y:S04]  /*1ac10*/  STL.64 [R1+0x1528], R244 ;  /* 0x001528f401007387 */ /* 0x000fe80000100a00 */
[----:B------:R-:W-:Y:S04]  /*1ac20*/  STL.64 [R1+0x1540], R242 ;  /* 0x001540f201007387 */ /* 0x000fe80000100a00 */
[----:B------:R-:W-:Y:S04]  /*1ac30*/  STL.64 [R1+0x1548], R8 ;  /* 0x0015480801007387 */ /* 0x000fe80000100a00 */
[----:B------:R-:W-:Y:S04]  /*1ac40*/  STL.64 [R1+0x1550], R10 ;  /* 0x0015500a01007387 */ /* 0x000fe80000100a00 */
[----:B------:R-:W-:Y:S01]  /*1ac50*/  LDGSTS.E [R252+0x601d8], desc[UR22][R216.64], !P5 ;  /* 0x601d8000d8fc7fae */ /* 0x000fe2000e9a1016 */
[----:B------:R-:W-:Y:S01]  /*1ac60*/  ISETP.GE.U32.AND P5, PT, R0, 0x7fffff06, PT ;  /* 0x7fffff060000780c */ /* 0x000fe20003fa6070 */
[----:B------:R-:W-:-:S02]  /*1ac70*/  VIADD R0, R2, 0xffffff84 ;  /* 0xffffff8402007836 */ /* 0x000fc40000000000 */
[----:B------:R-:W-:Y:S04]  /*1ac80*/  STL.64 [R1+0x1558], R12 ;  /* 0x0015580c01007387 */ /* 0x000fe80000100a00 */
[----:B------:R-:W-:Y:S04]  /*1ac90*/  STL.64 [R1+0x1560], R14 ;  /* 0x0015600e01007387 */ /* 0x000fe80000100a00 */
[----:B------:R-:W-:Y:S04]  /*1aca0*/  STL.64 [R1+0x1568], R16 ;  /* 0x0015681001007387 */ /* 0x000fe80000100a00 */
[----:B------:R-:W-:Y:S04]  /*1acb0*/  STL.64 [R1+0x1570], R18 ;  /* 0x0015701201007387 */ /* 0x000fe80000100a00 */
[----:B------:R-:W-:Y:S04]  /*1acc0*/  STL.64 [R1+0x1578], R20 ;  /* 0x0015781401007387 */ /* 0x000fe80000100a00 */
[----:B------:R-:W-:Y:S04]  /*1acd0*/  STL.64 [R1+0x1580], R22 ;  /* 0x0015801601007387 */ /* 0x000fe80000100a00 */
[----:B------:R-:W-:Y:S01]  /*1ace0*/  LDGSTS.E [R252+0x601dc], desc[UR22][R220.64], !P2 ;  /* 0x601dc000dcfc7fae */ /* 0x000fe2000d1a1016 */
[----:B------:R-:W-:-:S02]  /*1acf0*/  ISETP.GE.U32.AND P2, PT, R0, 0x7fffff05, PT ;  /* 0x7fffff050000780c */ /* 0x000fc40003f46070 */
[----:B------:R-:W-:Y:S01]  /*1ad00*/  IADD3 R0, PT, PT, R2, -0x7d, RZ ;  /* 0xffffff8302007810 */ /* 0x000fe20007ffe0ff */
        /* <DEDUP_REMOVED lines=9> */
[----:B------:R1:W-:Y:S04]  /*1ada0*/  STL.64 [R1+0x15b8], R36 ;  /* 0x0015b82401007387 */ /* 0x0003e80000100a00 */
[----:B------:R2:W-:Y:S04]  /*1adb0*/  STL.64 [R1+0x15c0], R38 ;  /* 0x0015c02601007387 */ /* 0x0005e80000100a00 */
[----:B------:R-:W-:Y:S01]  /*1adc0*/  LDGSTS.E [R252+0x601e4], desc[UR22][R228.64], !P6 ;  /* 0x601e4000e4fc7fae */ /* 0x000fe2000f1a1016 */
[----:B------:R-:W-:-:S03]  /*1add0*/  ISETP.GE.U32.AND P6, PT, R0, 0x7fffff03, PT ;  /* 0x7fffff030000780c */ /* 0x000fc60003fc6070 */
[----:B-1----:R-:W3:Y:S04]  /*1ade0*/  LDL.64 R36, [R1+0x430] ;  /* 0x0004300001247983 */ /* 0x002ee80000100a00 */
[----:B--2---:R-:W2:Y:S01]  /*1adf0*/  LDL.64 R38, [R1+0x458] ;  /* 0x0004580001267983 */ /* 0x004ea20000100a00 */
[----:B------:R-:W-:-:S03]  /*1ae00*/  VIADD R0, R2, 0xffffff81 ;  /* 0xffffff8102007836 */ /* 0x000fc60000000000 */
[----:B------:R-:W2:Y:S04]  /*1ae10*/  LDL.64 R34, [R1+0x408] ;  /* 0x0004080001227983 */ /* 0x000ea80000100a00 */
[----:B------:R-:W2:Y:S04]  /*1ae20*/  LDL.64 R32, [R1+0x3e0] ;  /* 0x0003e00001207983 */ /* 0x000ea80000100a00 */
[----:B------:R-:W2:Y:S04]  /*1ae30*/  LDL.64 R30, [R1+0x3b8] ;  /* 0x0003b800011e7983 */ /* 0x000ea80000100a00 */
[----:B------:R-:W2:Y:S04]  /*1ae40*/  LDL.64 R28, [R1+0x390] ;  /* 0x00039000011c7983 */ /* 0x000ea80000100a00 */
[----:B------:R-:W2:Y:S04]  /*1ae50*/  LDL.64 R26, [R1+0x368] ;  /* 0x00036800011a7983 */ /* 0x000ea80000100a00 */
[----:B------:R-:W2:Y:S04]  /*1ae60*/  LDL.64 R24, [R1+0x348] ;  /* 0x0003480001187983 */ /* 0x000ea80000100a00 */
[----:B------:R-:W-:Y:S01]  /*1ae70*/  LDGSTS.E [R252+0x601e8], desc[UR22][R230.64], !P5 ;  /* 0x601e8000e6fc7fae */ /* 0x000fe2000e9a1016 */
[----:B------:R-:W-:-:S03]  /*1ae80*/  ISETP.GE.U32.AND P5, PT, R0, 0x7fffff02, PT ;  /* 0x7fffff020000780c */ /* 0x000fc60003fa6070 */
[----:B------:R-:W2:Y:S01]  /*1ae90*/  LDL.64 R22, [R1+0x328] ;  /* 0x0003280001167983 */ /* 0x000ea20000100a00 */
[----:B------:R-:W-:-:S03]  /*1aea0*/  SEL R0, RZ, 0x4, P1 ;  /* 0x00000004ff007807 */ /* 0x000fc60000800000 */
[----:B------:R-:W2:Y:S01]  /*1aeb0*/  LDL.64 R20, [R1+0x308] ;  /* 0x0003080001147983 */ /* 0x000ea20000100a00 */
[----:B------:R-:W-:-:S03]  /*1aec0*/  ISETP.GT.AND P1, PT, R4, 0x7f, PT ;  /* 0x0000007f0400780c */ /* 0x000fc60003f24270 */
[----:B------:R-:W2:Y:S04]  /*1aed0*/  LDL.64 R18, [R1+0x2e8] ;  /* 0x0002e80001127983 */ /* 0x000ea80000100a00 */
[----:B------:R-:W2:Y:S04]  /*1aee0*/  LDL.64 R16, [R1+0x2c8] ;  /* 0x0002c80001107983 */ /* 0x000ea80000100a00 */
[----:B------:R-:W2:Y:S04]  /*1aef0*/  LDL.64 R14, [R1+0x2a8] ;  /* 0x0002a800010e7983 */ /* 0x000ea80000100a00 */
[----:B------:R-:W-:Y:S01]  /*1af00*/  LDGSTS.E [R252+0x601ec], desc[UR22][R232.64], !P2 ;  /* 0x601ec000e8fc7fae */ /* 0x000fe2000d1a1016 */
[----:B------:R-:W-:-:S03]  /*1af10*/  ISETP.GE.AND P2, PT, R133, R2, PT ;  /* 0x000000028500720c */ /* 0x000fc60003f46270 */
[----:B------:R-:W2:Y:S01]  /*1af20*/  LDL.64 R12, [R1+0x288] ;  /* 0x00028800010c7983 */ /* 0x000ea20000100a00 */
[----:B------:R-:W-:-:S03]  /*1af30*/  SEL R2, RZ, 0x4, !P1 ;  /* 0x00000004ff027807 */ /* 0x000fc60004800000 */
[----:B------:R-:W2:Y:S04]  /*1af40*/  LDL.64 R10, [R1+0x268] ;  /* 0x00026800010a7983 */ /* 0x000ea80000100a00 */
[----:B------:R-:W2:Y:S01]  /*1af50*/  LDL.64 R8, [R1+0x248] ;  /* 0x0002480001087983 */ /* 0x000ea20000100a00 */
[----:B------:R-:W-:-:S03]  /*1af60*/  SEL R2, R2, RZ, !P2 ;  /* 0x000000ff02027207 */ /* 0x000fc60005000000 */
[----:B------:R-:W2:Y:S01]  /*1af70*/  LDL.64 R242, [R1+0x228] ;  /* 0x0002280001f27983 */ /* 0x000ea20000100a00 */
[----:B------:R-:W-:-:S03]  /*1af80*/  ISETP.GT.AND P2, PT, R4, 0xff, PT ;  /* 0x000000ff0400780c */ /* 0x000fc60003f44270 */
[----:B------:R-:W2:Y:S04]  /*1af90*/  LDL.64 R244, [R1+0x208] ;  /* 0x0002080001f47983 */ /* 0x000ea80000100a00 */
        /* <DEDUP_REMOVED lines=8> */
[----:B----4-:R1:W-:Y:S04]  /*1b020*/  LDGSTS.E [R252+0x601f0], desc[UR22][R138.64], !P4 ;  /* 0x601f00008afc7fae */ /* 0x0103e8000e1a1016 */
[----:B------:R-:W4:Y:S04]  /*1b030*/  LDL.64 R194, [R1+0xe8] ;  /* 0x0000e80001c27983 */ /* 0x000f280000100a00 */
[----:B------:R-:W-:Y:S04]  /*1b040*/  LDGSTS.E [R252+0x601f4], desc[UR22][R222.64], !P6 ;  /* 0x601f4000defc7fae */ /* 0x000fe8000f1a1016 */
[----:B------:R-:W4:Y:S01]  /*1b050*/  LDL.64 R238, [R1+0xc8] ;  /* 0x0000c80001ee7983 */ /* 0x000f220000100a00 */
[----:B-1----:R-:W1:Y:S03]  /*1b060*/  S2R R138, SR_TID.X ;  /* 0x00000000008a7919 */ /* 0x002e660000002100 */
[----:B------:R-:W4:Y:S01]  /*1b070*/  LDL.64 R222, [R1+0xa8] ;  /* 0x0000a80001de7983 */ /* 0x000f220000100a00 */
[----:B------:R-:W-:-:S02]  /*1b080*/  SEL R0, R0, RZ, P2 ;  /* 0x000000ff00007207 */ /* 0x000fc40001000000 */
[----:B------:R-:W-:Y:S01]  /*1b090*/  ISETP.NE.U32.AND P4, PT, R2, RZ, PT ;  /* 0x000000ff0200720c */ /* 0x000fe20003f85070 */
[----:B------:R1:W-:Y:S01]  /*1b0a0*/  LDGSTS.E [R252+0x601f8], desc[UR22][R142.64], !P5 ;  /* 0x601f80008efc7fae */ /* 0x0003e2000e9a1016 */
[----:B------:R-:W-:Y:S01]  /*1b0b0*/  ISETP.NE.U32.AND P2, PT, R0, RZ, PT ;  /* 0x000000ff0000720c */ /* 0x000fe20003f45070 */
[----:B------:R-:W-:Y:S01]  /*1b0c0*/  VIADD R0, R132, 0xffffff7f ;  /* 0xffffff7f84007836 */ /* 0x000fe20000000000 */
[----:B------:R-:W2:Y:S01]  /*1b0d0*/  LDC R2, c[0x0][0x3a0] ;  /* 0x0000e800ff027b82 */ /* 0x000ea20000000800 */
[----:B------:R1:W-:Y:S04]  /*1b0e0*/  LDGSTS.E [R252+0x601fc], desc[UR22][R140.64], !P3 ;  /* 0x601fc0008cfc7fae */ /* 0x0003e8000d9a1016 */
[----:B------:R-:W0:Y:S01]  /*1b0f0*/  LDGDEPBAR ;  /* 0x00000000000079af */ /* 0x000e220000000000 */
[----:B-1----:R-:W-:-:S05]  /*1b100*/  IMAD R132, R138, 0x100, R138 ;  /* 0x000001008a847824 */ /* 0x002fca00078e028a */
[----:B------:R-:W-:-:S04]  /*1b110*/  SHF.L.U32 R132, R132, 0x2, RZ ;  /* 0x0000000284847819 */ /* 0x000fc800000006ff */
[----:B------:R-:W-:-:S05]  /*1b120*/  LOP3.LUT R132, R132, 0x1807c, RZ, 0xc0, !PT ;  /* 0x0001807c84847812 */ /* 0x000fca00078ec0ff */
[----:B------:R-:W-:Y:S01]  /*1b130*/  VIADD R143, R132, UR9 ;  /* 0x00000009848f7c36 */ /* 0x000fe20008000000 */
[----:B------:R-:W-:Y:S01]  /*1b140*/  ISETP.GE.U32.AND P6, PT, R0, 0x7fffff00, PT ;  /* 0x7fffff000000780c */ /* 0x000fe20003fc6070 */
[----:B------:R-:W-:Y:S01]  /*1b150*/  VIADD R0, R136, 0xffffff7e ;  /* 0xffffff7e88007836 */ /* 0x000fe20000000000 */
[C---:B------:R-:W-:Y:S01]  /*1b160*/  LOP3.LUT R136, R132.reuse, 0x10, RZ, 0x3c, !PT ;  /* 0x0000001084887812 */ /* 0x040fe200078e3cff */
[----:B------:R1:W-:Y:S01]  /*1b170*/  STL.64 [R1+0x13f0], R132 ;  /* 0x0013f08401007387 */ /* 0x0003e20000100a00 */
[----:B------:R-:W-:Y:S02]  /*1b180*/  LOP3.LUT R138, R132, 0x30, RZ, 0x3c, !PT ;  /* 0x00000030848a7812 */ /* 0x000fe400078e3cff */
[----:B------:R-:W-:Y:S01]  /*1b190*/  ISETP.GE.U32.AND P5, PT, R0, 0x7ffffeff, PT ;  /* 0x7ffffeff0000780c */ /* 0x000fe20003fa6070 */
[----:B---3--:R-:W-:Y:S01]  /*1b1a0*/  VIADD R0, R137, 0xffffff7d ;  /* 0xffffff7d89007836 */ /* 0x008fe20000000000 */
[C---:B------:R-:W-:Y:S02]  /*1b1b0*/  LOP3.LUT R137, R132.reuse, 0x20, RZ, 0x3c, !PT ;  /* 0x0000002084897812 */ /* 0x040fe400078e3cff */
[----:B------:R-:W-:-:S02]  /*1b1c0*/  LOP3.LUT R139, R132, 0x40, RZ, 0x3c, !PT ;  /* 0x00000040848b7812 */ /* 0x000fc400078e3cff */
[C---:B------:R-:W-:Y:S02]  /*1b1d0*/  LOP3.LUT R140, R132.reuse, 0x50, RZ, 0x3c, !PT ;  /* 0x00000050848c7812 */ /* 0x040fe400078e3cff */
[C---:B------:R-:W-:Y:S02]  /*1b1e0*/  LOP3.LUT R141, R132.reuse, 0x60, RZ, 0x3c, !PT ;  /* 0x00000060848d7812 */ /* 0x040fe400078e3cff */
[----:B------:R-:W-:Y:S02]  /*1b1f0*/  LOP3.LUT R142, R132, 0x70, RZ, 0x3c, !PT ;  /* 0x00000070848e7812 */ /* 0x000fe400078e3cff */
[----:B-1----:R-:W3:Y:S04]  /*1b200*/  LDL.LU.64 R132, [R1+0x4a0] ;  /* 0x0004a00001847983 */ /* 0x002ee80000300a00 */
[----:B--2---:R-:W-:Y:S04]  /*1b210*/  LDGSTS.E [R143], desc[UR22][R38.64], P4 ;  /* 0x00000000268f7fae */ /* 0x004fe8000a1a1016 */
[----:B------:R-:W-:Y:S04]  /*1b220*/  LDGSTS.E [R143+0x400], desc[UR22][R36.64], P4 ;  /* 0x00400000248f7fae */ /* 0x000fe8000a1a1016 */
        /* <DEDUP_REMOVED lines=11> */
[----:B------:R-:W2:Y:S04]  /*1b2e0*/  LDL.64 R38, [R1+0x428] ;  /* 0x0004280001267983 */ /* 0x000ea80000100a00 */
        /* <DEDUP_REMOVED lines=14> */
[----:B----4-:R-:W-:Y:S04]  /*1b3d0*/  LDGSTS.E [R143+0x6800], desc[UR22][R194.64], P4 ;  /* 0x06800000c28f7fae */ /* 0x010fe8000a1a1016 */
[----:B------:R-:W4:Y:S04]  /*1b3e0*/  LDL.64 R34, [R1+0x3d8] ;  /* 0x0003d80001227983 */ /* 0x000f280000100a00 */
[----:B------:R-:W-:Y:S04]  /*1b3f0*/  LDGSTS.E [R143+0x6c00], desc[UR22][R238.64], P4 ;  /* 0x06c00000ee8f7fae */ /* 0x000fe8000a1a1016 */
[----:B------:R-:W2:Y:S04]  /*1b400*/  LDL.64 R32, [R1+0x3b0] ;  /* 0x0003b00001207983 */ /* 0x000ea80000100a00 */
[----:B------:R-:W-:Y:S04]  /*1b410*/  LDGSTS.E [R143+0x7000], desc[UR22][R222.64], P4 ;  /* 0x07000000de8f7fae */ /* 0x000fe8000a1a1016 */
[----:B------:R-:W2:Y:S04]  /*1b420*/  LDL.64 R30, [R1+0x388] ;  /* 0x00038800011e7983 */ /* 0x000ea80000100a00 */
[----:B------:R-:W2:Y:S04]  /*1b430*/  LDL.64 R28, [R1+0x360] ;  /* 0x00036000011c7983 */ /* 0x000ea80000100a00 */
[----:B------:R-:W2:Y:S04]  /*1b440*/  LDL.64 R222, [R1+0x450] ;  /* 0x0004500001de7983 */ /* 0x000ea80000100a00 */
[----:B------:R-:W3:Y:S04]  /*1b450*/  LDL.64 R26, [R1+0x340] ;  /* 0x00034000011a7983 */ /* 0x000ee80000100a00 */
        /* <DEDUP_REMOVED lines=20> */
[----:B------:R-:W3:Y:S01]  /*1b5a0*/  LDL.64 R238, [R1+0xa0] ;  /* 0x0000a00001ee7983 */ /* 0x000ee20000100a00 */
[----:B------:R-:W-:-:S03]  /*1b5b0*/  VIADD R136, R136, UR9 ;  /* 0x0000000988887c36 */ /* 0x000fc60008000000 */
[----:B------:R-:W-:Y:S04]  /*1b5c0*/  LDGSTS.E [R143+0x7400], desc[UR22][R196.64], P4 ;  /* 0x07400000c48f7fae */ /* 0x000fe8000a1a1016 */
[----:B------:R-:W-:Y:S04]  /*1b5d0*/  LDGSTS.E [R143+0x7800], desc[UR22][R214.64], P4 ;  /* 0x07800000d68f7fae */ /* 0x000fe8000a1a1016 */
[----:B------:R-:W-:Y:S04]  /*1b5e0*/  LDGSTS.E [R143+0x7c00], desc[UR22][R234.64], P4 ;  /* 0x07c00000ea8f7fae */ /* 0x000fe8000a1a1016 */
[----:B--2---:R-:W-:Y:S04]  /*1b5f0*/  LDGSTS.E [R136+0x80], desc[UR22][R222.64], P4 ;  /* 0x00080000de887fae */ /* 0x004fe8000a1a1016 */
[----:B------:R-:W-:Y:S04]  /*1b600*/  LDGSTS.E [R136+0x480], desc[UR22][R38.64], P4 ;  /* 0x0048000026887fae */ /* 0x000fe8000a1a1016 */
[----:B------:R-:W-:Y:S04]  /*1b610*/  LDGSTS.E [R136+0x880], desc[UR22][R36.64], P4 ;  /* 0x0088000024887fae */ /* 0x000fe8000a1a1016 */
[----:B----4-:R-:W-:Y:S04]  /*1b620*/  LDGSTS.E [R136+0xc80], desc[UR22][R34.64], P4 ;  /* 0x00c8000022887fae */ /* 0x010fe8000a1a1016 */
[----:B------:R-:W-:Y:S04]  /*1b630*/  LDGSTS.E [R136+0x1080], desc[UR22][R32.64], P4 ;  /* 0x0108000020887fae */ /* 0x000fe8000a1a1016 */
[----:B------:R-:W-:Y:S04]  /*1b640*/  LDGSTS.E [R136+0x1480], desc[UR22][R30.64], P4 ;  /* 0x014800001e887fae */ /* 0x000fe8000a1a1016 */
[----:B------:R-:W-:Y:S04]  /*1b650*/  LDGSTS.E [R136+0x1880], desc[UR22][R28.64], P4 ;  /* 0x018800001c887fae */ /* 0x000fe8000a1a1016 */
[----:B---3--:R-:W-:Y:S04]  /*1b660*/  LDGSTS.E [R136+0x1c80], desc[UR22][R26.64], P4 ;  /* 0x01c800001a887fae */ /* 0x008fe8000a1a1016 */
        /* <DEDUP_REMOVED lines=20> */
[----:B------:R-:W2:Y:S04]  /*1b7b0*/  LDL.LU.64 R222, [R1+0x15f0] ;  /* 0x0015f00001de7983 */ /* 0x000ea80000300a00 */
[----:B------:R-:W-:Y:S04]  /*1b7c0*/  LDGSTS.E [R136+0x7080], desc[UR22][R238.64], P4 ;  /* 0x07080000ee887fae */ /* 0x000fe8000a1a1016 */
[----:B------:R-:W3:Y:S04]  /*1b7d0*/  LDL.64 R194, [R1+0x420] ;  /* 0x0004200001c27983 */ /* 0x000ee80000100a00 */
[----:B------:R-:W4:Y:S04]  /*1b7e0*/  LDL.64 R202, [R1+0x3f8] ;  /* 0x0003f80001ca7983 */ /* 0x000f280000100a00 */
[----:B------:R-:W2:Y:S04]  /*1b7f0*/  LDL.64 R238, [R1+0x448] ;  /* 0x0004480001ee7983 */ /* 0x000ea80000100a00 */
[----:B------:R-:W3:Y:S04]  /*1b800*/  LDL.64 R226, [R1+0x3d0] ;  /* 0x0003d00001e27983 */ /* 0x000ee80000100a00 */
[----:B------:R-:W4:Y:S04]  /*1b810*/  LDL.64 R38, [R1+0x3a8] ;  /* 0x0003a80001267983 */ /* 0x000f280000100a00 */
        /* <DEDUP_REMOVED lines=16> */
[----:B------:R-:W4:Y:S01]  /*1b920*/  LDL.64 R242, [R1+0x178] ;  /* 0x0001780001f27983 */ /* 0x000f220000100a00 */
[----:B------:R-:W-:-:S03]  /*1b930*/  VIADD R137, R137, UR9 ;  /* 0x0000000989897c36 */ /* 0x000fc60008000000 */
[----:B------:R-:W4:Y:S04]  /*1b940*/  LDL.64 R244, [R1+0x158] ;  /* 0x0001580001f47983 */ /* 0x000f280000100a00 */
[----:B------:R-:W4:Y:S04]  /*1b950*/  LDL.64 R246, [R1+0x138] ;  /* 0x0001380001f67983 */ /* 0x000f280000100a00 */
[----:B------:R-:W4:Y:S04]  /*1b960*/  LDL.64 R248, [R1+0x118] ;  /* 0x0001180001f87983 */ /* 0x000f280000100a00 */
[----:B------:R-:W4:Y:S04]  /*1b970*/  LDL.64 R250, [R1+0xf8] ;  /* 0x0000f80001fa7983 */ /* 0x000f280000100a00 */
[----:B------:R-:W4:Y:S04]  /*1b980*/  LDL.64 R4, [R1+0xd8] ;  /* 0x0000d80001047983 */ /* 0x000f280000100a00 */
[----:B------:R-:W4:Y:S04]  /*1b990*/  LDL.64 R240, [R1+0xb8] ;  /* 0x0000b80001f07983 */ /* 0x000f280000100a00 */
[----:B------:R-:W-:Y:S04]  /*1b9a0*/  LDGSTS.E [R136+0x7480], desc[UR22][R198.64], P4 ;  /* 0x07480000c6887fae */ /* 0x000fe8000a1a1016 */
[----:B------:R-:W-:Y:S04]  /*1b9b0*/  LDGSTS.E [R136+0x7880], desc[UR22][R218.64], P4 ;  /* 0x07880000da887fae */ /* 0x000fe8000a1a1016 */
[----:B------:R-:W-:Y:S04]  /*1b9c0*/  LDGSTS.E [R136+0x7c80], desc[UR22][R236.64], P4 ;  /* 0x07c80000ec887fae */ /* 0x000fe8000a1a1016 */
[----:B--2---:R-:W-:Y:S04]  /*1b9d0*/  LDGSTS.E [R137+0x100], desc[UR22][R238.64], P4 ;  /* 0x00100000ee897fae */ /* 0x004fe8000a1a1016 */
[----:B---3--:R-:W-:Y:S04]  /*1b9e0*/  LDGSTS.E [R137+0x500], desc[UR22][R194.64], P4 ;  /* 0x00500000c2897fae */ /* 0x008fe8000a1a1016 */
[----:B----4-:R-:W-:Y:S04]  /*1b9f0*/  LDGSTS.E [R137+0x900], desc[UR22][R202.64], P4 ;  /* 0x00900000ca897fae */ /* 0x010fe8000a1a1016 */
[----:B------:R-:W2:Y:S04]  /*1ba00*/  LDL.LU.64 R238, [R1+0x15e8] ;  /* 0x0015e80001ee7983 */ /* 0x000ea80000300a00 */
        /* <DEDUP_REMOVED lines=11> */
[----:B------:R-:W3:Y:S04]  /*1bac0*/  LDL.LU.64 R194, [R1+0x15e0] ;  /* 0x0015e00001c27983 */ /* 0x000ee80000300a00 */
[----:B------:R-:W-:Y:S04]  /*1bad0*/  LDGSTS.E [R137+0x3900], desc[UR22][R18.64], P4 ;  /* 0x0390000012897fae */ /* 0x000fe8000a1a1016 */
[----:B------:R-:W4:Y:S04]  /*1bae0*/  LDL.LU.64 R202, [R1+0x15d8] ;  /* 0x0015d80001ca7983 */ /* 0x000f280000300a00 */
[----:B------:R-:W-:Y:S04]  /*1baf0*/  LDGSTS.E [R137+0x3d00], desc[UR22][R16.64], P4 ;  /* 0x03d0000010897fae */ /* 0x000fe8000a1a1016 */
[----:B------:R-:W3:Y:S04]  /*1bb00*/  LDL.LU.64 R226, [R1+0x15d0] ;  /* 0x0015d00001e27983 */ /* 0x000ee80000300a00 */
[----:B------:R-:W-:Y:S04]  /*1bb10*/  LDGSTS.E [R137+0x4100], desc[UR22][R6.64], P4 ;  /* 0x0410000006897fae */ /* 0x000fe8000a1a1016 */
[----:B------:R-:W-:Y:S04]  /*1bb20*/  LDGSTS.E [R137+0x4500], desc[UR22][R14.64], P4 ;  /* 0x045000000e897fae */ /* 0x000fe8000a1a1016 */
[----:B------:R-:W-:Y:S04]  /*1bb30*/  LDGSTS.E [R137+0x4900], desc[UR22][R12.64], P4 ;  /* 0x049000000c897fae */ /* 0x000fe8000a1a1016 */
[----:B------:R-:W3:Y:S04]  /*1bb40*/  LDL.64 R6, [R1+0x440] ;  /* 0x0004400001067983 */ /* 0x000ee80000100a00 */
        /* <DEDUP_REMOVED lines=10> */
[----:B------:R-:W4:Y:S04]  /*1bbf0*/  LDL.64 R246, [R1+0x418] ;  /* 0x0004180001f67983 */ /* 0x000f280000100a00 */
[----:B------:R-:W-:Y:S04]  /*1bc00*/  LDGSTS.E [R137+0x7500], desc[UR22][R200.64], P4 ;  /* 0x07500000c8897fae */ /* 0x000fe8000a1a1016 */
        /* <DEDUP_REMOVED lines=12> */
[----:B------:R-:W-:Y:S04]  /*1bcd0*/  LDGSTS.E [R137+0x7900], desc[UR22][R222.64], P4 ;  /* 0x07900000de897fae */ /* 0x000fe8000a1a1016 */
[----:B------:R1:W-:Y:S01]  /*1bce0*/  STL.64 [R1+0x1508], R136 ;  /* 0x0015088801007387 */ /* 0x0003e20000100a00 */
[----:B------:R-:W-:-:S03]  /*1bcf0*/  VIADD R138, R138, UR9 ;  /* 0x000000098a8a7c36 */ /* 0x000fc60008000000 */
        /* <DEDUP_REMOVED lines=10> */
[----:B--2---:R-:W-:Y:S04]  /*1bda0*/  LDGSTS.E [R137+0x7d00], desc[UR22][R238.64], P4 ;  /* 0x07d00000ee897fae */ /* 0x004fe8000a1a1016 */
[----:B-1----:R-:W2:Y:S04]  /*1bdb0*/  LDL.64 R136, [R1+0x3a0] ;  /* 0x0003a00001887983 */ /* 0x002ea80000100a00 */
[----:B---3--:R-:W-:Y:S04]  /*1bdc0*/  LDGSTS.E [R138+0x180], desc[UR22][R6.64], P4 ;  /* 0x00180000068a7fae */ /* 0x008fe8000a1a1016 */
[----:B------:R-:W3:Y:S04]  /*1bdd0*/  LDL.64 R6, [R1+0x130] ;  /* 0x0001300001067983 */ /* 0x000ee80000100a00 */
[----:B----4-:R-:W-:Y:S04]  /*1bde0*/  LDGSTS.E [R138+0x580], desc[UR22][R246.64], P4 ;  /* 0x00580000f68a7fae */ /* 0x010fe8000a1a1016 */
[----:B------:R-:W-:Y:S04]  /*1bdf0*/  LDGSTS.E [R138+0x980], desc[UR22][R248.64], P4 ;  /* 0x00980000f88a7fae */ /* 0x000fe8000a1a1016 */
[----:B------:R-:W-:Y:S04]  /*1be00*/  LDGSTS.E [R138+0xd80], desc[UR22][R240.64], P4 ;  /* 0x00d80000f08a7fae */ /* 0x000fe8000a1a1016 */
[----:B------:R-:W4:Y:S04]  /*1be10*/  LDL.64 R246, [R1+0xd0] ;  /* 0x0000d00001f67983 */ /* 0x000f280000100a00 */
[----:B------:R-:W4:Y:S04]  /*1be20*/  LDL.64 R248, [R1+0xb0] ;  /* 0x0000b00001f87983 */ /* 0x000f280000100a00 */
[----:B------:R-:W4:Y:S04]  /*1be30*/  LDL.LU.64 R240, [R1+0x15c8] ;  /* 0x0015c80001f07983 */ /* 0x000f280000300a00 */
[----:B--2---:R-:W-:Y:S04]  /*1be40*/  LDGSTS.E [R138+0x1180], desc[UR22][R136.64], P4 ;  /* 0x01180000888a7fae */ /* 0x004fe8000a1a1016 */
        /* <DEDUP_REMOVED lines=19> */
[----:B------:R-:W2:Y:S04]  /*1bf80*/  LDL.64 R4, [R1+0x3c0] ;  /* 0x0003c00001047983 */ /* 0x000ea80000100a00 */
[----:B------:R-:W-:Y:S04]  /*1bf90*/  LDGSTS.E [R138+0x5580], desc[UR22][R14.64], P4 ;  /* 0x055800000e8a7fae */ /* 0x000fe8000a1a1016 */
[----:B------:R-:W-:Y:S04]  /*1bfa0*/  LDGSTS.E [R138+0x5980], desc[UR22][R12.64], P4 ;  /* 0x059800000c8a7fae */ /* 0x000fe8000a1a1016 */
[----:B---3--:R-:W-:Y:S01]  /*1bfb0*/  LDGSTS.E [R138+0x5d80], desc[UR22][R6.64], P4 ;  /* 0x05d80000068a7fae */ /* 0x008fe2000a1a1016 */
[----:B------:R-:W-:-:S03]  /*1bfc0*/  VIADD R139, R139, UR9 ;  /* 0x000000098b8b7c36 */ /* 0x000fc60008000000 */
[----:B------:R-:W-:Y:S04]  /*1bfd0*/  LDGSTS.E [R138+0x6180], desc[UR22][R244.64], P4 ;  /* 0x06180000f48a7fae */ /* 0x000fe8000a1a1016 */
[----:B------:R-:W-:Y:S04]  /*1bfe0*/  LDGSTS.E [R138+0x6580], desc[UR22][R8.64], P4 ;  /* 0x06580000088a7fae */ /* 0x000fe8000a1a1016 */
[----:B------:R-:W3:Y:S04]  /*1bff0*/  LDL.64 R6, [R1+0x398] ;  /* 0x0003980001067983 */ /* 0x000ee80000100a00 */
[----:B------:R-:W3:Y:S04]  /*1c000*/  LDL.64 R244, [R1+0x370] ;  /* 0x0003700001f47983 */ /* 0x000ee80000100a00 */
[----:B------:R-:W3:Y:S04]  /*1c010*/  LDL.64 R136, [R1+0x468] ;  /* 0x0004680001887983 */ /* 0x000ee80000100a00 */
[----:B------:R-:W3:Y:S04]  /*1c020*/  LDL.64 R8, [R1+0x470] ;  /* 0x0004700001087983 */ /* 0x000ee80000100a00 */
[----:B------:R-:W3:Y:S04]  /*1c030*/  LDL.64 R38, [R1+0x488] ;  /* 0x0004880001267983 */ /* 0x000ee80000100a00 */
[----:B------:R-:W3:Y:S04]  /*1c040*/  LDL.64 R36, [R1+0x490] ;  /* 0x0004900001247983 */ /* 0x000ee80000100a00 */
[----:B----4-:R-:W-:Y:S04]  /*1c050*/  LDGSTS.E [R138+0x6980], desc[UR22][R246.64], P4 ;  /* 0x06980000f68a7fae */ /* 0x010fe8000a1a1016 */
[----:B------:R-:W-:Y:S04]  /*1c060*/  LDGSTS.E [R138+0x6d80], desc[UR22][R248.64], P4 ;  /* 0x06d80000f88a7fae */ /* 0x000fe8000a1a1016 */
[----:B------:R-:W-:Y:S04]  /*1c070*/  LDGSTS.E [R138+0x7180], desc[UR22][R194.64], P4 ;  /* 0x07180000c28a7fae */ /* 0x000fe8000a1a1016 */
[----:B------:R-:W-:Y:S04]  /*1c080*/  LDGSTS.E [R138+0x7580], desc[UR22][R202.64], P4 ;  /* 0x07580000ca8a7fae */ /* 0x000fe8000a1a1016 */
[----:B------:R-:W4:Y:S04]  /*1c090*/  LDL.64 R248, [R1+0x460] ;  /* 0x0004600001f87983 */ /* 0x000f280000100a00 */
[----:B------:R-:W-:Y:S04]  /*1c0a0*/  LDGSTS.E [R138+0x7980], desc[UR22][R226.64], P4 ;  /* 0x07980000e28a7fae */ /* 0x000fe8000a1a1016 */
        /* <DEDUP_REMOVED lines=15> */
[----:B------:R-:W-:Y:S04]  /*1c1a0*/  LDGSTS.E [R139+0x600], desc[UR22][R250.64], P4 ;  /* 0x00600000fa8b7fae */ /* 0x000fe8000a1a1016 */
[----:B------:R-:W2:Y:S04]  /*1c1b0*/  LDL.64 R10, [R1+0x518] ;  /* 0x00051800010a7983 */ /* 0x000ea80000100a00 */
[----:B------:R-:W2:Y:S04]  /*1c1c0*/  LDL.64 R250, [R1+0x480] ;  /* 0x0004800001fa7983 */ /* 0x000ea80000100a00 */
[----:B------:R-:W-:Y:S04]  /*1c1d0*/  LDGSTS.E [R139+0xa00], desc[UR22][R242.64], P4 ;  /* 0x00a00000f28b7fae */ /* 0x000fe8000a1a1016 */
[----:B------:R-:W-:Y:S04]  /*1c1e0*/  LDGSTS.E [R139+0xe00], desc[UR22][R4.64], P4 ;  /* 0x00e00000048b7fae */ /* 0x000fe8000a1a1016 */
[----:B------:R-:W2:Y:S04]  /*1c1f0*/  LDL.64 R242, [R1+0x508] ;  /* 0x0005080001f27983 */ /* 0x000ea80000100a00 */
[----:B------:R-:W2:Y:S04]  /*1c200*/  LDL.64 R4, [R1+0x4e8] ;  /* 0x0004e80001047983 */ /* 0x000ea80000100a00 */
[----:B---3--:R-:W-:Y:S04]  /*1c210*/  LDGSTS.E [R139+0x1200], desc[UR22][R6.64], P4 ;  /* 0x01200000068b7fae */ /* 0x008fe8000a1a1016 */
[----:B------:R-:W-:Y:S04]  /*1c220*/  LDGSTS.E [R139+0x1600], desc[UR22][R244.64], P4 ;  /* 0x01600000f48b7fae */ /* 0x000fe8000a1a1016 */
[----:B------:R-:W3:Y:S04]  /*1c230*/  LDL.64 R6, [R1+0x4f0] ;  /* 0x0004f00001067983 */ /* 0x000ee80000100a00 */
[----:B------:R-:W3:Y:S04]  /*1c240*/  LDL.64 R244, [R1+0x520] ;  /* 0x0005200001f47983 */ /* 0x000ee80000100a00 */
[----:B----4-:R-:W-:Y:S04]  /*1c250*/  LDGSTS.E [R139+0x1a00], desc[UR22][R248.64], P4 ;  /* 0x01a00000f88b7fae */ /* 0x010fe8000a1a1016 */
[----:B------:R-:W-:Y:S04]  /*1c260*/  LDGSTS.E [R139+0x1e00], desc[UR22][R136.64], P4 ;  /* 0x01e00000888b7fae */ /* 0x000fe8000a1a1016 */
[----:B------:R-:W-:Y:S04]  /*1c270*/  LDGSTS.E [R139+0x2200], desc[UR22][R8.64], P4 ;  /* 0x02200000088b7fae */ /* 0x000fe8000a1a1016 */
[----:B------:R-:W4:Y:S04]  /*1c280*/  LDL.64 R248, [R1+0x528] ;  /* 0x0005280001f87983 */ /* 0x000f280000100a00 */
[----:B------:R-:W-:Y:S04]  /*1c290*/  LDGSTS.E [R139+0x2600], desc[UR22][R246.64], P4 ;  /* 0x02600000f68b7fae */ /* 0x000fe8000a1a1016 */
[----:B------:R-:W4:Y:S04]  /*1c2a0*/  LDL.64 R8, [R1+0x530] ;  /* 0x0005300001087983 */ /* 0x000f280000100a00 */
[----:B------:R-:W4:Y:S04]  /*1c2b0*/  LDL.64 R246, [R1+0x538] ;  /* 0x0005380001f67983 */ /* 0x000f280000100a00 */
        /* <DEDUP_REMOVED lines=16> */
[----:B---3--:R-:W-:Y:S04]  /*1c3c0*/  LDGSTS.E [R139+0x6200], desc[UR22][R6.64], P4 ;  /* 0x06200000068b7fae */ /* 0x008fe8000a1a1016 */
[----:B------:R-:W-:Y:S01]  /*1c3d0*/  LDGSTS.E [R139+0x6600], desc[UR22][R16.64], P4 ;  /* 0x06600000108b7fae */ /* 0x000fe2000a1a1016 */
[----:B------:R-:W-:-:S03]  /*1c3e0*/  IADD3 R140, PT, PT, R140, UR9, RZ ;  /* 0x000000098c8c7c10 */ /* 0x000fc6000fffe0ff */
[----:B------:R-:W-:Y:S04]  /*1c3f0*/  LDGSTS.E [R139+0x6a00], desc[UR22][R14.64], P4 ;  /* 0x06a000000e8b7fae */ /* 0x000fe8000a1a1016 */
[----:B------:R-:W3:Y:S04]  /*1c400*/  LDL.64 R6, [R1+0x550] ;  /* 0x0005500001067983 */ /* 0x000ee80000100a00 */
[----:B------:R-:W-:Y:S04]  /*1c410*/  LDGSTS.E [R139+0x6e00], desc[UR22][R242.64], P4 ;  /* 0x06e00000f28b7fae */ /* 0x000fe8000a1a1016 */
[----:B------:R-:W-:Y:S04]  /*1c420*/  LDGSTS.E [R139+0x7200], desc[UR22][R12.64], P4 ;  /* 0x072000000c8b7fae */ /* 0x000fe8000a1a1016 */
[----:B------:R-:W-:Y:S04]  /*1c430*/  LDGSTS.E [R139+0x7600], desc[UR22][R10.64], P4 ;  /* 0x076000000a8b7fae */ /* 0x000fe8000a1a1016 */
[----:B------:R-:W3:Y:S04]  /*1c440*/  LDL.64 R242, [R1+0x558] ;  /* 0x0005580001f27983 */ /* 0x000ee80000100a00 */
[----:B------:R-:W-:Y:S04]  /*1c450*/  LDGSTS.E [R139+0x7a00], desc[UR22][R244.64], P4 ;  /* 0x07a00000f48b7fae */ /* 0x000fe8000a1a1016 */
[----:B----4-:R-:W-:Y:S04]  /*1c460*/  LDGSTS.E [R139+0x7e00], desc[UR22][R248.64], P4 ;  /* 0x07e00000f88b7fae */ /* 0x010fe8000a1a1016 */
[----:B------:R-:W4:Y:S04]  /*1c470*/  LDL.64 R244, [R1+0x560] ;  /* 0x0005600001f47983 */ /* 0x000f280000100a00 */
[----:B------:R-:W4:Y:S04]  /*1c480*/  LDL.64 R248, [R1+0x568] ;  /* 0x0005680001f87983 */ /* 0x000f280000100a00 */
[----:B------:R-:W-:Y:S04]  /*1c490*/  LDGSTS.E [R140+0x280], desc[UR22][R8.64], P4 ;  /* 0x00280000088c7fae */ /* 0x000fe8000a1a1016 */
[----:B------:R1:W-:Y:S04]  /*1c4a0*/  STL.64 [R1+0x1500], R138 ;  /* 0x0015008a01007387 */ /* 0x0003e80000100a00 */
[----:B------:R-:W-:Y:S04]  /*1c4b0*/  LDGSTS.E [R140+0x680], desc[UR22][R246.64], P4 ;  /* 0x00680000f68c7fae */ /* 0x000fe8000a1a1016 */
[----:B------:R-:W4:Y:S04]  /*1c4c0*/  LDL.64 R136, [R1+0x580] ;  /* 0x0005800001887983 */ /* 0x000f280000100a00 */
[----:B-1----:R-:W4:Y:S04]  /*1c4d0*/  LDL.64 R138, [R1+0x578] ;  /* 0x00057800018a7983 */ /* 0x002f280000100a00 */
        /* <DEDUP_REMOVED lines=18> */
[----:B------:R-:W2:Y:S04]  /*1c600*/  LDL.64 R250, [R1+0x5d8] ;  /* 0x0005d80001fa7983 */ /* 0x000ea80000100a00 */
[----:B------:R-:W-:Y:S04]  /*1c610*/  LDGSTS.E [R140+0xe80], desc[UR22][R4.64], P4 ;  /* 0x00e80000048c7fae */ /* 0x000fe8000a1a1016 */
[----:B------:R-:W2:Y:S04]  /*1c620*/  LDL.64 R4, [R1+0x5e0] ;  /* 0x0005e00001047983 */ /* 0x000ea80000100a00 */
[----:B---3--:R-:W-:Y:S04]  /*1c630*/  LDGSTS.E [R140+0x1280], desc[UR22][R6.64], P4 ;  /* 0x01280000068c7fae */ /* 0x008fe8000a1a1016 */
[----:B------:R-:W3:Y:S04]  /*1c640*/  LDL.64 R6, [R1+0x5f8] ;  /* 0x0005f80001067983 */ /* 0x000ee80000100a00 */
[----:B------:R-:W-:Y:S04]  /*1c650*/  LDGSTS.E [R140+0x1680], desc[UR22][R242.64], P4 ;  /* 0x01680000f28c7fae */ /* 0x000fe8000a1a1016 */
[----:B------:R-:W3:Y:S04]  /*1c660*/  LDL.64 R242, [R1+0x618] ;  /* 0x0006180001f27983 */ /* 0x000ee80000100a00 */
[----:B----4-:R-:W-:Y:S04]  /*1c670*/  LDGSTS.E [R140+0x1a80], desc[UR22][R244.64], P4 ;  /* 0x01a80000f48c7fae */ /* 0x010fe8000a1a1016 */
[----:B------:R-:W-:Y:S04]  /*1c680*/  LDGSTS.E [R140+0x1e80], desc[UR22][R248.64], P4 ;  /* 0x01e80000f88c7fae */ /* 0x000fe8000a1a1016 */
[----:B------:R-:W4:Y:S04]  /*1c690*/  LDL.64 R244, [R1+0x628] ;  /* 0x0006280001f47983 */ /* 0x000f280000100a00 */
[----:B------:R-:W4:Y:S04]  /*1c6a0*/  LDL.64 R248, [R1+0x630] ;  /* 0x0006300001f87983 */ /* 0x000f280000100a00 */
        /* <DEDUP_REMOVED lines=13> */
[----:B------:R-:W-:Y:S01]  /*1c780*/  LDGSTS.E [R140+0x5280], desc[UR22][R20.64], P4 ;  /* 0x05280000148c7fae */ /* 0x000fe2000a1a1016 */
        /* <DEDUP_REMOVED lines=16> */
[----:B------:R-:W-:Y:S04]  /*1c890*/  LDGSTS.E [R140+0x5e80], desc[UR22][R18.64], P4 ;  /* 0x05e80000128c7fae */ /* 0x000fe8000a1a1016 */
[----:B------:R-:W-:Y:S04]  /*1c8a0*/  LDGSTS.E [R140+0x6280], desc[UR22][R16.64], P4 ;  /* 0x06280000108c7fae */ /* 0x000fe8000a1a1016 */
[----:B------:R-:W2:Y:S04]  /*1c8b0*/  LDL.64 R4, [R1+0x648] ;  /* 0x0006480001047983 */ /* 0x000ea80000100a00 */
[----:B---3--:R-:W-:Y:S04]  /*1c8c0*/  LDGSTS.E [R140+0x6680], desc[UR22][R6.64], P4 ;  /* 0x06680000068c7fae */ /* 0x008fe8000a1a1016 */
[----:B------:R-:W-:Y:S04]  /*1c8d0*/  LDGSTS.E [R140+0x6a80], desc[UR22][R14.64], P4 ;  /* 0x06a800000e8c7fae */ /* 0x000fe8000a1a1016 */
[----:B------:R-:W-:Y:S04]  /*1c8e0*/  LDGSTS.E [R140+0x6e80], desc[UR22][R12.64], P4 ;  /* 0x06e800000c8c7fae */ /* 0x000fe8000a1a1016 */
[----:B------:R-:W3:Y:S04]  /*1c8f0*/  LDL.64 R6, [R1+0x650] ;  /* 0x0006500001067983 */ /* 0x000ee80000100a00 */
[----:B------:R-:W-:Y:S04]  /*1c900*/  LDGSTS.E [R140+0x7280], desc[UR22][R8.64], P4 ;  /* 0x07280000088c7fae */ /* 0x000fe8000a1a1016 */
[----:B------:R-:W-:Y:S04]  /*1c910*/  LDGSTS.E [R140+0x7680], desc[UR22][R242.64], P4 ;  /* 0x07680000f28c7fae */ /* 0x000fe8000a1a1016 */
[----:B------:R-:W-:Y:S04]  /*1c920*/  LDGSTS.E [R140+0x7a80], desc[UR22][R10.64], P4 ;  /* 0x07a800000a8c7fae */ /* 0x000fe8000a1a1016 */
[----:B------:R-:W3:Y:S04]  /*1c930*/  LDL.64 R8, [R1+0x658] ;  /* 0x0006580001087983 */ /* 0x000ee80000100a00 */
[----:B----4-:R-:W-:Y:S04]  /*1c940*/  LDGSTS.E [R140+0x7e80], desc[UR22][R244.64], P4 ;  /* 0x07e80000f48c7fae */ /* 0x010fe8000a1a1016 */
        /* <DEDUP_REMOVED lines=18> */
[----:B----4-:R-:W-:Y:S04]  /*1ca70*/  LDGSTS.E [R141+0x1b00], desc[UR22][R242.64], P4 ;  /* 0x01b00000f28d7fae */ /* 0x010fe8000a1a1016 */
        /* <DEDUP_REMOVED lines=15> */
[----:B------:R-:W-:Y:S04]  /*1cb70*/  LDGSTS.E [R141+0x4f00], desc[UR22][R20.64], P4 ;  /* 0x04f00000148d7fae */ /* 0x000fe8000a1a1016 */
[----:B------:R-:W-:Y:S04]  /*1cb80*/  LDGSTS.E [R141+0x5300], desc[UR22][R244.64], P4 ;  /* 0x05300000f48d7fae */ /* 0x000fe8000a1a1016 */
[----:B------:R-:W-:Y:S04]  /*1cb90*/  LDGSTS.E [R141+0x5700], desc[UR22][R246.64], P4 ;  /* 0x05700000f68d7fae */ /* 0x000fe8000a1a1016 */
[----:B------:R-:W-:Y:S04]  /*1cba0*/  LDGSTS.E [R141+0x5b00], desc[UR22][R18.64], P4 ;  /* 0x05b00000128d7fae */ /* 0x000fe8000a1a1016 */
[----:B------:R-:W-:Y:S04]  /*1cbb0*/  LDGSTS.E [R141+0x5f00], desc[UR22][R16.64], P4 ;  /* 0x05f00000108d7fae */ /* 0x000fe8000a1a1016 */
[----:B------:R-:W4:Y:S04]  /*1cbc0*/  LDL.64 R244, [R1+0x780] ;  /* 0x0007800001f47983 */ /* 0x000f280000100a00 */
[----:B------:R-:W4:Y:S04]  /*1cbd0*/  LDL.64 R246, [R1+0x790] ;  /* 0x0007900001f67983 */ /* 0x000f280000100a00 */
[----:B--2---:R-:W-:Y:S04]  /*1cbe0*/  LDGSTS.E [R141+0x6300], desc[UR22][R250.64], P4 ;  /* 0x06300000fa8d7fae */ /* 0x004fe8000a1a1016 */
[----:B------:R-:W-:Y:S04]  /*1cbf0*/  LDGSTS.E [R141+0x6700], desc[UR22][R14.64], P4 ;  /* 0x067000000e8d7fae */ /* 0x000fe8000a1a1016 */
[----:B------:R-:W-:Y:S04]  /*1cc00*/  LDGSTS.E [R141+0x6b00], desc[UR22][R12.64], P4 ;  /* 0x06b000000c8d7fae */ /* 0x000fe8000a1a1016 */
[----:B------:R-:W2:Y:S04]  /*1cc10*/  LDL.64 R250, [R1+0x7a0] ;  /* 0x0007a00001fa7983 */ /* 0x000ea80000100a00 */
[----:B------:R-:W-:Y:S04]  /*1cc20*/  LDGSTS.E [R141+0x6f00], desc[UR22][R4.64], P4 ;  /* 0x06f00000048d7fae */ /* 0x000fe8000a1a1016 */
[----:B------:R-:W2:Y:S04]  /*1cc30*/  LDL.64 R4, [R1+0x7b0] ;  /* 0x0007b00001047983 */ /* 0x000ea80000100a00 */
[----:B---3--:R-:W-:Y:S01]  /*1cc40*/  LDGSTS.E [R141+0x7300], desc[UR22][R6.64], P4 ;  /* 0x07300000068d7fae */ /* 0x008fe2000a1a1016 */
[----:B------:R-:W-:-:S03]  /*1cc50*/  VIADD R142, R142, UR9 ;  /* 0x000000098e8e7c36 */ /* 0x000fc60008000000 */
[----:B------:R-:W-:Y:S04]  /*1cc60*/  LDGSTS.E [R141+0x7700], desc[UR22][R10.64], P4 ;  /* 0x077000000a8d7fae */ /* 0x000fe8000a1a1016 */
[----:B------:R-:W3:Y:S04]  /*1cc70*/  LDL.64 R6, [R1+0x7c0] ;  /* 0x0007c00001067983 */ /* 0x000ee80000100a00 */
[----:B------:R1:W-:Y:S04]  /*1cc80*/  STL.64 [R1+0x13f8], R140 ;  /* 0x0013f88c01007387 */ /* 0x0003e80000100a00 */
        /* <DEDUP_REMOVED lines=9> */
[----:B----4-:R-:W-:Y:S04]  /*1cd20*/  LDGSTS.E [R141+0x7b00], desc[UR22][R8.64], P4 ;  /* 0x07b00000088d7fae */ /* 0x010fe8000a1a1016 */
[----:B------:R-:W4:Y:S04]  /*1cd30*/  LDL.64 R20, [R1+0x840] ;  /* 0x0008400001147983 */ /* 0x000f280000100a00 */
        /* <DEDUP_REMOVED lines=12> */
[----:B------:R-:W-:Y:S04]  /*1ce00*/  LDGSTS.E [R142+0xb80], desc[UR22][R246.64], P4 ;  /* 0x00b80000f68e7fae */ /* 0x000fe8000a1a1016 */
[----:B------:R-:W4:Y:S04]  /*1ce10*/  LDL.64 R244, [R1+0x8d8] ;  /* 0x0008d80001f47983 */ /* 0x000f280000100a00 */
[----:B------:R-:W4:Y:S04]  /*1ce20*/  LDL.64 R242, [R1+0x8e8] ;  /* 0x0008e80001f27983 */ /* 0x000f280000100a00 */
[----:B------:R-:W4:Y:S04]  /*1ce30*/  LDL.64 R246, [R1+0x8e0] ;  /* 0x0008e00001f67983 */ /* 0x000f280000100a00 */
[----:B-1----:R-:W4:Y:S04]  /*1ce40*/  LDL.64 R140, [R1+0x918] ;  /* 0x00091800018c7983 */ /* 0x002f280000100a00 */
[----:B--2---:R-:W-:Y:S04]  /*1ce50*/  LDGSTS.E [R142+0xf80], desc[UR22][R250.64], P4 ;  /* 0x00f80000fa8e7fae */ /* 0x004fe8000a1a1016 */
[----:B------:R-:W2:Y:S04]  /*1ce60*/  LDL.64 R250, [R1+0x968] ;  /* 0x0009680001fa7983 */ /* 0x000ea80000100a00 */
[----:B------:R-:W-:Y:S04]  /*1ce70*/  LDGSTS.E [R142+0x1380], desc[UR22][R4.64], P4 ;  /* 0x01380000048e7fae */ /* 0x000fe8000a1a1016 */
[----:B------:R-:W2:Y:S04]  /*1ce80*/  LDL.64 R4, [R1+0x8f8] ;  /* 0x0008f80001047983 */ /* 0x000ea80000100a00 */
[----:B---3--:R-:W-:Y:S04]  /*1ce90*/  LDGSTS.E [R142+0x1780], desc[UR22][R6.64], P4 ;  /* 0x01780000068e7fae */ /* 0x008fe8000a1a1016 */
[----:B------:R-:W-:Y:S04]  /*1cea0*/  LDGSTS.E [R142+0x1b80], desc[UR22][R38.64], P4 ;  /* 0x01b80000268e7fae */ /* 0x000fe8000a1a1016 */
[----:B------:R-:W3:Y:S04]  /*1ceb0*/  LDL.64 R6, [R1+0x908] ;  /* 0x0009080001067983 */ /* 0x000ee80000100a00 */
[----:B------:R-:W-:Y:S04]  /*1cec0*/  LDGSTS.E [R142+0x1f80], desc[UR22][R36.64], P4 ;  /* 0x01f80000248e7fae */ /* 0x000fe8000a1a1016 */
[----:B------:R-:W-:Y:S04]  /*1ced0*/  LDGSTS.E [R142+0x2380], desc[UR22][R34.64], P4 ;  /* 0x02380000228e7fae */ /* 0x000fe8000a1a1016 */
[----:B------:R-:W3:Y:S04]  /*1cee0*/  LDL.LU.64 R38, [R1+0x15c0] ;  /* 0x0015c00001267983 */ /* 0x000ee80000300a00 */
        /* <DEDUP_REMOVED lines=12> */
[----:B----4-:R-:W-:Y:S04]  /*1cfb0*/  LDGSTS.E [R142+0x3f80], desc[UR22][R20.64], P4 ;  /* 0x03f80000148e7fae */ /* 0x010fe8000a1a1016 */
[----:B------:R-:W4:Y:S04]  /*1cfc0*/  LDL.LU.64 R24, [R1+0x1588] ;  /* 0x0015880001187983 */ /* 0x000f280000300a00 */
[----:B------:R-:W-:Y:S04]  /*1cfd0*/  LDGSTS.E [R142+0x4380], desc[UR22][R18.64], P4 ;  /* 0x04380000128e7fae */ /* 0x000fe8000a1a1016 */
[----:B------:R-:W4:Y:S04]  /*1cfe0*/  LDL.LU.64 R22, [R1+0x1580] ;  /* 0x0015800001167983 */ /* 0x000f280000300a00 */
[----:B------:R-:W-:Y:S04]  /*1cff0*/  LDGSTS.E [R142+0x4780], desc[UR22][R16.64], P4 ;  /* 0x04780000108e7fae */ /* 0x000fe8000a1a1016 */
[----:B------:R-:W4:Y:S04]  /*1d000*/  LDL.LU.64 R20, [R1+0x1578] ;  /* 0x0015780001147983 */ /* 0x000f280000300a00 */
[----:B------:R-:W-:Y:S04]  /*1d010*/  LDGSTS.E [R142+0x4b80], desc[UR22][R248.64], P4 ;  /* 0x04b80000f88e7fae */ /* 0x000fe8000a1a1016 */
[----:B------:R-:W4:Y:S04]  /*1d020*/  LDL.LU.64 R18, [R1+0x1570] ;  /* 0x0015700001127983 */ /* 0x000f280000300a00 */
[----:B------:R1:W-:Y:S04]  /*1d030*/  LDGSTS.E [R142+0x4f80], desc[UR22][R136.64], P4 ;  /* 0x04f80000888e7fae */ /* 0x0003e8000a1a1016 */
[----:B------:R-:W4:Y:S04]  /*1d040*/  LDL.LU.64 R16, [R1+0x1568] ;  /* 0x0015680001107983 */ /* 0x000f280000300a00 */
[----:B------:R-:W-:Y:S04]  /*1d050*/  LDGSTS.E [R142+0x5380], desc[UR22][R14.64], P4 ;  /* 0x053800000e8e7fae */ /* 0x000fe8000a1a1016 */
[----:B------:R-:W4:Y:S01]  /*1d060*/  LDL.LU.64 R248, [R1+0x98] ;  /* 0x0000980001f87983 */ /* 0x000f220000300a00 */
[----:B-1----:R-:W1:Y:S03]  /*1d070*/  LDC R136, c[0x0][0x3a0] ;  /* 0x0000e800ff887b82 */ /* 0x002e660000000800 */
[----:B------:R-:W-:Y:S04]  /*1d080*/  LDGSTS.E [R142+0x5780], desc[UR22][R12.64], P4 ;  /* 0x057800000c8e7fae */ /* 0x000fe8000a1a1016 */
        /* <DEDUP_REMOVED lines=10> */
[----:B------:R-:W-:Y:S01]  /*1d130*/  LDGSTS.E [R142+0x6f80], desc[UR22][R242.64], P4 ;  /* 0x06f80000f28e7fae */ /* 0x000fe2000a1a1016 */
[----:B-1----:R-:W1:Y:S03]  /*1d140*/  LDC R245, c[0x0][0x3a0] ;  /* 0x0000e800fff57b82 */ /* 0x002e660000000800 */
[----:B------:R-:W4:Y:S01]  /*1d150*/  LDL.LU.64 R246, [R1+0x88] ;  /* 0x0000880001f67983 */ /* 0x000f220000300a00 */
[----:B------:R-:W-:-:S04]  /*1d160*/  ISETP.GE.U32.AND P3, PT, R0, 0x7ffffefe, PT ;  /* 0x7ffffefe0000780c */ /* 0x000fc80003f66070 */
[----:B------:R-:W1:Y:S01]  /*1d170*/  LDC R244, c[0x0][0x3a0] ;  /* 0x0000e800fff47b82 */ /* 0x000e620000000800 */
[----:B------:R-:W4:Y:S04]  /*1d180*/  LDL.LU.64 R242, [R1+0x1540] ;  /* 0x0015400001f27983 */ /* 0x000f280000300a00 */
[----:B--2---:R-:W-:Y:S04]  /*1d190*/  LDGSTS.E [R142+0x7380], desc[UR22][R4.64], P4 ;  /* 0x07380000048e7fae */ /* 0x004fe8000a1a1016 */
[----:B------:R-:W2:Y:S04]  /*1d1a0*/  LDL.LU.64 R4, [R1+0x1538] ;  /* 0x0015380001047983 */ /* 0x000ea80000300a00 */
[----:B---3--:R3:W-:Y:S04]  /*1d1b0*/  LDGSTS.E [R142+0x7780], desc[UR22][R6.64], P4 ;  /* 0x07780000068e7fae */ /* 0x0087e8000a1a1016 */
[----:B------:R-:W-:Y:S04]  /*1d1c0*/  LDGSTS.E [R142+0x7b80], desc[UR22][R140.64], P4 ;  /* 0x07b800008c8e7fae */ /* 0x000fe8000a1a1016 */
[----:B------:R-:W-:Y:S04]  /*1d1d0*/  LDGSTS.E [R142+0x7f80], desc[UR22][R250.64], P4 ;  /* 0x07f80000fa8e7fae */ /* 0x000fe8000a1a1016 */
[----:B------:R-:W2:Y:S04]  /*1d1e0*/  LDL.LU.64 R6, [R1+0x1530] ;  /* 0x0015300001067983 */ /* 0x000ea80000300a00 */
[----:B------:R-:W4:Y:S04]  /*1d1f0*/  LDL.LU.64 R140, [R1+0x80] ;  /* 0x00008000018c7983 */ /* 0x000f280000300a00 */
[----:B------:R-:W4:Y:S04]  /*1d200*/  LDL.LU.64 R250, [R1+0x78] ;  /* 0x0000780001fa7983 */ /* 0x000f280000300a00 */
[----:B------:R-:W0:Y:S01]  /*1d210*/  LDGDEPBAR ;  /* 0x00000000000079af */ /* 0x000e220000000000 */
[----:B------:R-:W-:Y:S01]  /*1d220*/  VIADD R0, R2, 0xffffff7c ;  /* 0xffffff7c02007836 */ /* 0x000fe20000000000 */
[----:B------:R-:W-:Y:S04]  /*1d230*/  BAR.SYNC.DEFER_BLOCKING 0x0 ;  /* 0x0000000000007b1d */ /* 0x000fe80000010000 */
[----:B------:R-:W-:Y:S01]  /*1d240*/  ISETP.GE.U32.AND P4, PT, R0, 0x7ffffefd, PT ;  /* 0x7ffffefd0000780c */ /* 0x000fe20003f86070 */
[----:B------:R-:W-:-:S02]  /*1d250*/  VIADD R0, R136, 0xffffff7b ;  /* 0xffffff7b88007836 */ /* 0x000fc40000000000 */
[----:B--2---:R-:W-:Y:S02]  /*1d260*/  IMAD.SHL.U32 R2, R6, 0x80, RZ ;  /* 0x0000008006027824 */ /* 0x004fe400078e00ff */
[----:B---3--:R-:W2:Y:S02]  /*1d270*/  LDC R6, c[0x0][0x3a0] ;  /* 0x0000e800ff067b82 */ /* 0x008ea40000000800 */
[----:B------:R-:W-:-:S05]  /*1d280*/  IMAD.WIDE R4, R2, 0x4, R4 ;  /* 0x0000000402047825 */ /* 0x000fca00078e0204 */
[----:B------:R4:W-:Y:S04]  /*1d290*/  STL.64 [R1+0xf48], R4 ;  /* 0x000f480401007387 */ /* 0x0009e80000100a00 */
[----:B------:R-:W-:Y:S01]  /*1d2a0*/  @!PT LDS RZ, [RZ] ;  /* 0x00000000fffff984 */ /* 0x000fe20000000800 */
[----:B------:R-:W-:Y:S01]  /*1d2b0*/  @!PT LDS RZ, [RZ] ;  /* 0x00000000fffff984 */ /* 0x000fe20000000800 */
[----:B------:R-:W-:Y:S01]  /*1d2c0*/  @!PT LDS RZ, [RZ] ;  /* 0x00000000fffff984 */ /* 0x000fe20000000800 */
[----:B------:R4:W-:Y:S04]  /*1d2d0*/  LDGSTS.E [R252+0x70000], desc[UR22][R4.64], !P6 ;  /* 0x7000000004fc7fae */ /* 0x0009e8000f1a1016 */
[----:B------:R-:W3:Y:S01]  /*1d2e0*/  LDL.LU.64 R136, [R1+0x70] ;  /* 0x0000700001887983 */ /* 0x000ee20000300a00 */
[----:B----4-:R-:W-:Y:S01]  /*1d2f0*/  IMAD.WIDE R4, R2, 0x4, R248 ;  /* 0x0000000402047825 */ /* 0x010fe200078e02f8 */
[----:B------:R-:W-:-:S04]  /*1d300*/  ISETP.GE.U32.AND P6, PT, R0, 0x7ffffefc, PT ;  /* 0x7ffffefc0000780c */ /* 0x000fc80003fc6070 */
[----:B------:R4:W-:Y:S01]  /*1d310*/  STL.64 [R1+0xf40], R4 ;  /* 0x000f400401007387 */ /* 0x0009e20000100a00 */
[----:B------:R-:W-:-:S03]  /*1d320*/  IMAD.WIDE R138, R2, 0x4, R138 ;  /* 0x00000004028a7825 */ /* 0x000fc600078e028a */
[----:B------:R-:W3:Y:S01]  /*1d330*/  LDL.LU.64 R248, [R1+0x68] ;  /* 0x0000680001f87983 */ /* 0x000ee20000300a00 */
[----:B-1----:R-:W-:-:S03]  /*1d340*/  VIADD R0, R245, 0xffffff7a ;  /* 0xffffff7af5007836 */ /* 0x002fc60000000000 */
[----:B------:R4:W-:Y:S02]  /*1d350*/  LDGSTS.E [R252+0x70004], desc[UR22][R4.64], !P5 ;  /* 0x7000400004fc7fae */ /* 0x0009e4000e9a1016 */
[----:B------:R-:W-:Y:S02]  /*1d360*/  ISETP.GE.U32.AND P5, PT, R0, 0x7ffffefb, PT ;  /* 0x7ffffefb0000780c */ /* 0x000fe40003fa6070 */
[----:B------:R1:W-:Y:S01]  /*1d370*/  STL.64 [R1+0xf38], R138 ;  /* 0x000f388a01007387 */ /* 0x0003e20000100a00 */
[----:B------:R-:W-:-:S03]  /*1d380*/  IMAD.WIDE R140, R2, 0x4, R140 ;  /* 0x00000004028c7825 */ /* 0x000fc600078e028c */
[----:B------:R1:W-:Y:S01]  /*1d390*/  LDGSTS.E [R252+0x70008], desc[UR22][R138.64], !P3 ;  /* 0x700080008afc7fae */ /* 0x0003e2000d9a1016 */
[----:B------:R-:W-:-:S03]  /*1d3a0*/  IADD3 R0, PT, PT, R244, -0x87, RZ ;  /* 0xffffff79f4007810 */ /* 0x000fc60007ffe0ff */
[----:B------:R-:W3:Y:S01]  /*1d3b0*/  LDL.LU.64 R244, [R1+0x60] ;  /* 0x0000600001f47983 */ /* 0x000ee20000300a00 */
[C---:B------:R-:W-:Y:S01]  /*1d3c0*/  IMAD.WIDE R250, R2.reuse, 0x4, R250 ;  /* 0x0000000402fa7825 */ /* 0x040fe200078e02fa */
[----:B----4-:R-:W4:Y:S03]  /*1d3d0*/  LDC R5, c[0x0][0x3a0] ;  /* 0x0000e800ff057b82 */ /* 0x010f260000000800 */
[----:B-1----:R-:W-:-:S05]  /*1d3e0*/  IMAD.WIDE R138, R2, 0x4, R246 ;  /* 0x00000004028a7825 */ /* 0x002fca00078e02f6 */
[----:B------:R-:W1:Y:S01]  /*1d3f0*/  LDC R4, c[0x0][0x3a0] ;  /* 0x0000e800ff047b82 */ /* 0x000e620000000800 */
[----:B------:R2:W-:Y:S04]  /*1d400*/  STL.64 [R1+0xf30], R138 ;  /* 0x000f308a01007387 */ /* 0x0005e80000100a00 */
[----:B------:R2:W-:Y:S04]  /*1d410*/  LDGSTS.E [R252+0x7000c], desc[UR22][R138.64], !P4 ;  /* 0x7000c0008afc7fae */ /* 0x0005e8000e1a1016 */
[----:B------:R-:W3:Y:S04]  /*1d420*/  LDL.LU.64 R246, [R1+0x58] ;  /* 0x0000580001f67983 */ /* 0x000ee80000300a00 */
[----:B------:R2:W-:Y:S04]  /*1d430*/  STL.64 [R1+0xf28], R140 ;  /* 0x000f288c01007387 */ /* 0x0005e80000100a00 */
[----:B------:R-:W-:Y:S01]  /*1d440*/  LDGSTS.E [R252+0x70010], desc[UR22][R140.64], !P6 ;  /* 0x700100008cfc7fae */ /* 0x000fe2000f1a1016 */
[----:B--2---:R-:W2:Y:S03]  /*1d450*/  LDC R138, c[0x0][0x3a0] ;  /* 0x0000e800ff8a7b82 */ /* 0x004ea60000000800 */
[----:B------:R-:W-:Y:S04]  /*1d460*/  LDGSTS.E [R252+0x70014], desc[UR22][R250.64], !P5 ;  /* 0x70014000fafc7fae */ /* 0x000fe8000e9a1016 */
[----:B------:R-:W3:Y:S04]  /*1d470*/  LDL.LU.64 R140, [R1+0x50] ;  /* 0x00005000018c7983 */ /* 0x000ee80000300a00 */
[----:B------:R4:W-:Y:S04]  /*1d480*/  STL.64 [R1+0xf20], R250 ;  /* 0x000f20fa01007387 */ /* 0x0009e80000100a00 */
[----:B----4-:R-:W4:Y:S01]  /*1d490*/  LDL.LU.64 R250, [R1+0x48] ;  /* 0x0000480001fa7983 */ /* 0x010f220000300a00 */
[----:B------:R-:W-:Y:S01]  /*1d4a0*/  ISETP.GE.U32.AND P3, PT, R0, 0x7ffffefa, PT ;  /* 0x7ffffefa0000780c */ /* 0x000fe20003f66070 */
[----:B------:R-:W-:-:S02]  /*1d4b0*/  VIADD R0, R6, 0xffffff78 ;  /* 0xffffff7806007836 */ /* 0x000fc40000000000 */
[----:B------:R-:W3:Y:S03]  /*1d4c0*/  LDC R6, c[0x0][0x3a0] ;  /* 0x0000e800ff067b82 */ /* 0x000ee60000000800 */
[----:B------:R-:W-:Y:S01]  /*1d4d0*/  ISETP.GE.U32.AND P4, PT, R0, 0x7ffffef9, PT ;  /* 0x7ffffef90000780c */ /* 0x000fe20003f86070 */
[----:B------:R-:W-:-:S04]  /*1d4e0*/  VIADD R0, R5, 0xffffff77 ;  /* 0xffffff7705007836 */ /* 0x000fc80000000000 */
[----:B------:R-:W3:Y:S01]  /*1d4f0*/  LDC R5, c[0x0][0x3a0] ;  /* 0x0000e800ff057b82 */ /* 0x000ee20000000800 */
[----:B------:R-:W-:Y:S01]  /*1d500*/  ISETP.GE.U32.AND P6, PT, R0, 0x7ffffef8, PT ;  /* 0x7ffffef80000780c */ /* 0x000fe20003fc6070 */
[----:B-1----:R-:W-:-:S06]  /*1d510*/  VIADD R0, R4, 0xffffff76 ;  /* 0xffffff7604007836 */ /* 0x002fcc0000000000 */
[----:B------:R-:W1:Y:S01]  /*1d520*/  LDC R4, c[0x0][0x3a0] ;  /* 0x0000e800ff047b82 */ /* 0x000e620000000800 */
[----:B------:R-:W-:Y:S01]  /*1d530*/  ISETP.GE.U32.AND P5, PT, R0, 0x7ffffef7, PT ;  /* 0x7ffffef70000780c */ /* 0x000fe20003fa6070 */
[----:B--2---:R-:W-:Y:S02]  /*1d540*/  VIADD R0, R138, 0xffffff75 ;  /* 0xffffff758a007836 */ /* 0x004fe40000000000 */
[----:B---3--:R-:W-:-:S05]  /*1d550*/  IMAD.WIDE R136, R2, 0x4, R136 ;  /* 0x0000000402887825 */ /* 0x008fca00078e0288 */
[----:B------:R2:W-:Y:S04]  /*1d560*/  STL.64 [R1+0xf18], R136 ;  /* 0x000f188801007387 */ /* 0x0005e80000100a00 */
[----:B------:R2:W-:Y:S01]  /*1d570*/  LDGSTS.E [R252+0x70018], desc[UR22][R136.64], !P3 ;  /* 0x7001800088fc7fae */ /* 0x0005e2000d9a1016 */
[----:B------:R-:W-:Y:S01]  /*1d580*/  ISETP.GE.U32.AND P3, PT, R0, 0x7ffffef6, PT ;  /* 0x7ffffef60000780c */ /* 0x000fe20003f66070 */
[----:B------:R-:W-:Y:S02]  /*1d590*/  VIADD R0, R6, 0xffffff74 ;  /* 0xffffff7406007836 */ /* 0x000fe40000000000 */
[----:B------:R-:W3:Y:S01]  /*1d5a0*/  LDL.LU.64 R138, [R1+0x40] ;  /* 0x00004000018a7983 */ /* 0x000ee20000300a00 */
[----:B------:R-:W4:Y:S01]  /*1d5b0*/  LDC R6, c[0x0][0x3a0] ;  /* 0x0000e800ff067b82 */ /* 0x000f220000000800 */
[----:B--2---:R-:W-:-:S07]  /*1d5c0*/  IMAD.WIDE R136, R2, 0x4, R248 ;  /* 0x0000000402887825 */ /* 0x004fce00078e02f8 */
[----:B------:R-:W2:Y:S01]  /*1d5d0*/  LDC R248, c[0x0][0x3a0] ;  /* 0x0000e800fff87b82 */ /* 0x000ea20000000800 */
[----:B------:R-:W-:Y:S01]  /*1d5e0*/  LDGSTS.E [R252+0x7001c], desc[UR22][R136.64], !P4 ;  /* 0x7001c00088fc7fae */ /* 0x000fe2000e1a1016 */
[----:B------:R-:W-:Y:S01]  /*1d5f0*/  ISETP.GE.U32.AND P4, PT, R0, 0x7ffffef5, PT ;  /* 0x7ffffef50000780c */ /* 0x000fe20003f86070 */
[----:B------:R-:W-:Y:S02]  /*1d600*/  VIADD R0, R5, 0xffffff73 ;  /* 0xffffff7305007836 */ /* 0x000fe40000000000 */
[----:B------:R1:W-:Y:S03]  /*1d610*/  STL.64 [R1+0xf10], R136 ;  /* 0x000f108801007387 */ /* 0x0003e60000100a00 */
[----:B------:R-:W2:Y:S01]  /*1d620*/  LDC R5, c[0x0][0x3a0] ;  /* 0x0000e800ff057b82 */ /* 0x000ea20000000800 */
[----:B------:R-:W-:-:S05]  /*1d630*/  IMAD.WIDE R244, R2, 0x4, R244 ;  /* 0x0000000402f47825 */ /* 0x000fca00078e02f4 */
[----:B------:R-:W-:Y:S04]  /*1d640*/  LDGSTS.E [R252+0x70020], desc[UR22][R244.64], !P6 ;  /* 0x70020000f4fc7fae */ /* 0x000fe8000f1a1016 */
[----:B-1----:R-:W3:Y:S01]  /*1d650*/  LDL.LU.64 R136, [R1+0x38] ;  /* 0x0000380001887983 */ /* 0x002ee20000300a00 */
[----:B------:R-:W-:-:S03]  /*1d660*/  ISETP.GE.U32.AND P6, PT, R0, 0x7ffffef4, PT ;  /* 0x7ffffef40000780c */ /* 0x000fc60003fc6070 */
[----:B------:R1:W-:Y:S01]  /*1d670*/  STL.64 [R1+0xf08], R244 ;  /* 0x000f08f401007387 */ /* 0x0003e20000100a00 */
[----:B------:R-:W-:Y:S02]  /*1d680*/  IADD3 R0, PT, PT, R4, -0x8e, RZ ;  /* 0xffffff7204007810 */ /* 0x000fe40007ffe0ff */
[----:B------:R-:W3:Y:S01]  /*1d690*/  LDC R4, c[0x0][0x3a0] ;  /* 0x0000e800ff047b82 */ /* 0x000ee20000000800 */
[C---:B------:R-:W-:Y:S01]  /*1d6a0*/  IMAD.WIDE R246, R2.reuse, 0x4, R246 ;  /* 0x0000000402f67825 */ /* 0x040fe200078e02f6 */
[----:B-1----:R-:W3:Y:S04]  /*1d6b0*/  LDL.LU.64 R244, [R1+0x30] ;  /* 0x0000300001f47983 */ /* 0x002ee80000300a00 */
[----:B------:R1:W-:Y:S04]  /*1d6c0*/  STL.64 [R1+0xf00], R246 ;  /* 0x000f00f601007387 */ /* 0x0003e80000100a00 */
[----:B------:R-:W-:Y:S01]  /*1d6d0*/  LDGSTS.E [R252+0x70024], desc[UR22][R246.64], !P5 ;  /* 0x70024000f6fc7fae */ /* 0x000fe2000e9a1016 */
[----:B------:R-:W-:-:S03]  /*1d6e0*/  IMAD.WIDE R140, R2, 0x4, R140 ;  /* 0x00000004028c7825 */ /* 0x000fc600078e028c */
[----:B-1----:R-:W3:Y:S01]  /*1d6f0*/  LDL.LU.64 R246, [R1+0x28] ;  /* 0x0000280001f67983 */ /* 0x002ee20000300a00 */
[----:B------:R-:W-:-:S03]  /*1d700*/  ISETP.GE.U32.AND P5, PT, R0, 0x7ffffef3, PT ;  /* 0x7ffffef30000780c */ /* 0x000fc60003fa6070 */
[----:B------:R4:W-:Y:S04]  /*1d710*/  STL.64 [R1+0xef8], R140 ;  /* 0x000ef88c01007387 */ /* 0x0009e80000100a00 */
[----:B------:R4:W-:Y:S01]  /*1d720*/  LDGSTS.E [R252+0x70028], desc[UR22][R140.64], !P3 ;  /* 0x700280008cfc7fae */ /* 0x0009e2000d9a1016 */
[----:B--2---:R-:W-:-:S03]  /*1d730*/  VIADD R0, R248, 0xffffff71 ;  /* 0xffffff71f8007836 */ /* 0x004fc60000000000 */
[----:B------:R-:W2:Y:S01]  /*1d740*/  LDL.LU.64 R248, [R1+0x20] ;  /* 0x0000200001f87983 */ /* 0x000ea20000300a00 */
[----:B----4-:R-:W-:-:S05]  /*1d750*/  IMAD.WIDE R140, R2, 0x4, R250 ;  /* 0x00000004028c7825 */ /* 0x010fca00078e02fa */
[----:B------:R1:W-:Y:S04]  /*1d760*/  STL.64 [R1+0xef0], R140 ;  /* 0x000ef08c01007387 */ /* 0x0003e80000100a00 */
[----:B------:R-:W4:Y:S01]  /*1d770*/  LDL.LU.64 R250, [R1+0x18] ;  /* 0x0000180001fa7983 */ /* 0x000f220000300a00 */
[----:B------:R-:W-:Y:S01]  /*1d780*/  ISETP.GE.U32.AND P3, PT, R0, 0x7ffffef2, PT ;  /* 0x7ffffef20000780c */ /* 0x000fe20003f66070 */
[----:B------:R-:W-:Y:S02]  /*1d790*/  VIADD R0, R6, 0xffffff70 ;  /* 0xffffff7006007836 */ /* 0x000fe40000000000 */
[----:B------:R1:W-:Y:S01]  /*1d7a0*/  LDGSTS.E [R252+0x7002c], desc[UR22][R140.64], !P4 ;  /* 0x7002c0008cfc7fae */ /* 0x0003e2000e1a1016 */
[----:B------:R-:W1:Y:S02]  /*1d7b0*/  LDC R6, c[0x0][0x3a0] ;  /* 0x0000e800ff067b82 */ /* 0x000e640000000800 */
[----:B------:R-:W-:Y:S01]  /*1d7c0*/  ISETP.GE.U32.AND P4, PT, R0, 0x7ffffef1, PT ;  /* 0x7ffffef10000780c */ /* 0x000fe20003f86070 */
[----:B------:R-:W-:-:S05]  /*1d7d0*/  VIADD R0, R5, 0xffffff6f ;  /* 0xffffff6f05007836 */ /* 0x000fca0000000000 */
[----:B------:R-:W1:Y:S01]  /*1d7e0*/  LDC R5, c[0x0][0x3a0] ;  /* 0x0000e800ff057b82 */ /* 0x000e620000000800 */
[----:B---3--:R-:W-:-:S05]  /*1d7f0*/  IMAD.WIDE R138, R2, 0x4, R138 ;  /* 0x00000004028a7825 */ /* 0x008fca00078e028a */
[----:B------:R3:W-:Y:S01]  /*1d800*/  LDGSTS.E [R252+0x70030], desc[UR22][R138.64], !P6 ;  /* 0x700300008afc7fae */ /* 0x0007e2000f1a1016 */
[----:B------:R-:W-:Y:S01]  /*1d810*/  ISETP.GE.U32.AND P6, PT, R0, 0x7ffffef0, PT ;  /* 0x7ffffef00000780c */ /* 0x000fe20003fc6070 */
[----:B------:R-:W-:Y:S02]  /*1d820*/  VIADD R0, R4, 0xffffff6e ;  /* 0xffffff6e04007836 */ /* 0x000fe40000000000 */
[----:B------:R1:W-:Y:S01]  /*1d830*/  STL.64 [R1+0xee8], R138 ;  /* 0x000ee88a01007387 */ /* 0x0003e20000100a00 */
[----:B------:R-:W2:Y:S03]  /*1d840*/  LDC R4, c[0x0][0x3a0] ;  /* 0x0000e800ff047b82 */ /* 0x000ea60000000800 */
[----:B-1----:R-:W3:Y:S04]  /*1d850*/  LDL.LU.64 R140, [R1+0x10] ;  /* 0x00001000018c7983 */ /* 0x002ee80000300a00 */
[----:B------:R-:W3:Y:S01]  /*1d860*/  LDL.LU.64 R138, [R1+0x8] ;  /* 0x00000800018a7983 */ /* 0x000ee20000300a00 */
[----:B------:R-:W-:-:S05]  /*1d870*/  IMAD.WIDE R136, R2, 0x4, R136 ;  /* 0x0000000402887825 */ /* 0x000fca00078e0288 */
[----:B------:R-:W-:Y:S01]  /*1d880*/  LDGSTS.E [R252+0x70034], desc[UR22][R136.64], !P5 ;  /* 0x7003400088fc7fae */ /* 0x000fe2000e9a1016 */
[----:B------:R-:W-:-:S03]  /*1d890*/  ISETP.GE.U32.AND P5, PT, R0, 0x7ffffeef, PT ;  /* 0x7ffffeef0000780c */ /* 0x000fc60003fa6070 */
[----:B------:R1:W-:Y:S01]  /*1d8a0*/  STL.64 [R1+0xee0], R136 ;  /* 0x000ee08801007387 */ /* 0x0003e20000100a00 */
[----:B------:R-:W-:-:S03]  /*1d8b0*/  IMAD.WIDE R244, R2, 0x4, R244 ;  /* 0x0000000402f47825 */ /* 0x000fc600078e02f4 */
[----:B-1----:R-:W3:Y:S04]  /*1d8c0*/  LDL.LU.64 R136, [R1] ;  /* 0x0000000001887983 */ /* 0x002ee80000300a00 */
[----:B------:R1:W-:Y:S04]  /*1d8d0*/  STL.64 [R1+0xed8], R244 ;  /* 0x000ed8f401007387 */ /* 0x0003e80000100a00 */
[----:B------:R-:W-:Y:S01]  /*1d8e0*/  LDGSTS.E [R252+0x70038], desc[UR22][R244.64], !P3 ;  /* 0x70038000f4fc7fae */ /* 0x000fe2000d9a1016 */
[----:B------:R-:W-:-:S03]  /*1d8f0*/  IMAD.WIDE R246, R2, 0x4, R246 ;  /* 0x0000000402f67825 */ /* 0x000fc600078e02f6 */
[----:B-1----:R-:W3:Y:S04]  /*1d900*/  LDL.LU.64 R244, [R1+0x1528] ;  /* 0x0015280001f47983 */ /* 0x002ee80000300a00 */
[----:B------:R1:W-:Y:S01]  /*1d910*/  STL.64 [R1+0xed0], R246 ;  /* 0x000ed0f601007387 */ /* 0x0003e20000100a00 */
[----:B--2---:R-:W-:-:S03]  /*1d920*/  IMAD.WIDE R248, R2, 0x4, R248 ;  /* 0x0000000402f87825 */ /* 0x004fc600078e02f8 */
[----:B------:R-:W-:Y:S04]  /*1d930*/  LDGSTS.E [R252+0x7003c], desc[UR22][R246.64], !P4 ;  /* 0x7003c000f6fc7fae */ /* 0x000fe8000e1a1016 */
[----:B------:R-:W-:Y:S04]  /*1d940*/  LDGSTS.E [R252+0x70040], desc[UR22][R248.64], !P6 ;  /* 0x70040000f8fc7fae */ /* 0x000fe8000f1a1016 */
[----:B-1----:R-:W2:Y:S01]  /*1d950*/  LDL.LU.64 R246, [R1+0x1520] ;  /* 0x0015200001f67983 */ /* 0x002ea20000300a00 */
[----:B----4-:R-:W-:-:S03]  /*1d960*/  IMAD.WIDE R250, R2, 0x4, R250 ;  /* 0x0000000402fa7825 */ /* 0x010fc600078e02fa */
[----:B------:R1:W-:Y:S04]  /*1d970*/  STL.64 [R1+0xec8], R248 ;  /* 0x000ec8f801007387 */ /* 0x0003e80000100a00 */
[----:B------:R-:W-:Y:S04]  /*1d980*/  LDGSTS.E [R252+0x70044], desc[UR22][R250.64], !P5 ;  /* 0x70044000fafc7fae */ /* 0x000fe8000e9a1016 */
[----:B-1----:R-:W4:Y:S04]  /*1d990*/  LDL.LU.64 R248, [R1+0x1518] ;  /* 0x0015180001f87983 */ /* 0x002f280000300a00 */
[----:B------:R1:W-:Y:S04]  /*1d9a0*/  STL.64 [R1+0xec0], R250 ;  /* 0x000ec0fa01007387 */ /* 0x0003e80000100a00 */
[----:B-1----:R-:W2:Y:S01]  /*1d9b0*/  LDL.LU.64 R250, [R1+0x1510] ;  /* 0x0015100001fa7983 */ /* 0x002ea20000300a00 */
[----:B------:R-:W-:-:S02]  /*1d9c0*/  VIADD R0, R4, 0xffffff6d ;  /* 0xffffff6d04007836 */ /* 0x000fc40000000000 */
[----:B------:R-:W1:Y:S03]  /*1d9d0*/  LDC R4, c[0x0][0x3a0] ;  /* 0x0000e800ff047b82 */ /* 0x000e660000000800 */
[----:B------:R-:W-:Y:S01]  /*1d9e0*/  ISETP.GE.U32.AND P3, PT, R0, 0x7ffffeee, PT ;  /* 0x7ffffeee0000780c */ /* 0x000fe20003f66070 */
[----:B------:R-:W-:-:S04]  /*1d9f0*/  VIADD R0, R6, 0xffffff6c ;  /* 0xffffff6c06007836 */ /* 0x000fc80000000000 */
[----:B------:R-:W3:Y:S01]  /*1da00*/  LDC R6, c[0x0][0x3a0] ;  /* 0x0000e800ff067b82 */ /* 0x000ee20000000800 */
[----:B------:R-:W-:Y:S02]  /*1da10*/  ISETP.GE.U32.AND P4, PT, R0, 0x7ffffeed, PT ;  /* 0x7ffffeed0000780c */ /* 0x000fe40003f86070 */
[----:B------:R-:W-:-:S04]  /*1da20*/  IADD3 R0, PT, PT, R5, -0x95, RZ ;  /* 0xffffff6b05007810 */ /* 0x000fc80007ffe0ff */
[----:B------:R-:W-:Y:S01]  /*1da30*/  ISETP.GE.U32.AND P6, PT, R0, 0x7ffffeec, PT ;  /* 0x7ffffeec0000780c */ /* 0x000fe20003fc6070 */
[----:B------:R-:W3:Y:S01]  /*1da40*/  LDC R5, c[0x0][0x3a0] ;  /* 0x0000e800ff057b82 */ /* 0x000ee20000000800 */
[----:B-1----:R-:W-:-:S07]  /*1da50*/  VIADD R0, R4, 0xffffff6a ;  /* 0xffffff6a04007836 */ /* 0x002fce0000000000 */
[----:B------:R-:W1:Y:S01]  /*1da60*/  LDC R4, c[0x0][0x3a0] ;  /* 0x0000e800ff047b82 */ /* 0x000e620000000800 */
[----:B------:R-:W-:Y:S01]  /*1da70*/  ISETP.GE.U32.AND P5, PT, R0, 0x7ffffeeb, PT ;  /* 0x7ffffeeb0000780c */ /* 0x000fe20003fa6070 */
[----:B-1----:R-:W-:-:S06]  /*1da80*/  VIADD R0, R4, 0xffffff69 ;  /* 0xffffff6904007836 */ /* 0x002fcc0000000000 */
[----:B------:R-:W1:Y:S01]  /*1da90*/  LDC R4, c[0x0][0x3a0] ;  /* 0x0000e800ff047b82 */ /* 0x000e620000000800 */
[----:B------:R-:W-:-:S04]  /*1daa0*/  IMAD.WIDE R8, R2, 0x4, R8 ;  /* 0x0000000402087825 */ /* 0x000fc800078e0208 */
[----:B---3--:R-:W-:-:S04]  /*1dab0*/  IMAD.WIDE R140, R2, 0x4, R140 ;  /* 0x00000004028c7825 */ /* 0x008fc800078e028c */
[----:B------:R-:W-:Y:S01]  /*1dac0*/  IMAD.WIDE R138, R2, 0x4, R138 ;  /* 0x00000004028a7825 */ /* 0x000fe200078e028a */
[----:B------:R-:W-:Y:S04]  /*1dad0*/  STL.64 [R1+0xeb8], R140 ;  /* 0x000eb88c01007387 */ /* 0x000fe80000100a00 */
[----:B------:R-:W-:Y:S04]  /*1dae0*/  LDGSTS.E [R252+0x70048], desc[UR22][R140.64], !P3 ;  /* 0x700480008cfc7fae */ /* 0x000fe8000d9a1016 */
[----:B------:R3:W-:Y:S04]  /*1daf0*/  STL.64 [R1+0xeb0], R138 ;  /* 0x000eb08a01007387 */ /* 0x0007e80000100a00 */
[----:B------:R3:W-:Y:S01]  /*1db00*/  LDGSTS.E [R252+0x7004c], desc[UR22][R138.64], !P4 ;  /* 0x7004c0008afc7fae */ /* 0x0007e2000e1a1016 */
[----:B------:R-:W-:Y:S01]  /*1db10*/  ISETP.GE.U32.AND P3, PT, R0, 0x7ffffeea, PT ;  /* 0x7ffffeea0000780c */ /* 0x000fe20003f66070 */
[----:B------:R-:W-:-:S02]  /*1db20*/  VIADD R0, R6, 0xffffff68 ;  /* 0xffffff6806007836 */ /* 0x000fc40000000000 */
[----:B------:R-:W2:Y:S08]  /*1db30*/  LDC R6, c[0x0][0x3a0] ;  /* 0x0000e800ff067b82 */ /* 0x000eb00000000800 */
[----:B---3--:R-:W3:Y:S01]  /*1db40*/  LDC R138, c[0x0][0x3a0] ;  /* 0x0000e800ff8a7b82 */ /* 0x008ee20000000800 */
[----:B------:R-:W-:Y:S01]  /*1db50*/  IMAD.WIDE R136, R2, 0x4, R136 ;  /* 0x0000000402887825 */ /* 0x000fe200078e0288 */
[----:B------:R-:W-:-:S03]  /*1db60*/  ISETP.GE.U32.AND P4, PT, R0, 0x7ffffee9, PT ;  /* 0x7ffffee90000780c */ /* 0x000fc60003f86070 */
[----:B------:R-:W-:Y:S01]  /*1db70*/  VIADD R0, R5, 0xffffff67 ;  /* 0xffffff6705007836 */ /* 0x000fe20000000000 */
[----:B------:R2:W-:Y:S02]  /*1db80*/  STL.64 [R1+0xea8], R136 ;  /* 0x000ea88801007387 */ /* 0x0005e40000100a00 */
[----:B------:R-:W2:Y:S02]  /*1db90*/  LDC R5, c[0x0][0x3a0] ;  /* 0x0000e800ff057b82 */ /* 0x000ea40000000800 */
[----:B------:R2:W-:Y:S01]  /*1dba0*/  LDGSTS.E [R252+0x70050], desc[UR22][R136.64], !P6 ;  /* 0x7005000088fc7fae */ /* 0x0005e2000f1a1016 */
[----:B------:R-:W-:Y:S01]  /*1dbb0*/  ISETP.GE.U32.AND P6, PT, R0, 0x7ffffee8, PT ;  /* 0x7ffffee80000780c */ /* 0x000fe20003fc6070 */
[----:B-1----:R-:W-:-:S04]  /*1dbc0*/  VIADD R0, R4, 0xffffff66 ;  /* 0xffffff6604007836 */ /* 0x002fc80000000000 */
[----:B------:R-:W1:Y:S01]  /*1dbd0*/  LDC R4, c[0x0][0x3a0] ;  /* 0x0000e800ff047b82 */ /* 0x000e620000000800 */
[----:B--2---:R-:W-:-:S05]  /*1dbe0*/  IMAD.WIDE R136, R2, 0x4, R250 ;  /* 0x0000000402887825 */ /* 0x004fca00078e02fa */
[----:B------:R4:W-:Y:S04]  /*1dbf0*/  STL.64 [R1+0xea0], R136 ;  /* 0x000ea08801007387 */ /* 0x0009e80000100a00 */
[----:B------:R4:W-:Y:S01]  /*1dc00*/  LDGSTS.E [R252+0x70054], desc[UR22][R136.64], !P5 ;  /* 0x7005400088fc7fae */ /* 0x0009e2000e9a1016 */
[----:B------:R-:W-:Y:S01]  /*1dc10*/  ISETP.GE.U32.AND P5, PT, R0, 0x7ffffee7, PT ;  /* 0x7ffffee70000780c */ /* 0x000fe20003fa6070 */
[----:B---3--:R-:W-:Y:S02]  /*1dc20*/  VIADD R0, R138, 0xffffff65 ;  /* 0xffffff658a007836 */ /* 0x008fe40000000000 */
[----:B----4-:R-:W-:-:S05]  /*1dc30*/  IMAD.WIDE R136, R2, 0x4, R248 ;  /* 0x0000000402887825 */ /* 0x010fca00078e02f8 */
[----:B------:R2:W-:Y:S04]  /*1dc40*/  STL.64 [R1+0xe98], R136 ;  /* 0x000e988801007387 */ /* 0x0005e80000100a00 */
[----:B------:R2:W-:Y:S01]  /*1dc50*/  LDGSTS.E [R252+0x70058], desc[UR22][R136.64], !P3 ;  /* 0x7005800088fc7fae */ /* 0x0005e2000d9a1016 */
[----:B------:R-:W-:Y:S02]  /*1dc60*/  ISETP.GE.U32.AND P3, PT, R0, 0x7ffffee6, PT ;  /* 0x7ffffee60000780c */ /* 0x000fe40003f66070 */
[----:B------:R-:W-:Y:S02]  /*1dc70*/  IADD3 R0, PT, PT, R6, -0x9c, RZ ;  /* 0xffffff6406007810 */ /* 0x000fe40007ffe0ff */
[----:B------:R-:W3:Y:S01]  /*1dc80*/  LDC R6, c[0x0][0x3a0] ;  /* 0x0000e800ff067b82 */ /* 0x000ee20000000800 */
[----:B--2---:R-:W-:-:S07]  /*1dc90*/  IMAD.WIDE R136, R2, 0x4, R246 ;  /* 0x0000000402887825 */ /* 0x004fce00078e02f6 */
[----:B------:R-:W2:Y:S01]  /*1dca0*/  LDC R246, c[0x0][0x3a0] ;  /* 0x0000e800fff67b82 */ /* 0x000ea20000000800 */
[----:B------:R4:W-:Y:S04]  /*1dcb0*/  STL.64 [R1+0xe90], R136 ;  /* 0x000e908801007387 */ /* 0x0009e80000100a00 */
[----:B------:R4:W-:Y:S01]  /*1dcc0*/  LDGSTS.E [R252+0x7005c], desc[UR22][R136.64], !P4 ;  /* 0x7005c00088fc7fae */ /* 0x0009e2000e1a1016 */
[----:B------:R-:W-:Y:S01]  /*1dcd0*/  ISETP.GE.U32.AND P4, PT, R0, 0x7ffffee5, PT ;  /* 0x7ffffee50000780c */ /* 0x000fe20003f86070 */
[----:B------:R-:W-:Y:S02]  /*1dce0*/  VIADD R0, R5, 0xffffff63 ;  /* 0xffffff6305007836 */ /* 0x000fe40000000000 */
[----:B------:R-:W2:Y:S01]  /*1dcf0*/  LDC R5, c[0x0][0x3a0] ;  /* 0x0000e800ff057b82 */ /* 0x000ea20000000800 */
[----:B----4-:R-:W-:-:S05]  /*1dd00*/  IMAD.WIDE R136, R2, 0x4, R244 ;  /* 0x0000000402887825 */ /* 0x010fca00078e02f4 */
[----:B------:R4:W-:Y:S04]  /*1dd10*/  STL.64 [R1+0xe88], R136 ;  /* 0x000e888801007387 */ /* 0x0009e80000100a00 */
[----:B------:R4:W-:Y:S01]  /*1dd20*/  LDGSTS.E [R252+0x70060], desc[UR22][R136.64], !P6 ;  /* 0x7006000088fc7fae */ /* 0x0009e2000f1a1016 */
[----:B------:R-:W-:Y:S01]  /*1dd30*/  ISETP.GE.U32.AND P6, PT, R0, 0x7ffffee4, PT ;  /* 0x7ffffee40000780c */ /* 0x000fe20003fc6070 */
[----:B-1----:R-:W-:Y:S02]  /*1dd40*/  VIADD R0, R4, 0xffffff62 ;  /* 0xffffff6204007836 */ /* 0x002fe40000000000 */
[----:B------:R-:W1:Y:S01]  /*1dd50*/  LDC R4, c[0x0][0x3a0] ;  /* 0x0000e800ff047b82 */ /* 0x000e620000000800 */
[----:B----4-:R-:W-:-:S05]  /*1dd60*/  IMAD.WIDE R136, R2, 0x4, R242 ;  /* 0x0000000402887825 */ /* 0x010fca00078e02f2 */
[----:B------:R-:W-:Y:S04]  /*1dd70*/  STL.64 [R1+0xe80], R136 ;  /* 0x000e808801007387 */ /* 0x000fe80000100a00 */
[----:B------:R-:W-:Y:S04]  /*1dd80*/  LDGSTS.E [R252+0x70064], desc[UR22][R136.64], !P5 ;  /* 0x7006400088fc7fae */ /* 0x000fe8000e9a1016 */
[----:B------:R4:W-:Y:S04]  /*1dd90*/  STL.64 [R1+0xe78], R8 ;  /* 0x000e780801007387 */ /* 0x0009e80000100a00 */
[----:B------:R4:W-:Y:S01]  /*1dda0*/  LDGSTS.E [R252+0x70068], desc[UR22][R8.64], !P3 ;  /* 0x7006800008fc7fae */ /* 0x0009e2000d9a1016 */
[----:B------:R-:W-:Y:S01]  /*1ddb0*/  ISETP.GE.U32.AND P5, PT, R0, 0x7ffffee3, PT ;  /* 0x7ffffee30000780c */ /* 0x000fe20003fa6070 */
[----:B--2---:R-:W-:-:S02]  /*1ddc0*/  VIADD R0, R246, 0xffffff61 ;  /* 0xffffff61f6007836 */ /* 0x004fc40000000000 */
[----:B----4-:R-:W-:-:S05]  /*1ddd0*/  IMAD.WIDE R8, R2, 0x4, R10 ;  /* 0x0000000402087825 */ /* 0x010fca00078e020a */
[----:B------:R2:W-:Y:S04]  /*1dde0*/  STL.64 [R1+0xe70], R8 ;  /* 0x000e700801007387 */ /* 0x0005e80000100a00 */
[----:B------:R2:W-:Y:S01]  /*1ddf0*/  LDGSTS.E [R252+0x7006c], desc[UR22][R8.64], !P4 ;  /* 0x7006c00008fc7fae */ /* 0x0005e2000e1a1016 */
[----:B------:R-:W-:Y:S01]  /*1de00*/  ISETP.GE.U32.AND P3, PT, R0, 0x7ffffee2, PT ;  /* 0x7ffffee20000780c */ /* 0x000fe20003f66070 */
[----:B---3--:R-:W-:Y:S02]  /*1de10*/  VIADD R0, R6, 0xffffff60 ;  /* 0xffffff6006007836 */ /* 0x008fe40000000000 */
[----:B------:R-:W-:Y:S01]  /*1de20*/  IMAD.WIDE R10, R2, 0x4, R12 ;  /* 0x00000004020a7825 */ /* 0x000fe200078e020c */
[----:B------:R-:W3:Y:S08]  /*1de30*/  LDC R6, c[0x0][0x3a0] ;  /* 0x0000e800ff067b82 */ /* 0x000ef00000000800 */
[----:B--2---:R-:W2:Y:S01]  /*1de40*/  LDC R8, c[0x0][0x3a0] ;  /* 0x0000e800ff087b82 */ /* 0x004ea20000000800 */
[----:B------:R-:W-:Y:S01]  /*1de50*/  ISETP.GE.U32.AND P4, PT, R0, 0x7ffffee1, PT ;  /* 0x7ffffee10000780c */ /* 0x000fe20003f86070 */
[----:B------:R-:W-:Y:S01]  /*1de60*/  VIADD R0, R5, 0xffffff5f ;  /* 0xffffff5f05007836 */ /* 0x000fe20000000000 */
[----:B------:R4:W-:Y:S04]  /*1de70*/  STL.64 [R1+0xe68], R10 ;  /* 0x000e680a01007387 */ /* 0x0009e80000100a00 */
[----:B------:R4:W-:Y:S01]  /*1de80*/  LDGSTS.E [R252+0x70070], desc[UR22][R10.64], !P6 ;  /* 0x700700000afc7fae */ /* 0x0009e2000f1a1016 */
[----:B------:R-:W-:Y:S01]  /*1de90*/  ISETP.GE.U32.AND P6, PT, R0, 0x7ffffee0, PT ;  /* 0x7ffffee00000780c */ /* 0x000fe20003fc6070 */
[----:B-1----:R-:W-:Y:S01]  /*1dea0*/  VIADD R0, R4, 0xffffff5e ;  /* 0xffffff5e04007836 */ /* 0x002fe20000000000 */
[----:B------:R-:W1:Y:S08]  /*1deb0*/  LDC R5, c[0x0][0x3a0] ;  /* 0x0000e800ff057b82 */ /* 0x000e700000000800 */
[----:B------:R-:W1:Y:S01]  /*1dec0*/  LDC R4, c[0x0][0x3a0] ;  /* 0x0000e800ff047b82 */ /* 0x000e620000000800 */
[----:B----4-:R-:W-:-:S05]  /*1ded0*/  IMAD.WIDE R10, R2, 0x4, R14 ;  /* 0x00000004020a7825 */ /* 0x010fca00078e020e */
[----:B------:R4:W-:Y:S01]  /*1dee0*/  LDGSTS.E [R252+0x70074], desc[UR22][R10.64], !P5 ;  /* 0x700740000afc7fae */ /* 0x0009e2000e9a1016 */
[----:B------:R-:W-:Y:S02]  /*1def0*/  ISETP.GE.U32.AND P5, PT, R0, 0x7ffffedf, PT ;  /* 0x7ffffedf0000780c */ /* 0x000fe40003fa6070 */
[----:B--2---:R-:W-:Y:S01]  /*1df00*/  IADD3 R0, PT, PT, R8, -0xa3, RZ ;  /* 0xffffff5d08007810 */ /* 0x004fe20007ffe0ff */
[----:B------:R4:W-:Y:S01]  /*1df10*/  STL.64 [R1+0xe60], R10 ;  /* 0x000e600a01007387 */ /* 0x0009e20000100a00 */
[----:B------:R-:W-:-:S04]  /*1df20*/  IMAD.WIDE R8, R2, 0x4, R18 ;  /* 0x0000000402087825 */ /* 0x000fc800078e0212 */
[----:B----4-:R-:W-:-:S05]  /*1df30*/  IMAD.WIDE R10, R2, 0x4, R16 ;  /* 0x00000004020a7825 */ /* 0x010fca00078e0210 */
[----:B------:R2:W-:Y:S04]  /*1df40*/  STL.64 [R1+0xe58], R10 ;  /* 0x000e580a01007387 */ /* 0x0005e80000100a00 */
[----:B------:R2:W-:Y:S04]  /*1df50*/  LDGSTS.E [R252+0x70078], desc[UR22][R10.64], !P3 ;  /* 0x700780000afc7fae */ /* 0x0005e8000d9a1016 */
[----:B------:R4:W-:Y:S04]  /*1df60*/  STL.64 [R1+0xe50], R8 ;  /* 0x000e500801007387 */ /* 0x0009e80000100a00 */
[----:B------:R4:W-:Y:S01]  /*1df70*/  LDGSTS.E [R252+0x7007c], desc[UR22][R8.64], !P4 ;  /* 0x7007c00008fc7fae */ /* 0x0009e2000e1a1016 */
[----:B------:R-:W-:Y:S01]  /*1df80*/  ISETP.GE.U32.AND P3, PT, R0, 0x7ffffede, PT ;  /* 0x7ffffede0000780c */ /* 0x000fe20003f66070 */
[----:B---3--:R-:W-:-:S02]  /*1df90*/  VIADD R0, R6, 0xffffff5c ;  /* 0xffffff5c06007836 */ /* 0x008fc40000000000 */
[----:B--2---:R-:W-:Y:S01]  /*1dfa0*/  IMAD.WIDE R10, R2, 0x4, R20 ;  /* 0x00000004020a7825 */ /* 0x004fe200078e0214 */
[----:B------:R-:W2:Y:S08]  /*1dfb0*/  LDC R6, c[0x0][0x3a0] ;  /* 0x0000e800ff067b82 */ /* 0x000eb00000000800 */
[----:B----4-:R-:W3:Y:S01]  /*1dfc0*/  LDC R8, c[0x0][0x3a0] ;  /* 0x0000e800ff087b82 */ /* 0x010ee20000000800 */
[----:B------:R-:W-:Y:S01]  /*1dfd0*/  ISETP.GE.U32.AND P4, PT, R0, 0x7ffffedd, PT ;  /* 0x7ffffedd0000780c */ /* 0x000fe20003f86070 */
[----:B-1----:R-:W-:Y:S01]  /*1dfe0*/  VIADD R0, R5, 0xffffff5b ;  /* 0xffffff5b05007836 */ /* 0x002fe20000000000 */
[----:B------:R1:W-:Y:S04]  /*1dff0*/  STL.64 [R1+0xe48], R10 ;  /* 0x000e480a01007387 */ /* 0x0003e80000100a00 */
[----:B------:R1:W-:Y:S01]  /*1e000*/  LDGSTS.E [R252+0x70080], desc[UR22][R10.64], !P6 ;  /* 0x700800000afc7fae */ /* 0x0003e2000f1a1016 */
[----:B------:R-:W-:Y:S01]  /*1e010*/  ISETP.GE.U32.AND P6, PT, R0, 0x7ffffedc, PT ;  /* 0x7ffffedc0000780c */ /* 0x000fe20003fc6070 */
[----:B------:R-:W-:Y:S01]  /*1e020*/  VIADD R0, R4, 0xffffff5a ;  /* 0xffffff5a04007836 */ /* 0x000fe20000000000 */
[----:B------:R-:W4:Y:S08]  /*1e030*/  LDC R5, c[0x0][0x3a0] ;  /* 0x0000e800ff057b82 */ /* 0x000f300000000800 */
[----:B------:R-:W2:Y:S01]  /*1e040*/  LDC R4, c[0x0][0x3a0] ;  /* 0x0000e800ff047b82 */ /* 0x000ea20000000800 */
[----:B-1----:R-:W-:-:S05]  /*1e050*/  IMAD.WIDE R10, R2, 0x4, R22 ;  /* 0x00000004020a7825 */ /* 0x002fca00078e0216 */
[----:B------:R1:W-:Y:S01]  /*1e060*/  LDGSTS.E [R252+0x70084], desc[UR22][R10.64], !P5 ;  /* 0x700840000afc7fae */ /* 0x0003e2000e9a1016 */
[----:B------:R-:W-:Y:S01]  /*1e070*/  ISETP.GE.U32.AND P5, PT, R0, 0x7ffffedb, PT ;  /* 0x7ffffedb0000780c */ /* 0x000fe20003fa6070 */
[----:B---3--:R-:W-:Y:S02]  /*1e080*/  VIADD R0, R8, 0xffffff59 ;  /* 0xffffff5908007836 */ /* 0x008fe40000000000 */
[----:B------:R1:W-:Y:S01]  /*1e090*/  STL.64 [R1+0xe40], R10 ;  /* 0x000e400a01007387 */ /* 0x0003e20000100a00 */
[----:B------:R-:W-:-:S04]  /*1e0a0*/  IMAD.WIDE R8, R2, 0x4, R26 ;  /* 0x0000000402087825 */ /* 0x000fc800078e021a */
[----:B-1----:R-:W-:-:S05]  /*1e0b0*/  IMAD.WIDE R10, R2, 0x4, R24 ;  /* 0x00000004020a7825 */ /* 0x002fca00078e0218 */
[----:B------:R1:W-:Y:S04]  /*1e0c0*/  STL.64 [R1+0xe38], R10 ;  /* 0x000e380a01007387 */ /* 0x0003e80000100a00 */
[----:B------:R1:W-:Y:S04]  /*1e0d0*/  LDGSTS.E [R252+0x70088], desc[UR22][R10.64], !P3 ;  /* 0x700880000afc7fae */ /* 0x0003e8000d9a1016 */
[----:B------:R3:W-:Y:S04]  /*1e0e0*/  STL.64 [R1+0xe30], R8 ;  /* 0x000e300801007387 */ /* 0x0007e80000100a00 */
[----:B------:R3:W-:Y:S01]  /*1e0f0*/  LDGSTS.E [R252+0x7008c], desc[UR22][R8.64], !P4 ;  /* 0x7008c00008fc7fae */ /* 0x0007e2000e1a1016 */
[----:B------:R-:W-:Y:S01]  /*1e100*/  ISETP.GE.U32.AND P3, PT, R0, 0x7ffffeda, PT ;  /* 0x7ffffeda0000780c */ /* 0x000fe20003f66070 */
[----:B--2---:R-:W-:-:S02]  /*1e110*/  VIADD R0, R6, 0xffffff58 ;  /* 0xffffff5806007836 */ /* 0x004fc40000000000 */
[----:B-1----:R-:W-:Y:S01]  /*1e120*/  IMAD.WIDE R10, R2, 0x4, R28 ;  /* 0x00000004020a7825 */ /* 0x002fe200078e021c */
[----:B------:R-:W1:Y:S08]  /*1e130*/  LDC R6, c[0x0][0x3a0] ;  /* 0x0000e800ff067b82 */ /* 0x000e700000000800 */
[----:B---3--:R-:W2:Y:S01]  /*1e140*/  LDC R8, c[0x0][0x3a0] ;  /* 0x0000e800ff087b82 */ /* 0x008ea20000000800 */
[----:B------:R-:W-:Y:S01]  /*1e150*/  ISETP.GE.U32.AND P4, PT, R0, 0x7ffffed9, PT ;  /* 0x7ffffed90000780c */ /* 0x000fe20003f86070 */
[----:B----4-:R-:W-:Y:S01]  /*1e160*/  VIADD R0, R5, 0xffffff57 ;  /* 0xffffff5705007836 */ /* 0x010fe20000000000 */
[----:B------:R3:W-:Y:S04]  /*1e170*/  STL.64 [R1+0xe28], R10 ;  /* 0x000e280a01007387 */ /* 0x0007e80000100a00 */
[----:B------:R3:W-:Y:S01]  /*1e180*/  LDGSTS.E [R252+0x70090], desc[UR22][R10.64], !P6 ;  /* 0x700900000afc7fae */ /* 0x0007e2000f1a1016 */
[----:B------:R-:W-:Y:S01]  /*1e190*/  ISETP.GE.U32.AND P6, PT, R0, 0x7ffffed8, PT ;  /* 0x7ffffed80000780c */ /* 0x000fe20003fc6070 */
[----:B------:R-:W4:Y:S01]  /*1e1a0*/  LDC R5, c[0x0][0x3a0] ;  /* 0x0000e800ff057b82 */ /* 0x000f220000000800 */
[----:B------:R-:W-:-:S07]  /*1e1b0*/  IADD3 R0, PT, PT, R4, -0xaa, RZ ;  /* 0xffffff5604007810 */ /* 0x000fce0007ffe0ff */
[----:B------:R-:W1:Y:S01]  /*1e1c0*/  LDC R4, c[0x0][0x3a0] ;  /* 0x0000e800ff047b82 */ /* 0x000e620000000800 */
[----:B---3--:R-:W-:-:S05]  /*1e1d0*/  IMAD.WIDE R10, R2, 0x4, R30 ;  /* 0x00000004020a7825 */ /* 0x008fca00078e021e */
[----:B------:R3:W-:Y:S01]  /*1e1e0*/  LDGSTS.E [R252+0x70094], desc[UR22][R10.64], !P5 ;  /* 0x700940000afc7fae */ /* 0x0007e2000e9a1016 */
[----:B------:R-:W-:Y:S01]  /*1e1f0*/  ISETP.GE.U32.AND P5, PT, R0, 0x7ffffed7, PT ;  /* 0x7ffffed70000780c */ /* 0x000fe20003fa6070 */
[----:B--2---:R-:W-:Y:S02]  /*1e200*/  VIADD R0, R8, 0xffffff55 ;  /* 0xffffff5508007836 */ /* 0x004fe40000000000 */
[----:B------:R3:W-:Y:S01]  /*1e210*/  STL.64 [R1+0xe20], R10 ;  /* 0x000e200a01007387 */ /* 0x0007e20000100a00 */
[----:B------:R-:W-:-:S04]  /*1e220*/  IMAD.WIDE R8, R2, 0x4, R34 ;  /* 0x0000000402087825 */ /* 0x000fc800078e0222 */
[----:B---3--:R-:W-:-:S05]  /*1e230*/  IMAD.WIDE R10, R2, 0x4, R32 ;  /* 0x00000004020a7825 */ /* 0x008fca00078e0220 */
[----:B------:R2:W-:Y:S04]  /*1e240*/  STL.64 [R1+0xe18], R10 ;  /* 0x000e180a01007387 */ /* 0x0005e80000100a00 */
[----:B------:R2:W-:Y:S04]  /*1e250*/  LDGSTS.E [R252+0x70098], desc[UR22][R10.64], !P3 ;  /* 0x700980000afc7fae */ /* 0x0005e8000d9a1016 */
[----:B------:R3:W-:Y:S04]  /*1e260*/  STL.64 [R1+0xe10], R8 ;  /* 0x000e100801007387 */ /* 0x0007e80000100a00 */
[----:B------:R3:W-:Y:S01]  /*1e270*/  LDGSTS.E [R252+0x7009c], desc[UR22][R8.64], !P4 ;  /* 0x7009c00008fc7fae */ /* 0x0007e2000e1a1016 */
[----:B------:R-:W-:Y:S01]  /*1e280*/  ISETP.GE.U32.AND P3, PT, R0, 0x7ffffed6, PT ;  /* 0x7ffffed60000780c */ /* 0x000fe20003f66070 */
[----:B-1----:R-:W-:-:S02]  /*1e290*/  VIADD R0, R6, 0xffffff54 ;  /* 0xffffff5406007836 */ /* 0x002fc40000000000 */
[----:B--2---:R-:W-:Y:S01]  /*1e2a0*/  IMAD.WIDE R10, R2, 0x4, R36 ;  /* 0x00000004020a7825 */ /* 0x004fe200078e0224 */
[----:B------:R-:W1:Y:S08]  /*1e2b0*/  LDC R6, c[0x0][0x3a0] ;  /* 0x0000e800ff067b82 */ /* 0x000e700000000800 */
[----:B---3--:R-:W2:Y:S01]  /*1e2c0*/  LDC R8, c[0x0][0x3a0] ;  /* 0x0000e800ff087b82 */ /* 0x008ea20000000800 */
[----:B------:R-:W-:Y:S01]  /*1e2d0*/  ISETP.GE.U32.AND P4, PT, R0, 0x7ffffed5, PT ;  /* 0x7ffffed50000780c */ /* 0x000fe20003f86070 */
[----:B----4-:R-:W-:Y:S01]  /*1e2e0*/  VIADD R0, R5, 0xffffff53 ;  /* 0xffffff5305007836 */ /* 0x010fe20000000000 */
[----:B------:R3:W-:Y:S04]  /*1e2f0*/  STL.64 [R1+0xe08], R10 ;  /* 0x000e080a01007387 */ /* 0x0007e80000100a00 */
[----:B------:R3:W-:Y:S01]  /*1e300*/  LDGSTS.E [R252+0x700a0], desc[UR22][R10.64], !P6 ;  /* 0x700a00000afc7fae */ /* 0x0007e2000f1a1016 */
[----:B------:R-:W-:Y:S01]  /*1e310*/  ISETP.GE.U32.AND P6, PT, R0, 0x7ffffed4, PT ;  /* 0x7ffffed40000780c */ /* 0x000fe20003fc6070 */
[----:B------:R-:W-:Y:S01]  /*1e320*/  VIADD R0, R4, 0xffffff52 ;  /* 0xffffff5204007836 */ /* 0x000fe20000000000 */
[----:B------:R-:W4:Y:S08]  /*1e330*/  LDC R5, c[0x0][0x3a0] ;  /* 0x0000e800ff057b82 */ /* 0x000f300000000800 */
        /* <DEDUP_REMOVED lines=18> */
[----:B------:R3:W-:Y:S01]  /*1e460*/  LDGSTS.E [R252+0x700b0], desc[UR22][R10.64], !P6 ;  /* 0x700b00000afc7fae */ /* 0x0007e2000f1a1016 */
[----:B----4-:R-:W-:-:S03]  /*1e470*/  IADD3 R0, PT, PT, R5, -0xb1, RZ ;  /* 0xffffff4f05007810 */ /* 0x010fc60007ffe0ff */
[----:B------:R3:W-:Y:S01]  /*1e480*/  STL.64 [R1+0xde8], R10 ;  /* 0x000de80a01007387 */ /* 0x0007e20000100a00 */
        /* <DEDUP_REMOVED lines=39> */
[----:B------:R-:W-:-:S02]  /*1e700*/  ISETP.GE.U32.AND P3, PT, R0, 0x7ffffeca, PT ;  /* 0x7ffffeca0000780c */ /* 0x000fc40003f66070 */
[----:B-1----:R-:W-:Y:S01]  /*1e710*/  IADD3 R0, PT, PT, R6, -0xb8, RZ ;  /* 0xffffff4806007810 */ /* 0x002fe20007ffe0ff */
        /* <DEDUP_REMOVED lines=37> */
[----:B------:R-:W-:Y:S02]  /*1e970*/  ISETP.GE.U32.AND P5, PT, R0, 0x7ffffec3, PT ;  /* 0x7ffffec30000780c */ /* 0x000fe40003fa6070 */
[----:B--2---:R-:W-:Y:S01]  /*1e980*/  IADD3 R0, PT, PT, R8, -0xbf, RZ ;  /* 0xffffff4108007810 */ /* 0x004fe20007ffe0ff */
        /* <DEDUP_REMOVED lines=291> */
[----:B------:R-:W-:Y:S04]  /*1fbc0*/  STL.64 [R1+0xbf8], R10 ;  /* 0x000bf80a01007387 */ /* 0x000fe80000100a00 */
[----:B------:R-:W-:Y:S04]  /*1fbd0*/  LDGSTS.E [R252+0x701a8], desc[UR22][R10.64], !P3 ;  /* 0x701a80000afc7fae */ /* 0x000fe8000d9a1016 */
[----:B------:R2:W-:Y:S04]  /*1fbe0*/  STL.64 [R1+0xbf0], R8 ;  /* 0x000bf00801007387 */ /* 0x0005e80000100a00 */
[----:B------:R2:W-:Y:S01]  /*1fbf0*/  LDGSTS.E [R252+0x701ac], desc[UR22][R8.64], !P4 ;  /* 0x701ac00008fc7fae */ /* 0x0005e2000e1a1016 */
[----:B------:R-:W-:-:S02]  /*1fc00*/  ISETP.GE.U32.AND P3, PT, R0, 0x7ffffe92, PT ;  /* 0x7ffffe920000780c */ /* 0x000fc40003f66070 */
[----:B-1----:R-:W-:Y:S02]  /*1fc10*/  IADD3 R0, PT, PT, R6, -0xf0, RZ ;  /* 0xffffff1006007810 */ /* 0x002fe40007ffe0ff */
[----:B------:R-:W1:Y:S08]  /*1fc20*/  LDC R6, c[0x0][0x3a0] ;  /* 0x0000e800ff067b82 */ /* 0x000e700000000800 */
[----:B--2---:R-:W2:Y:S01]  /*1fc30*/  LDC R8, c[0x0][0x3a0] ;  /* 0x0000e800ff087b82 */ /* 0x004ea20000000800 */
[----:B------:R-:W-:Y:S01]  /*1fc40*/  ISETP.GE.U32.AND P4, PT, R0, 0x7ffffe91, PT ;  /* 0x7ffffe910000780c */ /* 0x000fe20003f86070 */
[----:B------:R-:W-:-:S04]  /*1fc50*/  IMAD.WIDE R10, R2, 0x4, R182 ;  /* 0x00000004020a7825 */ /* 0x000fc800078e02b6 */
[----:B----4-:R-:W-:Y:S01]  /*1fc60*/  VIADD R0, R5, 0xffffff0f ;  /* 0xffffff0f05007836 */ /* 0x010fe20000000000 */
[----:B------:R3:W-:Y:S01]  /*1fc70*/  LDGSTS.E [R252+0x701b0], desc[UR22][R10.64], !P6 ;  /* 0x701b00000afc7fae */ /* 0x0007e2000f1a1016 */
[----:B------:R-:W4:Y:S03]  /*1fc80*/  LDC R5, c[0x0][0x3a0] ;  /* 0x0000e800ff057b82 */ /* 0x000f260000000800 */
[----:B------:R3:W-:Y:S01]  /*1fc90*/  STL.64 [R1+0xbe8], R10 ;  /* 0x000be80a01007387 */ /* 0x0007e20000100a00 */
[----:B------:R-:W-:Y:S01]  /*1fca0*/  ISETP.GE.U32.AND P6, PT, R0, 0x7ffffe90, PT ;  /* 0x7ffffe900000780c */ /* 0x000fe20003fc6070 */
[----:B------:R-:W-:-:S03]  /*1fcb0*/  VIADD R0, R4, 0xffffff0e ;  /* 0xffffff0e04007836 */ /* 0x000fc60000000000 */
        /* <DEDUP_REMOVED lines=9> */
[----:B------:R2:W-:Y:S01]  /*1fd50*/  LDGSTS.E [R252+0x701b8], desc[UR22][R10.64], !P3 ;  /* 0x701b80000afc7fae */ /* 0x0005e2000d9a1016 */
[----:B------:R-:W-:Y:S01]  /*1fd60*/  ISETP.GE.U32.AND P3, PT, R0, 0x7ffffe8e, PT ;  /* 0x7ffffe8e0000780c */ /* 0x000fe20003f66070 */
[----:B-1----:R-:W-:Y:S02]  /*1fd70*/  VIADD R0, R6, 0xffffff0c ;  /* 0xffffff0c06007836 */ /* 0x002fe40000000000 */
[----:B------:R1:W-:Y:S01]  /*1fd80*/  STL.64 [R1+0xbd0], R8 ;  /* 0x000bd00801007387 */ /* 0x0003e20000100a00 */
[----:B------:R-:W3:Y:S03]  /*1fd90*/  LDC R6, c[0x0][0x3a0] ;  /* 0x0000e800ff067b82 */ /* 0x000ee60000000800 */
[----:B------:R1:W-:Y:S01]  /*1fda0*/  LDGSTS.E [R252+0x701bc], desc[UR22][R8.64], !P4 ;  /* 0x701bc00008fc7fae */ /* 0x0003e2000e1a1016 */
[----:B------:R-:W-:Y:S01]  /*1fdb0*/  ISETP.GE.U32.AND P4, PT, R0, 0x7ffffe8d, PT ;  /* 0x7ffffe8d0000780c */ /* 0x000fe20003f86070 */
[----:B----4-:R-:W-:-:S02]  /*1fdc0*/  VIADD R0, R5, 0xffffff0b ;  /* 0xffffff0b05007836 */ /* 0x010fc40000000000 */
[----:B--2---:R-:W-:Y:S01]  /*1fdd0*/  IMAD.WIDE R10, R2, 0x4, R190 ;  /* 0x00000004020a7825 */ /* 0x004fe200078e02be */
[----:B------:R-:W2:Y:S04]  /*1fde0*/  LDC R5, c[0x0][0x3a0] ;  /* 0x0000e800ff057b82 */ /* 0x000ea80000000800 */
[----:B------:R4:W-:Y:S04]  /*1fdf0*/  LDGSTS.E [R252+0x701c0], desc[UR22][R10.64], !P6 ;  /* 0x701c00000afc7fae */ /* 0x0009e8000f1a1016 */
[----:B-1----:R-:W1:Y:S01]  /*1fe00*/  LDC R8, c[0x0][0x3a0] ;  /* 0x0000e800ff087b82 */ /* 0x002e620000000800 */
[----:B------:R-:W-:Y:S01]  /*1fe10*/  ISETP.GE.U32.AND P6, PT, R0, 0x7ffffe8c, PT ;  /* 0x7ffffe8c0000780c */ /* 0x000fe20003fc6070 */
[----:B------:R-:W-:Y:S01]  /*1fe20*/  VIADD R0, R4, 0xffffff0a ;  /* 0xffffff0a04007836 */ /* 0x000fe20000000000 */
[----:B------:R4:W-:Y:S05]  /*1fe30*/  STL.64 [R1+0xbc8], R10 ;  /* 0x000bc80a01007387 */ /* 0x0009ea0000100a00 */
[----:B------:R-:W2:Y:S01]  /*1fe40*/  LDC R4, c[0x0][0x3a0] ;  /* 0x0000e800ff047b82 */ /* 0x000ea20000000800 */
[----:B----4-:R-:W-:-:S05]  /*1fe50*/  IMAD.WIDE R10, R2, 0x4, R204 ;  /* 0x00000004020a7825 */ /* 0x010fca00078e02cc */
[----:B------:R4:W-:Y:S01]  /*1fe60*/  LDGSTS.E [R252+0x701c4], desc[UR22][R10.64], !P5 ;  /* 0x701c40000afc7fae */ /* 0x0009e2000e9a1016 */
[----:B------:R-:W-:-:S03]  /*1fe70*/  ISETP.GE.U32.AND P5, PT, R0, 0x7ffffe8b, PT ;  /* 0x7ffffe8b0000780c */ /* 0x000fc60003fa6070 */
[----:B------:R4:W-:Y:S01]  /*1fe80*/  STL.64 [R1+0xbc0], R10 ;  /* 0x000bc00a01007387 */ /* 0x0009e20000100a00 */
[----:B-1----:R-:W-:Y:S01]  /*1fe90*/  IADD3 R0, PT, PT, R8, -0xf7, RZ ;  /* 0xffffff0908007810 */ /* 0x002fe20007ffe0ff */
[----:B------:R-:W-:-:S04]  /*1fea0*/  IMAD.WIDE R8, R2, 0x4, R208 ;  /* 0x0000000402087825 */ /* 0x000fc800078e02d0 */
[----:B----4-:R-:W-:-:S05]  /*1feb0*/  IMAD.WIDE R10, R2, 0x4, R206 ;  /* 0x00000004020a7825 */ /* 0x010fca00078e02ce */
[----:B------:R1:W-:Y:S04]  /*1fec0*/  STL.64 [R1+0xbb8], R10 ;  /* 0x000bb80a01007387 */ /* 0x0003e80000100a00 */
[----:B------:R1:W-:Y:S01]  /*1fed0*/  LDGSTS.E [R252+0x701c8], desc[UR22][R10.64], !P3 ;  /* 0x701c80000afc7fae */ /* 0x0003e2000d9a1016 */
[----:B------:R-:W-:Y:S01]  /*1fee0*/  ISETP.GE.U32.AND P3, PT, R0, 0x7ffffe8a, PT ;  /* 0x7ffffe8a0000780c */ /* 0x000fe20003f66070 */
[----:B---3--:R-:W-:Y:S02]  /*1fef0*/  VIADD R0, R6, 0xffffff08 ;  /* 0xffffff0806007836 */ /* 0x008fe40000000000 */
[----:B------:R3:W-:Y:S01]  /*1ff00*/  STL.64 [R1+0xbb0], R8 ;  /* 0x000bb00801007387 */ /* 0x0007e20000100a00 */
[----:B------:R-:W4:Y:S03]  /*1ff10*/  LDC R6, c[0x0][0x3a0] ;  /* 0x0000e800ff067b82 */ /* 0x000f260000000800 */
[----:B------:R3:W-:Y:S01]  /*1ff20*/  LDGSTS.E [R252+0x701cc], desc[UR22][R8.64], !P4 ;  /* 0x701cc00008fc7fae */ /* 0x0007e2000e1a1016 */
[----:B------:R-:W-:Y:S01]  /*1ff30*/  ISETP.GE.U32.AND P4, PT, R0, 0x7ffffe89, PT ;  /* 0x7ffffe890000780c */ /* 0x000fe20003f86070 */
[----:B--2---:R-:W-:-:S02]  /*1ff40*/  VIADD R0, R4, 0xffffff07 ;  /* 0xffffff0704007836 */ /* 0x004fc40000000000 */
[C---:B-1----:R-:W-:Y:S01]  /*1ff50*/  IMAD.WIDE R10, R2.reuse, 0x4, R220 ;  /* 0x00000004020a7825 */ /* 0x042fe200078e02dc */
[----:B------:R-:W1:Y:S03]  /*1ff60*/  LDC R4, c[0x0][0x3a0] ;  /* 0x0000e800ff047b82 */ /* 0x000e660000000800 */
[----:B---3--:R-:W-:-:S05]  /*1ff70*/  IMAD.WIDE R8, R2, 0x4, R210 ;  /* 0x0000000402087825 */ /* 0x008fca00078e02d2 */
[----:B------:R2:W-:Y:S04]  /*1ff80*/  STL.64 [R1+0xba8], R8 ;  /* 0x000ba80801007387 */ /* 0x0005e80000100a00 */
[----:B------:R2:W-:Y:S01]  /*1ff90*/  LDGSTS.E [R252+0x701d0], desc[UR22][R8.64], !P6 ;  /* 0x701d000008fc7fae */ /* 0x0005e2000f1a1016 */
[----:B------:R-:W-:Y:S01]  /*1ffa0*/  ISETP.GE.U32.AND P6, PT, R0, 0x7ffffe88, PT ;  /* 0x7ffffe880000780c */ /* 0x000fe20003fc6070 */
[----:B------:R-:W-:Y:S02]  /*1ffb0*/  VIADD R0, R5, 0xffffff06 ;  /* 0xffffff0605007836 */ /* 0x000fe40000000000 */
[----:B------:R-:W3:Y:S01]  /*1ffc0*/  LDC R5, c[0x0][0x3a0] ;  /* 0x0000e800ff057b82 */ /* 0x000ee20000000800 */
[----:B--2---:R-:W-:-:S05]  /*1ffd0*/  IMAD.WIDE R8, R2, 0x4, R212 ;  /* 0x0000000402087825 */ /* 0x004fca00078e02d4 */
[----:B------:R2:W-:Y:S04]  /*1ffe0*/  STL.64 [R1+0xba0], R8 ;  /* 0x000ba00801007387 */ /* 0x0005e80000100a00 */
[----:B------:R2:W-:Y:S01]  /*1fff0*/  LDGSTS.E [R252+0x701d4], desc[UR22][R8.64], !P5 ;  /* 0x701d400008fc7fae */ /* 0x0005e2000e9a1016 */
[----:B------:R-:W-:Y:S01]  /*20000*/  ISETP.GE.U32.AND P5, PT, R0, 0x7ffffe87, PT ;  /* 0x7ffffe870000780c */ /* 0x000fe20003fa6070 */
[----:B--2---:R-:W-:-:S05]  /*20010*/  IMAD.WIDE R8, R2, 0x4, R216 ;  /* 0x0000000402087825 */ /* 0x004fca00078e02d8 */
[----:B------:R2:W-:Y:S04]  /*20020*/  STL.64 [R1+0xb98], R8 ;  /* 0x000b980801007387 */ /* 0x0005e80000100a00 */
[----:B------:R2:W-:Y:S04]  /*20030*/  LDGSTS.E [R252+0x701d8], desc[UR22][R8.64], !P3 ;  /* 0x701d800008fc7fae */ /* 0x0005e8000d9a1016 */
[----:B------:R1:W-:Y:S04]  /*20040*/  STL.64 [R1+0xb90], R10 ;  /* 0x000b900a01007387 */ /* 0x0003e80000100a00 */
[----:B------:R1:W-:Y:S01]  /*20050*/  LDGSTS.E [R252+0x701dc], desc[UR22][R10.64], !P4 ;  /* 0x701dc0000afc7fae */ /* 0x0003e2000e1a1016 */
[----:B----4-:R-:W-:-:S02]  /*20060*/  VIADD R0, R6, 0xffffff05 ;  /* 0xffffff0506007836 */ /* 0x010fc40000000000 */
[----:B------:R-:W4:Y:S08]  /*20070*/  LDC R6, c[0x0][0x3a0] ;  /* 0x0000e800ff067b82 */ /* 0x000f300000000800 */
[----:B--2---:R-:W2:Y:S01]  /*20080*/  LDC R8, c[0x0][0x3a0] ;  /* 0x0000e800ff087b82 */ /* 0x004ea20000000800 */
[----:B-1----:R-:W-:-:S05]  /*20090*/  IMAD.WIDE R10, R2, 0x4, R224 ;  /* 0x00000004020a7825 */ /* 0x002fca00078e02e0 */
[----:B------:R1:W-:Y:S04]  /*200a0*/  STL.64 [R1+0xb88], R10 ;  /* 0x000b880a01007387 */ /* 0x0003e80000100a00 */
[----:B------:R1:W-:Y:S02]  /*200b0*/  LDGSTS.E [R252+0x701e0], desc[UR22][R10.64], !P6 ;  /* 0x701e00000afc7fae */ /* 0x0003e4000f1a1016 */
[----:B-1----:R-:W-:-:S05]  /*200c0*/  IMAD.WIDE R10, R2, 0x4, R228 ;  /* 0x00000004020a7825 */ /* 0x002fca00078e02e4 */
[----:B------:R1:W-:Y:S04]  /*200d0*/  STL.64 [R1+0xb80], R10 ;  /* 0x000b800a01007387 */ /* 0x0003e80000100a00 */
[----:B------:R1:W-:Y:S02]  /*200e0*/  LDGSTS.E [R252+0x701e4], desc[UR22][R10.64], !P5 ;  /* 0x701e40000afc7fae */ /* 0x0003e4000e9a1016 */
[----:B-1----:R-:W-:-:S05]  /*200f0*/  IMAD.WIDE R10, R2, 0x4, R230 ;  /* 0x00000004020a7825 */ /* 0x002fca00078e02e6 */
[----:B------:R1:W-:Y:S04]  /*20100*/  STL.64 [R1+0xb78], R10 ;  /* 0x000b780a01007387 */ /* 0x0003e80000100a00 */
[----:B------:R-:W2:Y:S04]  /*20110*/  LDL.LU.64 R44, [R1+0x458] ;  /* 0x00045800012c7983 */ /* 0x000ea80000300a00 */
        /* <DEDUP_REMOVED lines=10> */
[----:B------:R-:W2:Y:S01]  /*201c0*/  LDL.LU.64 R28, [R1+0x2c8] ;  /* 0x0002c800011c7983 */ /* 0x000ea20000300a00 */
[----:B------:R-:W-:-:S03]  /*201d0*/  ISETP.GE.U32.AND P3, PT, R0, 0x7ffffe86, PT ;  /* 0x7ffffe860000780c */ /* 0x000fc60003f66070 */
[----:B------:R-:W2:Y:S04]  /*201e0*/  LDL.LU.64 R26, [R1+0x2a8] ;  /* 0x0002a800011a7983 */ /* 0x000ea80000300a00 */
[----:B------:R-:W2:Y:S04]  /*201f0*/  LDL.LU.64 R24, [R1+0x288] ;  /* 0x0002880001187983 */ /* 0x000ea80000300a00 */
[----:B------:R-:W2:Y:S01]  /*20200*/  LDL.LU.64 R22, [R1+0x268] ;  /* 0x0002680001167983 */ /* 0x000ea20000300a00 */
[----:B------:R-:W-:Y:S02]  /*20210*/  VIADD R0, R4, 0xffffff04 ;  /* 0xffffff0404007836 */ /* 0x000fe40000000000 */
[----:B------:R-:W2:Y:S01]  /*20220*/  LDC R4, c[0x0][0x3a0] ;  /* 0x0000e800ff047b82 */ /* 0x000ea20000000800 */
[----:B------:R-:W2:Y:S04]  /*20230*/  LDL.LU.64 R20, [R1+0x248] ;  /* 0x0002480001147983 */ /* 0x000ea80000300a00 */
[----:B------:R-:W2:Y:S04]  /*20240*/  LDL.LU.64 R18, [R1+0x228] ;  /* 0x0002280001127983 */ /* 0x000ea80000300a00 */
[----:B------:R-:W2:Y:S04]  /*20250*/  LDL.LU.64 R16, [R1+0x208] ;  /* 0x0002080001107983 */ /* 0x000ea80000300a00 */
[----:B------:R-:W2:Y:S01]  /*20260*/  LDL.LU.64 R14, [R1+0x1e8] ;  /* 0x0001e800010e7983 */ /* 0x000ea20000300a00 */
[----:B------:R-:W-:-:S03]  /*20270*/  ISETP.GE.U32.AND P4, PT, R0, 0x7ffffe85, PT ;  /* 0x7ffffe850000780c */ /* 0x000fc60003f86070 */
[----:B------:R-:W2:Y:S01]  /*20280*/  LDL.LU.64 R12, [R1+0x1c8] ;  /* 0x0001c800010c7983 */ /* 0x000ea20000300a00 */
[----:B---3--:R-:W-:-:S03]  /*20290*/  VIADD R0, R5, 0xffffff03 ;  /* 0xffffff0305007836 */ /* 0x008fc60000000000 */
[----:B------:R-:W-:Y:S02]  /*202a0*/  LDGSTS.E [R252+0x701e8], desc[UR22][R10.64], !P3 ;  /* 0x701e80000afc7fae */ /* 0x000fe4000d9a1016 */
[----:B------:R-:W-:Y:S02]  /*202b0*/  ISETP.GE.U32.AND P6, PT, R0, 0x7ffffe84, PT ;  /* 0x7ffffe840000780c */ /* 0x000fe40003fc6070 */
[----:B----4-:R-:W-:Y:S01]  /*202c0*/  IADD3 R0, PT, PT, R6, -0xfe, RZ ;  /* 0xffffff0206007810 */ /* 0x010fe20007ffe0ff */
[----:B-1----:R-:W3:Y:S04]  /*202d0*/  LDL.LU.64 R10, [R1+0x1a8] ;  /* 0x0001a800010a7983 */ /* 0x002ee80000300a00 */
[----:B------:R-:W4:Y:S04]  /*202e0*/  LDL.LU.64 R246, [R1+0x188] ;  /* 0x0001880001f67983 */ /* 0x000f280000300a00 */
[----:B------:R-:W3:Y:S04]  /*202f0*/  LDL.LU.64 R136, [R1+0x168] ;  /* 0x0001680001887983 */ /* 0x000ee80000300a00 */
[----:B------:R-:W3:Y:S04]  /*20300*/  LDL.LU.64 R244, [R1+0x148] ;  /* 0x0001480001f47983 */ /* 0x000ee80000300a00 */
[----:B------:R-:W3:Y:S01]  /*20310*/  LDL.LU.64 R248, [R1+0x128] ;  /* 0x0001280001f87983 */ /* 0x000ee20000300a00 */
[----:B------:R-:W-:-:S03]  /*20320*/  ISETP.GE.U32.AND P5, PT, R0, 0x7ffffe83, PT ;  /* 0x7ffffe830000780c */ /* 0x000fc60003fa6070 */
[----:B------:R-:W3:Y:S01]  /*20330*/  LDL.LU.64 R250, [R1+0x108] ;  /* 0x0001080001fa7983 */ /* 0x000ee20000300a00 */
[----:B------:R-:W-:Y:S02]  /*20340*/  IMAD.SHL.U32 R135, R7, 0x80, RZ ;  /* 0x0000008007877824 */ /* 0x000fe400078e00ff */
[----:B--2---:R-:W-:Y:S02]  /*20350*/  VIADD R0, R8, 0xffffff01 ;  /* 0xffffff0108007836 */ /* 0x004fe40000000000 */
[----:B------:R-:W-:Y:S01]  /*20360*/  IMAD.WIDE R8, R2, 0x4, R232 ;  /* 0x0000000402087825 */ /* 0x000fe200078e02e8 */
[----:B------:R1:W-:Y:S03]  /*20370*/  STL [R1+0x1400], R4 ;  /* 0x0014000401007387 */ /* 0x0003e60000100800 */
[----:B------:R-:W-:Y:S01]  /*20380*/  VIADD R134, R4, 0xffffff00 ;  /* 0xffffff0004867836 */ /* 0x000fe20000000000 */
[----:B------:R2:W-:Y:S04]  /*20390*/  STL.64 [R1+0xb70], R8 ;  /* 0x000b700801007387 */ /* 0x0005e80000100a00 */
[----:B------:R2:W-:Y:S01]  /*203a0*/  LDGSTS.E [R252+0x701ec], desc[UR22][R8.64], !P4 ;  /* 0x701ec00008fc7fae */ /* 0x0005e2000e1a1016 */
[----:B------:R-:W-:-:S04]  /*203b0*/  IMAD.WIDE R6, R135, 0x4, R44 ;  /* 0x0000000487067825 */ /* 0x000fc800078e022c */
[C---:B-1----:R-:W-:Y:S01]  /*203c0*/  IMAD.WIDE R4, R135.reuse, 0x4, R42 ;  /* 0x0000000487047825 */ /* 0x042fe200078e022a */
[----:B------:R1:W-:Y:S03]  /*203d0*/  STL.64 [R1+0xfe8], R6 ;  /* 0x000fe80601007387 */ /* 0x0003e60000100a00 */
[C---:B--2---:R-:W-:Y:S01]  /*203e0*/  IMAD.WIDE R8, R135.reuse, 0x4, R40 ;  /* 0x0000000487087825 */ /* 0x044fe200078e0228 */
[----:B------:R2:W-:Y:S04]  /*203f0*/  STL.64 [R1+0xfe0], R4 ;  /* 0x000fe00401007387 */ /* 0x0005e80000100a00 */
[----:B------:R-:W-:Y:S01]  /*20400*/  STL.64 [R1+0xfd8], R8 ;  /* 0x000fd80801007387 */ /* 0x000fe20000100a00 */
[----:B-1----:R-:W-:-:S04]  /*20410*/  IMAD.WIDE R6, R135, 0x4, R38 ;  /* 0x0000000487067825 */ /* 0x002fc800078e0226 */
[C---:B--2---:R-:W-:Y:S02]  /*20420*/  IMAD.WIDE R4, R135.reuse, 0x4, R140 ;  /* 0x0000000487047825 */ /* 0x044fe400078e028c */
[----:B------:R-:W2:Y:S04]  /*20430*/  LDL.LU.64 R140, [R1+0xe8] ;  /* 0x0000e800018c7983 */ /* 0x000ea80000300a00 */
[----:B------:R1:W-:Y:S04]  /*20440*/  STL.64 [R1+0xfd0], R6 ;  /* 0x000fd00601007387 */ /* 0x0003e80000100a00 */
[----:B------:R1:W-:Y:S02]  /*20450*/  STL.64 [R1+0xfc8], R4 ;  /* 0x000fc80401007387 */ /* 0x0003e40000100a00 */
[----:B-1----:R-:W-:-:S02]  /*20460*/  IMAD.WIDE R6, R135, 0x4, R242 ;  /* 0x0000000487067825 */ /* 0x002fc400078e02f2 */
[----:B------:R-:W2:Y:S02]  /*20470*/  LDL.LU.64 R242, [R1+0xc8] ;  /* 0x0000c80001f27983 */ /* 0x000ea40000300a00 */
[C---:B------:R-:W-:Y:S02]  /*20480*/  IMAD.WIDE R4, R135.reuse, 0x4, R138 ;  /* 0x0000000487047825 */ /* 0x040fe400078e028a */
[----:B------:R1:W-:Y:S04]  /*20490*/  STL.64 [R1+0xfc0], R6 ;  /* 0x000fc00601007387 */ /* 0x0003e80000100a00 */
[----:B------:R-:W2:Y:S01]  /*204a0*/  LDL.LU.64 R138, [R1+0xa8] ;  /* 0x0000a800018a7983 */ /* 0x000ea20000300a00 */
[----:B------:R-:W-:-:S03]  /*204b0*/  IMAD.WIDE R8, R135, 0x4, R36 ;  /* 0x0000000487087825 */ /* 0x000fc600078e0224 */
[----:B------:R1:W-:Y:S02]  /*204c0*/  STL.64 [R1+0xfb8], R4 ;  /* 0x000fb80401007387 */ /* 0x0003e40000100a00 */
[C---:B-1----:R-:W-:Y:S02]  /*204d0*/  IMAD.WIDE R6, R135.reuse, 0x4, R34 ;  /* 0x0000000487067825 */ /* 0x042fe400078e0222 */
[----:B------:R1:W-:Y:S04]  /*204e0*/  STL.64 [R1+0xfb0], R8 ;  /* 0x000fb00801007387 */ /* 0x0003e80000100a00 */
[----:B------:R1:W-:Y:S01]  /*204f0*/  STL.64 [R1+0xfa8], R6 ;  /* 0x000fa80601007387 */ /* 0x0003e20000100a00 */
[----:B------:R-:W-:-:S04]  /*20500*/  IMAD.WIDE R4, R135, 0x4, R32 ;  /* 0x0000000487047825 */ /* 0x000fc800078e0220 */
[C---:B-1----:R-:W-:Y:S01]  /*20510*/  IMAD.WIDE R8, R135.reuse, 0x4, R30 ;  /* 0x0000000487087825 */ /* 0x042fe200078e021e */
[----:B------:R1:W-:Y:S03]  /*20520*/  STL.64 [R1+0xfa0], R4 ;  /* 0x000fa00401007387 */ /* 0x0003e60000100a00 */
[C---:B------:R-:W-:Y:S01]  /*20530*/  IMAD.WIDE R6, R135.reuse, 0x4, R28 ;  /* 0x0000000487067825 */ /* 0x040fe200078e021c */
[----:B------:R1:W-:Y:S04]  /*20540*/  STL.64 [R1+0xf98], R8 ;  /* 0x000f980801007387 */ /* 0x0003e80000100a00 */
[----:B------:R4:W-:Y:S01]  /*20550*/  STL.64 [R1+0xf90], R6 ;  /* 0x000f900601007387 */ /* 0x0009e20000100a00 */
[----:B-1----:R-:W-:-:S04]  /*20560*/  IMAD.WIDE R4, R135, 0x4, R26 ;  /* 0x0000000487047825 */ /* 0x002fc800078e021a */
[C---:B------:R-:W-:Y:S01]  /*20570*/  IMAD.WIDE R8, R135.reuse, 0x4, R24 ;  /* 0x0000000487087825 */ /* 0x040fe200078e0218 */
[----:B------:R1:W-:Y:S03]  /*20580*/  STL.64 [R1+0xf88], R4 ;  /* 0x000f880401007387 */ /* 0x0003e60000100a00 */
[C---:B----4-:R-:W-:Y:S01]  /*20590*/  IMAD.WIDE R6, R135.reuse, 0x4, R22 ;  /* 0x0000000487067825 */ /* 0x050fe200078e0216 */
[----:B------:R4:W-:Y:S04]  /*205a0*/  STL.64 [R1+0xf80], R8 ;  /* 0x000f800801007387 */ /* 0x0009e80000100a00 */
[----:B------:R3:W-:Y:S01]  /*205b0*/  STL.64 [R1+0xf78], R6 ;  /* 0x000f780601007387 */ /* 0x0007e20000100a00 */
[----:B-1----:R-:W-:-:S04]  /*205c0*/  IMAD.WIDE R4, R135, 0x4, R20 ;  /* 0x0000000487047825 */ /* 0x002fc800078e0214 */
[C---:B----4-:R-:W-:Y:S01]  /*205d0*/  IMAD.WIDE R8, R135.reuse, 0x4, R18 ;  /* 0x0000000487087825 */ /* 0x050fe200078e0212 */
[----:B------:R1:W-:Y:S03]  /*205e0*/  STL.64 [R1+0xf70], R4 ;  /* 0x000f700401007387 */ /* 0x0003e60000100a00 */
[C---:B---3--:R-:W-:Y:S01]  /*205f0*/  IMAD.WIDE R6, R135.reuse, 0x4, R16 ;  /* 0x0000000487067825 */ /* 0x048fe200078e0210 */
[----:B------:R3:W-:Y:S04]  /*20600*/  STL.64 [R1+0xf68], R8 ;  /* 0x000f680801007387 */ /* 0x0007e80000100a00 */
[----:B------:R4:W-:Y:S01]  /*20610*/  STL.64 [R1+0xf60], R6 ;  /* 0x000f600601007387 */ /* 0x0009e20000100a00 */
[----:B-1----:R-:W-:-:S04]  /*20620*/  IMAD.WIDE R4, R135, 0x4, R14 ;  /* 0x0000000487047825 */ /* 0x002fc800078e020e */
[C---:B---3--:R-:W-:Y:S01]  /*20630*/  IMAD.WIDE R8, R135.reuse, 0x4, R12 ;  /* 0x0000000487087825 */ /* 0x048fe200078e020c */
[----:B------:R1:W-:Y:S03]  /*20640*/  STL.64 [R1+0xf58], R4 ;  /* 0x000f580401007387 */ /* 0x0003e60000100a00 */
[C---:B----4-:R-:W-:Y:S01]  /*20650*/  IMAD.WIDE R6, R135.reuse, 0x4, R10 ;  /* 0x0000000487067825 */ /* 0x050fe200078e020a */
[----:B------:R3:W-:Y:S04]  /*20660*/  STL.64 [R1+0xf50], R8 ;  /* 0x000f500801007387 */ /* 0x0007e80000100a00 */
[----:B------:R4:W-:Y:S01]  /*20670*/  STL.64 [R1+0xb68], R6 ;  /* 0x000b680601007387 */ /* 0x0009e20000100a00 */
[----:B-1----:R-:W-:-:S04]  /*20680*/  IMAD.WIDE R4, R135, 0x4, R246 ;  /* 0x0000000487047825 */ /* 0x002fc800078e02f6 */
[C---:B---3--:R-:W-:Y:S01]  /*20690*/  IMAD.WIDE R8, R135.reuse, 0x4, R244 ;  /* 0x0000000487087825 */ /* 0x048fe200078e02f4 */
[----:B------:R1:W-:Y:S03]  /*206a0*/  STL.64 [R1+0xb60], R4 ;  /* 0x000b600401007387 */ /* 0x0003e60000100a00 */
[C---:B----4-:R-:W-:Y:S01]  /*206b0*/  IMAD.WIDE R6, R135.reuse, 0x4, R248 ;  /* 0x0000000487067825 */ /* 0x050fe200078e02f8 */
[----:B------:R-:W-:Y:S04]  /*206c0*/  STL.64 [R1+0xb50], R8 ;  /* 0x000b500801007387 */ /* 0x000fe80000100a00 */
[----:B------:R-:W3:Y:S01]  /*206d0*/  LDL.LU.64 R42, [R1+0x450] ;  /* 0x00045000012a7983 */ /* 0x000ee20000300a00 */
[----:B-1----:R-:W-:-:S03]  /*206e0*/  IMAD.WIDE R4, R135, 0x4, R250 ;  /* 0x0000000487047825 */ /* 0x002fc600078e02fa */
[----:B------:R-:W-:Y:S04]  /*206f0*/  STL.64 [R1+0xb48], R6 ;  /* 0x000b480601007387 */ /* 0x000fe80000100a00 */
[----:B------:R-:W4:Y:S04]  /*20700*/  LDL.LU.64 R40, [R1+0x428] ;  /* 0x0004280001287983 */ /* 0x000f280000300a00 */
[----:B------:R2:W-:Y:S04]  /*20710*/  STL.64 [R1+0xb40], R4 ;  /* 0x000b400401007387 */ /* 0x0005e80000100a00 */
[----:B------:R-:W4:Y:S04]  /*20720*/  LDL.LU.64 R38, [R1+0x400] ;  /* 0x0004000001267983 */ /* 0x000f280000300a00 */
[----:B------:R-:W4:Y:S01]  /*20730*/  LDL.LU.64 R244, [R1+0x3d8] ;  /* 0x0003d80001f47983 */ /* 0x000f220000300a00 */
[----:B------:R-:W-:-:S03]  /*20740*/  IMAD.WIDE R136, R135, 0x4, R136 ;  /* 0x0000000487887825 */ /* 0x000fc600078e0288 */
[----:B------:R-:W4:Y:S04]  /*20750*/  LDL.LU.64 R36, [R1+0x3b0] ;  /* 0x0003b00001247983 */ /* 0x000f280000300a00 */
[----:B------:R-:W4:Y:S04]  /*20760*/  LDL.LU.64 R248, [R1+0x388] ;  /* 0x0003880001f87983 */ /* 0x000f280000300a00 */
[----:B------:R-:W-:Y:S04]  /*20770*/  STL.64 [R1+0xb58], R136 ;  /* 0x000b588801007387 */ /* 0x000fe80000100a00 */
[----:B------:R-:W4:Y:S01]  /*20780*/  LDL.LU.64 R250, [R1+0x360] ;  /* 0x0003600001fa7983 */ /* 0x000f220000300a00 */
[----:B--2---:R-:W-:-:S03]  /*20790*/  IMAD.WIDE R4, R135, 0x4, R140 ;  /* 0x0000000487047825 */ /* 0x004fc600078e028c */
[----:B------:R-:W2:Y:S04]  /*207a0*/  LDL.LU.64 R140, [R1+0x340] ;  /* 0x00034000018c7983 */ /* 0x000ea80000300a00 */
[----:B------:R1:W-:Y:S01]  /*207b0*/  STL.64 [R1+0xb38], R4 ;  /* 0x000b380401007387 */ /* 0x0003e20000100a00 */
[----:B------:R-:W-:-:S03]  /*207c0*/  IMAD.WIDE R6, R135, 0x4, R138 ;  /* 0x0000000487067825 */ /* 0x000fc600078e028a */
[----:B------:R-:W2:Y:S01]  /*207d0*/  LDL.LU.64 R138, [R1+0x320] ;  /* 0x00032000018a7983 */ /* 0x000ea20000300a00 */
[----:B-1----:R-:W-:-:S05]  /*207e0*/  IMAD.WIDE R4, R135, 0x4, R242 ;  /* 0x0000000487047825 */ /* 0x002fca00078e02f2 */
[----:B------:R1:W-:Y:S04]  /*207f0*/  STL.64 [R1+0xb30], R4 ;  /* 0x000b300401007387 */ /* 0x0003e80000100a00 */
[----:B------:R1:W-:Y:S04]  /*20800*/  STL.64 [R1+0xb28], R6 ;  /* 0x000b280601007387 */ /* 0x0003e80000100a00 */
[----:B------:R-:W2:Y:S01]  /*20810*/  LDL.LU.64 R34, [R1+0x300] ;  /* 0x0003000001227983 */ /* 0x000ea20000300a00 */
[----:B-1----:R-:W-:-:S03]  /*20820*/  IMAD.WIDE R4, R135, 0x4, R196 ;  /* 0x0000000487047825 */ /* 0x002fc600078e02c4 */
[----:B------:R-:W2:Y:S04]  /*20830*/  LDL.LU.64 R32, [R1+0x2e0] ;  /* 0x0002e00001207983 */ /* 0x000ea80000300a00 */
        /* <DEDUP_REMOVED lines=11> */
[----:B------:R-:W-:-:S03]  /*208f0*/  IMAD.WIDE R8, R135, 0x4, R214 ;  /* 0x0000000487087825 */ /* 0x000fc600078e02d6 */
[----:B------:R-:W2:Y:S04]  /*20900*/  LDL.LU.64 R10, [R1+0x180] ;  /* 0x00018000010a7983 */ /* 0x000ea80000300a00 */
[----:B------:R-:W2:Y:S01]  /*20910*/  LDL.LU.64 R246, [R1+0x160] ;  /* 0x0001600001f67983 */ /* 0x000ea20000300a00 */
[----:B------:R-:W-:-:S03]  /*20920*/  IMAD.WIDE R6, R135, 0x4, R234 ;  /* 0x0000000487067825 */ /* 0x000fc600078e02ea */
[----:B------:R-:W2:Y:S04]  /*20930*/  LDL.LU.64 R242, [R1+0x140] ;  /* 0x0001400001f27983 */ /* 0x000ea80000300a00 */
[----:B------:R4:W-:Y:S04]  /*20940*/  STL.64 [R1+0xb18], R8 ;  /* 0x000b180801007387 */ /* 0x0009e80000100a00 */
[----:B------:R1:W-:Y:S01]  /*20950*/  STL.64 [R1+0xb10], R6 ;  /* 0x000b100601007387 */ /* 0x0003e20000100a00 */
[----:B---3--:R-:W-:-:S05]  /*20960*/  IMAD.WIDE R4, R135, 0x4, R42 ;  /* 0x0000000487047825 */ /* 0x008fca00078e022a */
[----:B------:R3:W-:Y:S01]  /*20970*/  STL.64 [R1+0xb08], R4 ;  /* 0x000b080401007387 */ /* 0x0007e20000100a00 */
[----:B----4-:R-:W-:-:S05]  /*20980*/  IMAD.WIDE R8, R135, 0x4, R40 ;  /* 0x0000000487087825 */ /* 0x010fca00078e0228 */
[----:B------:R-:W-:Y:S01]  /*20990*/  STL.64 [R1+0xb00], R8 ;  /* 0x000b000801007387 */ /* 0x000fe20000100a00 */
[----:B-1----:R-:W-:-:S04]  /*209a0*/  IMAD.WIDE R6, R135, 0x4, R38 ;  /* 0x0000000487067825 */ /* 0x002fc800078e0226 */
[C---:B---3--:R-:W-:Y:S02]  /*209b0*/  IMAD.WIDE R4, R135.reuse, 0x4, R244 ;  /* 0x0000000487047825 */ /* 0x048fe400078e02f4 */
[----:B------:R-:W3:Y:S04]  /*209c0*/  LDL.LU.64 R244, [R1+0x120] ;  /* 0x0001200001f47983 */ /* 0x000ee80000300a00 */
[----:B------:R1:W-:Y:S04]  /*209d0*/  STL.64 [R1+0xaf8], R6 ;  /* 0x000af80601007387 */ /* 0x0003e80000100a00 */
[----:B------:R4:W-:Y:S01]  /*209e0*/  STL.64 [R1+0xaf0], R4 ;  /* 0x000af00401007387 */ /* 0x0009e20000100a00 */
[----:B-1----:R-:W-:-:S04]  /*209f0*/  IMAD.WIDE R6, R135, 0x4, R36 ;  /* 0x0000000487067825 */ /* 0x002fc800078e0224 */
[C---:B----4-:R-:W-:Y:S02]  /*20a00*/  IMAD.WIDE R4, R135.reuse, 0x4, R248 ;  /* 0x0000000487047825 */ /* 0x050fe400078e02f8 */
[----:B------:R-:W4:Y:S04]  /*20a10*/  LDL.LU.64 R248, [R1+0x100] ;  /* 0x0001000001f87983 */ /* 0x000f280000300a00 */
[----:B------:R1:W-:Y:S04]  /*20a20*/  STL.64 [R1+0xae8], R6 ;  /* 0x000ae80601007387 */ /* 0x0003e80000100a00 */
[----:B------:R2:W-:Y:S01]  /*20a30*/  STL.64 [R1+0xae0], R4 ;  /* 0x000ae00401007387 */ /* 0x0005e20000100a00 */
[----:B-1----:R-:W-:-:S03]  /*20a40*/  IMAD.WIDE R6, R135, 0x4, R250 ;  /* 0x0000000487067825 */ /* 0x002fc600078e02fa */
[----:B------:R-:W4:Y:S04]  /*20a50*/  LDL.LU.64 R250, [R1+0xe0] ;  /* 0x0000e00001fa7983 */ /* 0x000f280000300a00 */
[----:B------:R-:W-:Y:S01]  /*20a60*/  STL.64 [R1+0xad8], R6 ;  /* 0x000ad80601007387 */ /* 0x000fe20000100a00 */
[----:B--2---:R-:W-:-:S03]  /*20a70*/  IMAD.WIDE R4, R135, 0x4, R140 ;  /* 0x0000000487047825 */ /* 0x004fc600078e028c */
[----:B------:R-:W2:Y:S04]  /*20a80*/  LDL.LU.64 R140, [R1+0xc0] ;  /* 0x0000c000018c7983 */ /* 0x000ea80000300a00 */
[----:B------:R1:W-:Y:S02]  /*20a90*/  STL.64 [R1+0xad0], R4 ;  /* 0x000ad00401007387 */ /* 0x0003e40000100a00 */
[C---:B-1----:R-:W-:Y:S02]  /*20aa0*/  IMAD.WIDE R4, R135.reuse, 0x4, R138 ;  /* 0x0000000487047825 */ /* 0x042fe400078e028a */
[----:B------:R-:W2:Y:S04]  /*20ab0*/  LDL.LU.64 R138, [R1+0xa0] ;  /* 0x0000a000018a7983 */ /* 0x000ea80000300a00 */
[----:B------:R1:W-:Y:S01]  /*20ac0*/  STL.64 [R1+0xac8], R4 ;  /* 0x000ac80401007387 */ /* 0x0003e20000100a00 */
[----:B------:R-:W-:-:S04]  /*20ad0*/  IMAD.WIDE R8, R135, 0x4, R34 ;  /* 0x0000000487087825 */ /* 0x000fc800078e0222 */
[C---:B------:R-:W-:Y:S01]  /*20ae0*/  IMAD.WIDE R6, R135.reuse, 0x4, R32 ;  /* 0x0000000487067825 */ /* 0x040fe200078e0220 */
[----:B------:R1:W-:Y:S04]  /*20af0*/  STL.64 [R1+0xac0], R8 ;  /* 0x000ac00801007387 */ /* 0x0003e80000100a00 */
[----:B------:R1:W-:Y:S02]  /*20b00*/  STL.64 [R1+0xab8], R6 ;  /* 0x000ab80601007387 */ /* 0x0003e40000100a00 */
[----:B-1----:R-:W-:-:S04]  /*20b10*/  IMAD.WIDE R4, R135, 0x4, R30 ;  /* 0x0000000487047825 */ /* 0x002fc800078e021e */
[C---:B------:R-:W-:Y:S01]  /*20b20*/  IMAD.WIDE R8, R135.reuse, 0x4, R28 ;  /* 0x0000000487087825 */ /* 0x040fe200078e021c */
[----:B------:R1:W-:Y:S03]  /*20b30*/  STL.64 [R1+0xab0], R4 ;  /* 0x000ab00401007387 */ /* 0x0003e60000100a00 */
        /* <DEDUP_REMOVED lines=19> */
[----:B------:R-:W-:Y:S04]  /*20c70*/  STL.64 [R1+0xa60], R8 ;  /* 0x000a600801007387 */ /* 0x000fe80000100a00 */
[----:B------:R-:W2:Y:S01]  /*20c80*/  LDL.LU.64 R40, [R1+0x448] ;  /* 0x0004480001287983 */ /* 0x000ea20000300a00 */
[----:B-1----:R-:W-:-:S03]  /*20c90*/  IMAD.WIDE R4, R135, 0x4, R242 ;  /* 0x0000000487047825 */ /* 0x002fc600078e02f2 */
[----:B------:R-:W-:Y:S04]  /*20ca0*/  STL.64 [R1+0xa58], R6 ;  /* 0x000a580601007387 */ /* 0x000fe80000100a00 */
[----:B------:R-:W2:Y:S04]  /*20cb0*/  LDL.LU.64 R38, [R1+0x420] ;  /* 0x0004200001267983 */ /* 0x000ea80000300a00 */
[----:B------:R3:W-:Y:S04]  /*20cc0*/  STL.64 [R1+0xa50], R4 ;  /* 0x000a500401007387 */ /* 0x0007e80000100a00 */
[----:B------:R-:W2:Y:S04]  /*20cd0*/  LDL.LU.64 R36, [R1+0x3f8] ;  /* 0x0003f80001247983 */ /* 0x000ea80000300a00 */
[----:B------:R-:W2:Y:S04]  /*20ce0*/  LDL.LU.64 R34, [R1+0x3d0] ;  /* 0x0003d00001227983 */ /* 0x000ea80000300a00 */
[----:B------:R-:W2:Y:S01]  /*20cf0*/  LDL.LU.64 R32, [R1+0x3a8] ;  /* 0x0003a80001207983 */ /* 0x000ea20000300a00 */
[----:B---3--:R-:W-:-:S03]  /*20d00*/  IMAD.WIDE R4, R135, 0x4, R244 ;  /* 0x0000000487047825 */ /* 0x008fc600078e02f4 */
[----:B------:R-:W3:Y:S04]  /*20d10*/  LDL.LU.64 R10, [R1+0x380] ;  /* 0x00038000010a7983 */ /* 0x000ee80000300a00 */
[----:B------:R-:W3:Y:S04]  /*20d20*/  LDL.LU.64 R30, [R1+0x358] ;  /* 0x00035800011e7983 */ /* 0x000ee80000300a00 */
[----:B------:R-:W3:Y:S04]  /*20d30*/  LDL.LU.64 R246, [R1+0x338] ;  /* 0x0003380001f67983 */ /* 0x000ee80000300a00 */
[----:B------:R4:W-:Y:S04]  /*20d40*/  STL.64 [R1+0xa48], R4 ;  /* 0x000a480401007387 */ /* 0x0009e80000100a00 */
[----:B------:R-:W3:Y:S04]  /*20d50*/  LDL.LU.64 R242, [R1+0x318] ;  /* 0x0003180001f27983 */ /* 0x000ee80000300a00 */
[----:B------:R-:W3:Y:S01]  /*20d60*/  LDL.LU.64 R244, [R1+0x2f8] ;  /* 0x0002f80001f47983 */ /* 0x000ee20000300a00 */
[----:B----4-:R-:W-:-:S05]  /*20d70*/  IMAD.WIDE R4, R135, 0x4, R248 ;  /* 0x0000000487047825 */ /* 0x010fca00078e02f8 */
[----:B------:R1:W-:Y:S02]  /*20d80*/  STL.64 [R1+0xa40], R4 ;  /* 0x000a400401007387 */ /* 0x0003e40000100a00 */
[C---:B-1----:R-:W-:Y:S02]  /*20d90*/  IMAD.WIDE R4, R135.reuse, 0x4, R250 ;  /* 0x0000000487047825 */ /* 0x042fe400078e02fa */
[----:B------:R-:W4:Y:S04]  /*20da0*/  LDL.LU.64 R250, [R1+0x2d8] ;  /* 0x0002d80001fa7983 */ /* 0x000f280000300a00 */
[----:B------:R1:W-:Y:S01]  /*20db0*/  STL.64 [R1+0xa38], R4 ;  /* 0x000a380401007387 */ /* 0x0003e20000100a00 */
[----:B--2---:R-:W-:-:S05]  /*20dc0*/  IMAD.WIDE R6, R135, 0x4, R140 ;  /* 0x0000000487067825 */ /* 0x004fca00078e028c */
[----:B------:R2:W-:Y:S04]  /*20dd0*/  STL.64 [R1+0xa30], R6 ;  /* 0x000a300601007387 */ /* 0x0005e80000100a00 */
[----:B------:R-:W4:Y:S04]  /*20de0*/  LDL.LU.64 R28, [R1+0x2b8] ;  /* 0x0002b800011c7983 */ /* 0x000f280000300a00 */
[----:B------:R-:W4:Y:S01]  /*20df0*/  LDL.LU.64 R26, [R1+0x298] ;  /* 0x00029800011a7983 */ /* 0x000f220000300a00 */
[----:B-1----:R-:W-:-:S05]  /*20e00*/  IMAD.WIDE R4, R135, 0x4, R138 ;  /* 0x0000000487047825 */ /* 0x002fca00078e028a */
[----:B------:R1:W-:Y:S04]  /*20e10*/  STL.64 [R1+0xa28], R4 ;  /* 0x000a280401007387 */ /* 0x0003e80000100a00 */
[----:B------:R-:W4:Y:S04]  /*20e20*/  LDL.LU.64 R24, [R1+0x278] ;  /* 0x0002780001187983 */ /* 0x000f280000300a00 */
[----:B------:R-:W4:Y:S04]  /*20e30*/  LDL.LU.64 R22, [R1+0x258] ;  /* 0x0002580001167983 */ /* 0x000f280000300a00 */
[----:B------:R-:W4:Y:S04]  /*20e40*/  LDL.LU.64 R20, [R1+0x238] ;  /* 0x0002380001147983 */ /* 0x000f280000300a00 */
[----:B------:R-:W4:Y:S04]  /*20e50*/  LDL.LU.64 R18, [R1+0x218] ;  /* 0x0002180001127983 */ /* 0x000f280000300a00 */
[----:B------:R-:W4:Y:S04]  /*20e60*/  LDL.LU.64 R16, [R1+0x1f8] ;  /* 0x0001f80001107983 */ /* 0x000f280000300a00 */
[----:B------:R-:W4:Y:S04]  /*20e70*/  LDL.LU.64 R14, [R1+0x1d8] ;  /* 0x0001d800010e7983 */ /* 0x000f280000300a00 */
[----:B------:R-:W4:Y:S04]  /*20e80*/  LDL.LU.64 R12, [R1+0x1b8] ;  /* 0x0001b800010c7983 */ /* 0x000f280000300a00 */
[----:B------:R-:W4:Y:S01]  /*20e90*/  LDL.LU.64 R248, [R1+0x198] ;  /* 0x0001980001f87983 */ /* 0x000f220000300a00 */
[----:B------:R-:W-:-:S03]  /*20ea0*/  IMAD.WIDE R8, R135, 0x4, R198 ;  /* 0x0000000487087825 */ /* 0x000fc600078e02c6 */
[----:B------:R-:W4:Y:S01]  /*20eb0*/  LDL.LU.64 R138, [R1+0x178] ;  /* 0x00017800018a7983 */ /* 0x000f220000300a00 */
[----:B--2---:R-:W-:-:S03]  /*20ec0*/  IMAD.WIDE R6, R135, 0x4, R218 ;  /* 0x0000000487067825 */ /* 0x004fc600078e02da */
[----:B------:R2:W-:Y:S01]  /*20ed0*/  STL.64 [R1+0xa20], R8 ;  /* 0x000a200801007387 */ /* 0x0005e20000100a00 */
[----:B-1----:R-:W-:-:S03]  /*20ee0*/  IMAD.WIDE R4, R135, 0x4, R236 ;  /* 0x0000000487047825 */ /* 0x002fc600078e02ec */
[----:B------:R-:W4:Y:S04]  /*20ef0*/  LDL.LU.64 R140, [R1+0x158] ;  /* 0x00015800018c7983 */ /* 0x000f280000300a00 */
[----:B------:R1:W-:Y:S04]  /*20f00*/  STL.64 [R1+0xa18], R6 ;  /* 0x000a180601007387 */ /* 0x0003e80000100a00 */
[----:B------:R1:W-:Y:S01]  /*20f10*/  STL.64 [R1+0xa10], R4 ;  /* 0x000a100401007387 */ /* 0x0003e20000100a00 */
[----:B--2---:R-:W-:-:S05]  /*20f20*/  IMAD.WIDE R8, R135, 0x4, R40 ;  /* 0x0000000487087825 */ /* 0x004fca00078e0228 */
[----:B------:R2:W-:Y:S01]  /*20f30*/  STL.64 [R1+0xa08], R8 ;  /* 0x000a080801007387 */ /* 0x0005e20000100a00 */
[----:B-1----:R-:W-:-:S05]  /*20f40*/  IMAD.WIDE R6, R135, 0x4, R38 ;  /* 0x0000000487067825 */ /* 0x002fca00078e0226 */
[----:B------:R1:W-:Y:S01]  /*20f50*/  STL.64 [R1+0xa00], R6 ;  /* 0x000a000601007387 */ /* 0x0003e20000100a00 */
[----:B------:R-:W-:-:S04]  /*20f60*/  IMAD.WIDE R4, R135, 0x4, R36 ;  /* 0x0000000487047825 */ /* 0x000fc800078e0224 */
[C---:B--2---:R-:W-:Y:S01]  /*20f70*/  IMAD.WIDE R8, R135.reuse, 0x4, R34 ;  /* 0x0000000487087825 */ /* 0x044fe200078e0222 */
[----:B------:R3:W-:Y:S03]  /*20f80*/  STL.64 [R1+0x9f8], R4 ;  /* 0x0009f80401007387 */ /* 0x0007e60000100a00 */
[C---:B-1----:R-:W-:Y:S01]  /*20f90*/  IMAD.WIDE R6, R135.reuse, 0x4, R32 ;  /* 0x0000000487067825 */ /* 0x042fe200078e0220 */
[----:B------:R-:W-:Y:S03]  /*20fa0*/  STL.64 [R1+0x9f0], R8 ;  /* 0x0009f00801007387 */ /* 0x000fe60000100a00 */
[C---:B---3--:R-:W-:Y:S02]  /*20fb0*/  IMAD.WIDE R4, R135.reuse, 0x4, R10 ;  /* 0x0000000487047825 */ /* 0x048fe400078e020a */
[----:B------:R-:W2:Y:S04]  /*20fc0*/  LDL.LU.64 R10, [R1+0x138] ;  /* 0x00013800010a7983 */ /* 0x000ea80000300a00 */
[----:B------:R1:W-:Y:S04]  /*20fd0*/  STL.64 [R1+0x9e8], R6 ;  /* 0x0009e80601007387 */ /* 0x0003e80000100a00 */
[----:B------:R3:W-:Y:S01]  /*20fe0*/  STL.64 [R1+0x9e0], R4 ;  /* 0x0009e00401007387 */ /* 0x0007e20000100a00 */
[----:B-1----:R-:W-:-:S04]  /*20ff0*/  IMAD.WIDE R6, R135, 0x4, R30 ;  /* 0x0000000487067825 */ /* 0x002fc800078e021e */
[C---:B---3--:R-:W-:Y:S02]  /*21000*/  IMAD.WIDE R4, R135.reuse, 0x4, R246 ;  /* 0x0000000487047825 */ /* 0x048fe400078e02f6 */
[----:B------:R-:W3:Y:S04]  /*21010*/  LDL.LU.64 R246, [R1+0x118] ;  /* 0x0001180001f67983 */ /* 0x000ee80000300a00 */
[----:B------:R1:W-:Y:S04]  /*21020*/  STL.64 [R1+0x9d8], R6 ;  /* 0x0009d80601007387 */ /* 0x0003e80000100a00 */
[----:B------:R1:W-:Y:S02]  /*21030*/  STL.64 [R1+0x9d0], R4 ;  /* 0x0009d00401007387 */ /* 0x0003e40000100a00 */
[----:B-1----:R-:W-:-:S02]  /*21040*/  IMAD.WIDE R6, R135, 0x4, R242 ;  /* 0x0000000487067825 */ /* 0x002fc400078e02f2 */
[----:B------:R-:W3:Y:S02]  /*21050*/  LDL.LU.64 R242, [R1+0xf8] ;  /* 0x0000f80001f27983 */ /* 0x000ee40000300a00 */
[C---:B------:R-:W-:Y:S02]  /*21060*/  IMAD.WIDE R4, R135.reuse, 0x4, R244 ;  /* 0x0000000487047825 */ /* 0x040fe400078e02f4 */
[----:B------:R4:W-:Y:S04]  /*21070*/  STL.64 [R1+0x9c8], R6 ;  /* 0x0009c80601007387 */ /* 0x0009e80000100a00 */
[----:B------:R-:W3:Y:S04]  /*21080*/  LDL.LU.64 R244, [R1+0xd8] ;  /* 0x0000d80001f47983 */ /* 0x000ee80000300a00 */
[----:B------:R1:W-:Y:S01]  /*21090*/  STL.64 [R1+0x9c0], R4 ;  /* 0x0009c00401007387 */ /* 0x0003e20000100a00 */
[----:B----4-:R-:W-:-:S03]  /*210a0*/  IMAD.WIDE R6, R135, 0x4, R250 ;  /* 0x0000000487067825 */ /* 0x010fc600078e02fa */
[----:B------:R-:W4:Y:S04]  /*210b0*/  LDL.LU.64 R250, [R1+0xb8] ;  /* 0x0000b80001fa7983 */ /* 0x000f280000300a00 */
[----:B------:R1:W-:Y:S02]  /*210c0*/  STL.64 [R1+0x9b8], R6 ;  /* 0x0009b80601007387 */ /* 0x0003e40000100a00 */
[----:B-1----:R-:W-:-:S04]  /*210d0*/  IMAD.WIDE R4, R135, 0x4, R28 ;  /* 0x0000000487047825 */ /* 0x002fc800078e021c */
[C---:B------:R-:W-:Y:S01]  /*210e0*/  IMAD.WIDE R8, R135.reuse, 0x4, R26 ;  /* 0x0000000487087825 */ /* 0x040fe200078e021a */
[----:B------:R1:W-:Y:S04]  /*210f0*/  STL.64 [R1+0x9b0], R4 ;  /* 0x0009b00401007387 */ /* 0x0003e80000100a00 */
[----:B------:R1:W-:Y:S01]  /*21100*/  STL.64 [R1+0x9a8], R8 ;  /* 0x0009a80801007387 */ /* 0x0003e20000100a00 */
[----:B------:R-:W-:-:S04]  /*21110*/  IMAD.WIDE R6, R135, 0x4, R24 ;  /* 0x0000000487067825 */ /* 0x000fc800078e0218 */
[C---:B-1----:R-:W-:Y:S01]  /*21120*/  IMAD.WIDE R4, R135.reuse, 0x4, R22 ;  /* 0x0000000487047825 */ /* 0x042fe200078e0216 */
        /* <DEDUP_REMOVED lines=9> */
[----:B------:R-:W-:Y:S01]  /*211c0*/  STL.64 [R1+0x978], R8 ;  /* 0x0009780801007387 */ /* 0x000fe20000100a00 */
[----:B-1----:R-:W-:-:S04]  /*211d0*/  IMAD.WIDE R6, R135, 0x4, R12 ;  /* 0x0000000487067825 */ /* 0x002fc800078e020c */
[C---:B------:R-:W-:Y:S01]  /*211e0*/  IMAD.WIDE R4, R135.reuse, 0x4, R248 ;  /* 0x0000000487047825 */ /* 0x040fe200078e02f8 */
[----:B------:R-:W-:Y:S04]  /*211f0*/  STL.64 [R1+0x970], R6 ;  /* 0x0009700601007387 */ /* 0x000fe80000100a00 */
[----:B------:R-:W4:Y:S04]  /*21200*/  LDL.LU.64 R36, [R1+0x440] ;  /* 0x0004400001247983 */ /* 0x000f280000300a00 */
[----:B------:R1:W-:Y:S04]  /*21210*/  STL.64 [R1+0x960], R4 ;  /* 0x0009600401007387 */ /* 0x0003e80000100a00 */
[----:B------:R-:W4:Y:S04]  /*21220*/  LDL.LU.64 R34, [R1+0x418] ;  /* 0x0004180001227983 */ /* 0x000f280000300a00 */
[----:B------:R-:W4:Y:S01]  /*21230*/  LDL.LU.64 R248, [R1+0x3f0] ;  /* 0x0003f00001f87983 */ /* 0x000f220000300a00 */
[----:B-1----:R-:W-:-:S03]  /*21240*/  IMAD.WIDE R4, R135, 0x4, R140 ;  /* 0x0000000487047825 */ /* 0x002fc600078e028c */
[----:B------:R-:W4:Y:S04]  /*21250*/  LDL.LU.64 R32, [R1+0x3c8] ;  /* 0x0003c80001207983 */ /* 0x000f280000300a00 */
[----:B------:R-:W4:Y:S04]  /*21260*/  LDL.LU.64 R30, [R1+0x3a0] ;  /* 0x0003a000011e7983 */ /* 0x000f280000300a00 */
[----:B------:R2:W-:Y:S04]  /*21270*/  STL.64 [R1+0x940], R4 ;  /* 0x0009400401007387 */ /* 0x0005e80000100a00 */
[----:B------:R-:W4:Y:S04]  /*21280*/  LDL.LU.64 R28, [R1+0x378] ;  /* 0x00037800011c7983 */ /* 0x000f280000300a00 */
[----:B------:R-:W4:Y:S04]  /*21290*/  LDL.LU.64 R26, [R1+0x350] ;  /* 0x00035000011a7983 */ /* 0x000f280000300a00 */
[----:B------:R-:W4:Y:S04]  /*212a0*/  LDL.LU.64 R24, [R1+0x330] ;  /* 0x0003300001187983 */ /* 0x000f280000300a00 */
[----:B------:R-:W4:Y:S04]  /*212b0*/  LDL.LU.64 R140, [R1+0x310] ;  /* 0x00031000018c7983 */ /* 0x000f280000300a00 */
[----:B------:R-:W4:Y:S01]  /*212c0*/  LDL.LU.64 R12, [R1+0x2f0] ;  /* 0x0002f000010c7983 */ /* 0x000f220000300a00 */
[----:B------:R-:W-:-:S04]  /*212d0*/  IMAD.WIDE R138, R135, 0x4, R138 ;  /* 0x00000004878a7825 */ /* 0x000fc800078e028a */
[C---:B--2---:R-:W-:Y:S02]  /*212e0*/  IMAD.WIDE R4, R135.reuse, 0x4, R10 ;  /* 0x0000000487047825 */ /* 0x044fe400078e020a */
[----:B------:R-:W2:Y:S04]  /*212f0*/  LDL.LU.64 R10, [R1+0x2d0] ;  /* 0x0002d000010a7983 */ /* 0x000ea80000300a00 */
[----:B------:R3:W-:Y:S02]  /*21300*/  STL.64 [R1+0x930], R4 ;  /* 0x0009300401007387 */ /* 0x0007e40000100a00 */
[C---:B---3--:R-:W-:Y:S02]  /*21310*/  IMAD.WIDE R4, R135.reuse, 0x4, R246 ;  /* 0x0000000487047825 */ /* 0x048fe400078e02f6 */
[----:B------:R-:W3:Y:S04]  /*21320*/  LDL.LU.64 R246, [R1+0x2b0] ;  /* 0x0002b00001f67983 */ /* 0x000ee80000300a00 */
[----:B------:R-:W-:Y:S04]  /*21330*/  STL.64 [R1+0x950], R138 ;  /* 0x0009508a01007387 */ /* 0x000fe80000100a00 */
[----:B------:R1:W-:Y:S01]  /*21340*/  STL.64 [R1+0x920], R4 ;  /* 0x0009200401007387 */ /* 0x0003e20000100a00 */
[----:B------:R-:W-:-:S04]  /*21350*/  IMAD.WIDE R6, R135, 0x4, R242 ;  /* 0x0000000487067825 */ /* 0x000fc800078e02f2 */
[C---:B-1----:R-:W-:Y:S02]  /*21360*/  IMAD.WIDE R4, R135.reuse, 0x4, R244 ;  /* 0x0000000487047825 */ /* 0x042fe400078e02f4 */
[----:B------:R-:W3:Y:S04]  /*21370*/  LDL.LU.64 R244, [R1+0x290] ;  /* 0x0002900001f47983 */ /* 0x000ee80000300a00 */
[----:B------:R4:W-:Y:S04]  /*21380*/  STL.64 [R1+0x910], R6 ;  /* 0x0009100601007387 */ /* 0x0009e80000100a00 */
[----:B------:R1:W-:Y:S04]  /*21390*/  STL.64 [R1+0x900], R4 ;  /* 0x0009000401007387 */ /* 0x0003e80000100a00 */
[----:B------:R-:W3:Y:S01]  /*213a0*/  LDL.LU.64 R22, [R1+0x270] ;  /* 0x0002700001167983 */ /* 0x000ee20000300a00 */
[----:B----4-:R-:W-:-:S04]  /*213b0*/  IMAD.WIDE R6, R135, 0x4, R250 ;  /* 0x0000000487067825 */ /* 0x010fc800078e02fa */
[C---:B-1----:R-:W-:Y:S01]  /*213c0*/  IMAD.WIDE R4, R135.reuse, 0x4, R192 ;  /* 0x0000000487047825 */ /* 0x042fe200078e02c0 */
[----:B------:R1:W-:Y:S04]  /*213d0*/  STL.64 [R1+0x8f0], R6 ;  /* 0x0008f00601007387 */ /* 0x0003e80000100a00 */
[----:B------:R-:W4:Y:S04]  /*213e0*/  LDL.LU.64 R20, [R1+0x250] ;  /* 0x0002500001147983 */ /* 0x000f280000300a00 */
[----:B------:R1:W-:Y:S04]  /*213f0*/  STL.64 [R1+0x8c8], R4 ;  /* 0x0008c80401007387 */ /* 0x0003e80000100a00 */
[----:B------:R-:W4:Y:S04]  /*21400*/  LDL.LU.64 R18, [R1+0x230] ;  /* 0x0002300001127983 */ /* 0x000f280000300a00 */
[----:B------:R-:W4:Y:S01]  /*21410*/  LDL.LU.64 R16, [R1+0x210] ;  /* 0x0002100001107983 */ /* 0x000f220000300a00 */
[----:B------:R-:W-:-:S03]  /*21420*/  IMAD.WIDE R8, R135, 0x4, R200 ;  /* 0x0000000487087825 */ /* 0x000fc600078e02c8 */
[----:B------:R-:W4:Y:S04]  /*21430*/  LDL.LU.64 R14, [R1+0x1f0] ;  /* 0x0001f000010e7983 */ /* 0x000f280000300a00 */
[----:B------:R-:W4:Y:S01]  /*21440*/  LDL.LU.64 R242, [R1+0x1d0] ;  /* 0x0001d00001f27983 */ /* 0x000f220000300a00 */
[----:B-1----:R-:W-:-:S03]  /*21450*/  IMAD.WIDE R6, R135, 0x4, R222 ;  /* 0x0000000487067825 */ /* 0x002fc600078e02de */
[----:B------:R1:W-:Y:S01]  /*21460*/  STL.64 [R1+0x8b8], R8 ;  /* 0x0008b80801007387 */ /* 0x0003e20000100a00 */
[----:B------:R-:W-:-:S03]  /*21470*/  IMAD.WIDE R4, R135, 0x4, R238 ;  /* 0x0000000487047825 */ /* 0x000fc600078e02ee */
[----:B------:R-:W4:Y:S04]  /*21480*/  LDL.LU.64 R250, [R1+0x1b0] ;  /* 0x0001b00001fa7983 */ /* 0x000f280000300a00 */
[----:B------:R-:W-:Y:S04]  /*21490*/  STL.64 [R1+0x8a8], R6 ;  /* 0x0008a80601007387 */ /* 0x000fe80000100a00 */
[----:B------:R1:W-:Y:S02]  /*214a0*/  STL.64 [R1+0x898], R4 ;  /* 0x0008980401007387 */ /* 0x0003e40000100a00 */
[----:B-1----:R-:W-:-:S05]  /*214b0*/  IMAD.WIDE R8, R135, 0x4, R36 ;  /* 0x0000000487087825 */ /* 0x002fca00078e0224 */
[----:B------:R1:W-:Y:S01]  /*214c0*/  STL.64 [R1+0x888], R8 ;  /* 0x0008880801007387 */ /* 0x0003e20000100a00 */
[----:B------:R-:W-:-:S03]  /*214d0*/  IMAD.WIDE R4, R135, 0x4, R248 ;  /* 0x0000000487047825 */ /* 0x000fc600078e02f8 */
[----:B------:R-:W4:Y:S01]  /*214e0*/  LDL.LU.64 R248, [R1+0x190] ;  /* 0x0001900001f87983 */ /* 0x000f220000300a00 */
[----:B------:R-:W-:-:S04]  /*214f0*/  IMAD.WIDE R6, R135, 0x4, R34 ;  /* 0x0000000487067825 */ /* 0x000fc800078e0222 */
[C---:B-1----:R-:W-:Y:S01]  /*21500*/  IMAD.WIDE R8, R135.reuse, 0x4, R32 ;  /* 0x0000000487087825 */ /* 0x042fe200078e0220 */
[----:B------:R1:W-:Y:S04]  /*21510*/  STL.64 [R1+0x880], R6 ;  /* 0x0008800601007387 */ /* 0x0003e80000100a00 */
[----:B------:R1:W-:Y:S04]  /*21520*/  STL.64 [R1+0x878], R4 ;  /* 0x0008780401007387 */ /* 0x0003e80000100a00 */
[----:B------:R1:W-:Y:S02]  /*21530*/  STL.64 [R1+0x870], R8 ;  /* 0x0008700801007387 */ /* 0x0003e40000100a00 */
[----:B-1----:R-:W-:-:S04]  /*21540*/  IMAD.WIDE R6, R135, 0x4, R28 ;  /* 0x0000000487067825 */ /* 0x002fc800078e021c */
[----:B------:R-:W-:-:S04]  /*21550*/  IMAD.WIDE R4, R135, 0x4, R30 ;  /* 0x0000000487047825 */ /* 0x000fc800078e021e */
[C---:B------:R-:W-:Y:S01]  /*21560*/  IMAD.WIDE R8, R135.reuse, 0x4, R26 ;  /* 0x0000000487087825 */ /* 0x040fe200078e021a */
[----:B------:R1:W-:Y:S04]  /*21570*/  STL.64 [R1+0x868], R4 ;  /* 0x0008680401007387 */ /* 0x0003e80000100a00 */
[----:B------:R1:W-:Y:S04]  /*21580*/  STL.64 [R1+0x838], R6 ;  /* 0x0008380601007387 */ /* 0x0003e80000100a00 */
[----:B------:R-:W-:Y:S01]  /*21590*/  STL.64 [R1+0x828], R8 ;  /* 0x0008280801007387 */ /* 0x000fe20000100a00 */
[----:B-1----:R-:W-:-:S04]  /*215a0*/  IMAD.WIDE R4, R135, 0x4, R24 ;  /* 0x0000000487047825 */ /* 0x002fc800078e0218 */
[C---:B------:R-:W-:Y:S02]  /*215b0*/  IMAD.WIDE R6, R135.reuse, 0x4, R140 ;  /* 0x0000000487067825 */ /* 0x040fe400078e028c */
[----:B------:R-:W4:Y:S04]  /*215c0*/  LDL.LU.64 R140, [R1+0x170] ;  /* 0x00017000018c7983 */ /* 0x000f280000300a00 */
[----:B------:R1:W-:Y:S04]  /*215d0*/  STL.64 [R1+0x818], R4 ;  /* 0x0008180401007387 */ /* 0x0003e80000100a00 */
[----:B------:R2:W-:Y:S01]  /*215e0*/  STL.64 [R1+0x808], R6 ;  /* 0x0008080601007387 */ /* 0x0005e20000100a00 */
[----:B-1----:R-:W-:-:S03]  /*215f0*/  IMAD.WIDE R4, R135, 0x4, R12 ;  /* 0x0000000487047825 */ /* 0x002fc600078e020c */
[----:B------:R-:W4:Y:S01]  /*21600*/  LDL.LU.64 R12, [R1+0x150] ;  /* 0x00015000010c7983 */ /* 0x000f220000300a00 */
[----:B--2---:R-:W-:-:S03]  /*21610*/  IMAD.WIDE R6, R135, 0x4, R10 ;  /* 0x0000000487067825 */ /* 0x004fc600078e020a */
[----:B------:R3:W-:Y:S04]  /*21620*/  STL.64 [R1+0x7f8], R4 ;  /* 0x0007f80401007387 */ /* 0x0007e80000100a00 */
[----:B------:R-:W-:Y:S04]  /*21630*/  STL.64 [R1+0x7e8], R6 ;  /* 0x0007e80601007387 */ /* 0x000fe80000100a00 */
[----:B------:R-:W2:Y:S04]  /*21640*/  LDL.LU.64 R36, [R1+0x130] ;  /* 0x0001300001247983 */ /* 0x000ea80000300a00 */
[----:B------:R-:W2:Y:S01]  /*21650*/  LDL.LU.64 R34, [R1+0x110] ;  /* 0x0001100001227983 */ /* 0x000ea20000300a00 */
[----:B---3--:R-:W-:-:S05]  /*21660*/  IMAD.WIDE R4, R135, 0x4, R246 ;  /* 0x0000000487047825 */ /* 0x008fca00078e02f6 */
[----:B------:R1:W-:Y:S04]  /*21670*/  STL.64 [R1+0x7b8], R4 ;  /* 0x0007b80401007387 */ /* 0x0003e80000100a00 */
[----:B------:R-:W3:Y:S04]  /*21680*/  LDL.LU.64 R10, [R1+0xf0] ;  /* 0x0000f000010a7983 */ /* 0x000ee80000300a00 */
[----:B------:R-:W3:Y:S01]  /*21690*/  LDL.LU.64 R246, [R1+0xd0] ;  /* 0x0000d00001f67983 */ /* 0x000ee20000300a00 */
[----:B-1----:R-:W-:-:S03]  /*216a0*/  IMAD.WIDE R4, R135, 0x4, R244 ;  /* 0x0000000487047825 */ /* 0x002fc600078e02f4 */
[----:B------:R-:W3:Y:S04]  /*216b0*/  LDL.LU.64 R244, [R1+0xb0] ;  /* 0x0000b00001f47983 */ /* 0x000ee80000300a00 */
[----:B------:R1:W-:Y:S01]  /*216c0*/  STL.64 [R1+0x7a8], R4 ;  /* 0x0007a80401007387 */ /* 0x0003e20000100a00 */
[----:B------:R-:W-:-:S05]  /*216d0*/  IMAD.WIDE R8, R135, 0x4, R22 ;  /* 0x0000000487087825 */ /* 0x000fca00078e0216 */
[----:B------:R1:W-:Y:S01]  /*216e0*/  STL.64 [R1+0x798], R8 ;  /* 0x0007980801007387 */ /* 0x0003e20000100a00 */
[----:B----4-:R-:W-:-:S05]  /*216f0*/  IMAD.WIDE R6, R135, 0x4, R20 ;  /* 0x0000000487067825 */ /* 0x010fca00078e0214 */
[----:B------:R4:W-:Y:S01]  /*21700*/  STL.64 [R1+0x788], R6 ;  /* 0x0007880601007387 */ /* 0x0009e20000100a00 */
[----:B-1----:R-:W-:-:S04]  /*21710*/  IMAD.WIDE R4, R135, 0x4, R18 ;  /* 0x0000000487047825 */ /* 0x002fc800078e0212 */
[C---:B------:R-:W-:Y:S01]  /*21720*/  IMAD.WIDE R8, R135.reuse, 0x4, R16 ;  /* 0x0000000487087825 */ /* 0x040fe200078e0210 */
[----:B------:R1:W-:Y:S03]  /*21730*/  STL.64 [R1+0x778], R4 ;  /* 0x0007780401007387 */ /* 0x0003e60000100a00 */
[C---:B----4-:R-:W-:Y:S01]  /*21740*/  IMAD.WIDE R6, R135.reuse, 0x4, R14 ;  /* 0x0000000487067825 */ /* 0x050fe200078e020e */
[----:B------:R-:W-:Y:S04]  /*21750*/  STL.64 [R1+0x768], R8 ;  /* 0x0007680801007387 */ /* 0x000fe80000100a00 */
[----:B------:R-:W4:Y:S01]  /*21760*/  LDL.LU.64 R32, [R1+0x438] ;  /* 0x0004380001207983 */ /* 0x000f220000300a00 */
[----:B-1----:R-:W-:-:S03]  /*21770*/  IMAD.WIDE R4, R135, 0x4, R242 ;  /* 0x0000000487047825 */ /* 0x002fc600078e02f2 */
[----:B------:R-:W-:Y:S04]  /*21780*/  STL.64 [R1+0x738], R6 ;  /* 0x0007380601007387 */ /* 0x000fe80000100a00 */
[----:B------:R-:W4:Y:S04]  /*21790*/  LDL.LU.64 R30, [R1+0x410] ;  /* 0x00041000011e7983 */ /* 0x000f280000300a00 */
[----:B------:R1:W-:Y:S04]  /*217a0*/  STL.64 [R1+0x728], R4 ;  /* 0x0007280401007387 */ /* 0x0003e80000100a00 */
[----:B------:R-:W4:Y:S04]  /*217b0*/  LDL.LU.64 R242, [R1+0x3e8] ;  /* 0x0003e80001f27983 */ /* 0x000f280000300a00 */
[----:B------:R-:W4:Y:S01]  /*217c0*/  LDL.LU.64 R28, [R1+0x3c0] ;  /* 0x0003c000011c7983 */ /* 0x000f220000300a00 */
[----:B-1----:R-:W-:-:S03]  /*217d0*/  IMAD.WIDE R4, R135, 0x4, R250 ;  /* 0x0000000487047825 */ /* 0x002fc600078e02fa */
[----:B------:R-:W4:Y:S04]  /*217e0*/  LDL.LU.64 R26, [R1+0x398] ;  /* 0x00039800011a7983 */ /* 0x000f280000300a00 */
[----:B------:R1:W-:Y:S04]  /*217f0*/  STL.64 [R1+0x718], R4 ;  /* 0x0007180401007387 */ /* 0x0003e80000100a00 */
[----:B------:R-:W4:Y:S04]  /*21800*/  LDL.LU.64 R250, [R1+0x370] ;  /* 0x0003700001fa7983 */ /* 0x000f280000300a00 */
        /* <DEDUP_REMOVED lines=8> */
[----:B------:R-:W4:Y:S01]  /*21890*/  LDL.LU.64 R14, [R1+0x490] ;  /* 0x00049000010e7983 */ /* 0x000f220000300a00 */
[----:B-1----:R-:W-:-:S03]  /*218a0*/  IMAD.WIDE R4, R135, 0x4, R140 ;  /* 0x0000000487047825 */ /* 0x002fc600078e028c */
[----:B------:R-:W4:Y:S04]  /*218b0*/  LDL.LU.64 R140, [R1+0x498] ;  /* 0x00049800018c7983 */ /* 0x000f280000300a00 */
[----:B------:R1:W-:Y:S02]  /*218c0*/  STL.64 [R1+0x6f8], R4 ;  /* 0x0006f80401007387 */ /* 0x0003e40000100a00 */
[C---:B-1----:R-:W-:Y:S02]  /*218d0*/  IMAD.WIDE R4, R135.reuse, 0x4, R12 ;  /* 0x0000000487047825 */ /* 0x042fe400078e020c */
[----:B------:R-:W4:Y:S04]  /*218e0*/  LDL.LU.64 R12, [R1+0x4a8] ;  /* 0x0004a800010c7983 */ /* 0x000f280000300a00 */
[----:B------:R3:W-:Y:S01]  /*218f0*/  STL.64 [R1+0x6e8], R4 ;  /* 0x0006e80401007387 */ /* 0x0007e20000100a00 */
[----:B--2---:R-:W-:-:S04]  /*21900*/  IMAD.WIDE R8, R135, 0x4, R36 ;  /* 0x0000000487087825 */ /* 0x004fc800078e0224 */
[C---:B------:R-:W-:Y:S01]  /*21910*/  IMAD.WIDE R6, R135.reuse, 0x4, R34 ;  /* 0x0000000487067825 */ /* 0x040fe200078e0222 */
[----:B------:R1:W-:Y:S03]  /*21920*/  STL.64 [R1+0x668], R8 ;  /* 0x0006680801007387 */ /* 0x0003e60000100a00 */
[C---:B---3--:R-:W-:Y:S02]  /*21930*/  IMAD.WIDE R4, R135.reuse, 0x4, R10 ;  /* 0x0000000487047825 */ /* 0x048fe400078e020a */
[----:B------:R-:W2:Y:S04]  /*21940*/  LDL.LU.64 R10, [R1+0x4b0] ;  /* 0x0004b000010a7983 */ /* 0x000ea80000300a00 */
[----:B------:R3:W-:Y:S04]  /*21950*/  STL.64 [R1+0x440], R6 ;  /* 0x0004400601007387 */ /* 0x0007e80000100a00 */
[----:B------:R3:W-:Y:S01]  /*21960*/  STL.64 [R1+0x428], R4 ;  /* 0x0004280401007387 */ /* 0x0007e20000100a00 */
[----:B-1----:R-:W-:-:S04]  /*21970*/  IMAD.WIDE R8, R135, 0x4, R194 ;  /* 0x0000000487087825 */ /* 0x002fc800078e02c2 */
[----:B---3--:R-:W-:-:S04]  /*21980*/  IMAD.WIDE R6, R135, 0x4, R246 ;  /* 0x0000000487067825 */ /* 0x008fc800078e02f6 */
[C---:B------:R-:W-:Y:S02]  /*21990*/  IMAD.WIDE R4, R135.reuse, 0x4, R244 ;  /* 0x0000000487047825 */ /* 0x040fe400078e02f4 */
[----:B------:R-:W3:Y:S04]  /*219a0*/  LDL.LU.64 R244, [R1+0x4b8] ;  /* 0x0004b80001f47983 */ /* 0x000ee80000300a00 */
[----:B------:R-:W-:Y:S04]  /*219b0*/  STL.64 [R1+0x3f8], R6 ;  /* 0x0003f80601007387 */ /* 0x000fe80000100a00 */
[----:B------:R1:W-:Y:S04]  /*219c0*/  STL.64 [R1+0x3f0], R4 ;  /* 0x0003f00401007387 */ /* 0x0003e80000100a00 */
[----:B------:R-:W-:Y:S04]  /*219d0*/  STL.64 [R1+0x3c8], R8 ;  /* 0x0003c80801007387 */ /* 0x000fe80000100a00 */
[----:B------:R-:W3:Y:S01]  /*219e0*/  LDL.LU.64 R246, [R1+0x4c0] ;  /* 0x0004c00001f67983 */ /* 0x000ee20000300a00 */
[----:B-1----:R-:W-:-:S04]  /*219f0*/  IMAD.WIDE R4, R135, 0x4, R202 ;  /* 0x0000000487047825 */ /* 0x002fc800078e02ca */
[C---:B------:R-:W-:Y:S01]  /*21a00*/  IMAD.WIDE R6, R135.reuse, 0x4, R226 ;  /* 0x0000000487067825 */ /* 0x040fe200078e02e2 */
[----:B------:R1:W-:Y:S04]  /*21a10*/  STL.64 [R1+0x3a8], R4 ;  /* 0x0003a80401007387 */ /* 0x0003e80000100a00 */
[----:B------:R4:W-:Y:S01]  /*21a20*/  STL.64 [R1+0x380], R6 ;  /* 0x0003800601007387 */ /* 0x0009e20000100a00 */
[----:B-1----:R-:W-:-:S04]  /*21a30*/  IMAD.WIDE R4, R135, 0x4, R240 ;  /* 0x0000000487047825 */ /* 0x002fc800078e02f0 */
[C---:B----4-:R-:W-:Y:S01]  /*21a40*/  IMAD.WIDE R8, R135.reuse, 0x4, R32 ;  /* 0x0000000487087825 */ /* 0x050fe200078e0220 */
[----:B------:R1:W-:Y:S04]  /*21a50*/  STL.64 [R1+0x360], R4 ;  /* 0x0003600401007387 */ /* 0x0003e80000100a00 */
[----:B------:R4:W-:Y:S01]  /*21a60*/  STL.64 [R1+0x330], R8 ;  /* 0x0003300801007387 */ /* 0x0009e20000100a00 */
[----:B------:R-:W-:-:S04]  /*21a70*/  IMAD.WIDE R6, R135, 0x4, R30 ;  /* 0x0000000487067825 */ /* 0x000fc800078e021e */
[C---:B-1----:R-:W-:Y:S02]  /*21a80*/  IMAD.WIDE R4, R135.reuse, 0x4, R242 ;  /* 0x0000000487047825 */ /* 0x042fe400078e02f2 */
[----:B------:R-:W3:Y:S02]  /*21a90*/  LDL.LU.64 R242, [R1+0x4c8] ;  /* 0x0004c80001f27983 */ /* 0x000ee40000300a00 */
[C---:B----4-:R-:W-:Y:S02]  /*21aa0*/  IMAD.WIDE R8, R135.reuse, 0x4, R28 ;  /* 0x0000000487087825 */ /* 0x050fe400078e021c */
[----:B------:R1:W-:Y:S04]  /*21ab0*/  STL.64 [R1+0x308], R6 ;  /* 0x0003080601007387 */ /* 0x0003e80000100a00 */
[----:B------:R4:W-:Y:S04]  /*21ac0*/  STL.64 [R1+0x2e0], R4 ;  /* 0x0002e00401007387 */ /* 0x0009e80000100a00 */
[----:B------:R4:W-:Y:S01]  /*21ad0*/  STL.64 [R1+0x2b0], R8 ;  /* 0x0002b00801007387 */ /* 0x0009e20000100a00 */
[----:B-1----:R-:W-:-:S04]  /*21ae0*/  IMAD.WIDE R6, R135, 0x4, R26 ;  /* 0x0000000487067825 */ /* 0x002fc800078e021a */
[C---:B----4-:R-:W-:Y:S02]  /*21af0*/  IMAD.WIDE R4, R135.reuse, 0x4, R250 ;  /* 0x0000000487047825 */ /* 0x050fe400078e02fa */
[----:B------:R-:W4:Y:S02]  /*21b00*/  LDL.LU.64 R250, [R1+0x4d0] ;  /* 0x0004d00001fa7983 */ /* 0x000f240000300a00 */
[C---:B------:R-:W-:Y:S02]  /*21b10*/  IMAD.WIDE R8, R135.reuse, 0x4, R24 ;  /* 0x0000000487087825 */ /* 0x040fe400078e0218 */
[----:B------:R-:W-:Y:S04]  /*21b20*/  STL.64 [R1+0x278], R6 ;  /* 0x0002780601007387 */ /* 0x000fe80000100a00 */
[----:B------:R1:W-:Y:S04]  /*21b30*/  STL.64 [R1+0x1c8], R4 ;  /* 0x0001c80401007387 */ /* 0x0003e80000100a00 */
[----:B------:R1:W-:Y:S02]  /*21b40*/  STL.64 [R1+0x1a8], R8 ;  /* 0x0001a80801007387 */ /* 0x0003e40000100a00 */
[----:B-1----:R-:W-:-:S05]  /*21b50*/  IMAD.WIDE R4, R135, 0x4, R22 ;  /* 0x0000000487047825 */ /* 0x002fca00078e0216 */
[----:B------:R-:W-:Y:S01]  /*21b60*/  STL.64 [R1+0x188], R4 ;  /* 0x0001880401007387 */ /* 0x000fe20000100a00 */
[----:B------:R-:W-:-:S04]  /*21b70*/  IMAD.WIDE R6, R135, 0x4, R20 ;  /* 0x0000000487067825 */ /* 0x000fc800078e0214 */
[C---:B------:R-:W-:Y:S01]  /*21b80*/  IMAD.WIDE R8, R135.reuse, 0x4, R18 ;  /* 0x0000000487087825 */ /* 0x040fe200078e0212 */
[----:B------:R1:W-:Y:S04]  /*21b90*/  STL.64 [R1+0x168], R6 ;  /* 0x0001680601007387 */ /* 0x0003e80000100a00 */
[----:B------:R-:W-:Y:S01]  /*21ba0*/  STL.64 [R1+0x148], R8 ;  /* 0x0001480801007387 */ /* 0x000fe20000100a00 */
[----:B-1----:R-:W-:-:S03]  /*21bb0*/  IMAD.WIDE R6, R135, 0x4, R248 ;  /* 0x0000000487067825 */ /* 0x002fc600078e02f8 */
[----:B------:R-:W4:Y:S01]  /*21bc0*/  LDL.LU.64 R248, [R1+0x4d8] ;  /* 0x0004d80001f87983 */ /* 0x000f220000300a00 */
[----:B------:R-:W-:-:S05]  /*21bd0*/  IMAD.WIDE R4, R135, 0x4, R16 ;  /* 0x0000000487047825 */ /* 0x000fca00078e0210 */
[----:B------:R1:W-:Y:S01]  /*21be0*/  STL.64 [R1+0x128], R4 ;  /* 0x0001280401007387 */ /* 0x0003e20000100a00 */
[----:B------:R-:W-:-:S03]  /*21bf0*/  IMAD.WIDE R132, R135, 0x4, R132 ;  /* 0x0000000487847825 */ /* 0x000fc600078e0284 */
[----:B------:R2:W-:Y:S01]  /*21c00*/  STL.64 [R1+0x108], R6 ;  /* 0x0001080601007387 */ /* 0x0005e20000100a00 */
[----:B-1----:R-:W-:-:S03]  /*21c10*/  IMAD.WIDE R4, R135, 0x4, R14 ;  /* 0x0000000487047825 */ /* 0x002fc600078e020e */
[----:B------:R-:W4:Y:S01]  /*21c20*/  LDL.LU.64 R14, [R1+0x4e0] ;  /* 0x0004e000010e7983 */ /* 0x000f220000300a00 */
[----:B------:R-:W-:-:S03]  /*21c30*/  IMAD.WIDE R140, R135, 0x4, R140 ;  /* 0x00000004878c7825 */ /* 0x000fc600078e028c */
[----:B------:R-:W-:Y:S04]  /*21c40*/  STL.64 [R1+0xe8], R4 ;  /* 0x0000e80401007387 */ /* 0x000fe80000100a00 */
[----:B------:R-:W-:Y:S04]  /*21c50*/  STL.64 [R1+0x1408], R4 ;  /* 0x0014080401007387 */ /* 0x000fe80000100a00 */
[----:B------:R-:W-:Y:S04]  /*21c60*/  STL.64 [R1+0xc8], R140 ;  /* 0x0000c88c01007387 */ /* 0x000fe80000100a00 */
[----:B------:R-:W-:Y:S01]  /*21c70*/  STL.64 [R1+0x1410], R140 ;  /* 0x0014108c01007387 */ /* 0x000fe20000100a00 */
[----:B------:R-:W-:-:S04]  /*21c80*/  IMAD.WIDE R130, R135, 0x4, R12 ;  /* 0x0000000487827825 */ /* 0x000fc800078e020c */
[----:B--2---:R-:W-:-:S04]  /*21c90*/  IMAD.WIDE R128, R135, 0x4, R10 ;  /* 0x0000000487807825 */ /* 0x004fc800078e020a */
[C---:B---3--:R-:W-:Y:S02]  /*21ca0*/  IMAD.WIDE R126, R135.reuse, 0x4, R244 ;  /* 0x00000004877e7825 */ /* 0x048fe400078e02f4 */
[----:B------:R-:W2:Y:S04]  /*21cb0*/  LDL.LU.64 R244, [R1+0x4e8] ;  /* 0x0004e80001f47983 */ /* 0x000ea80000300a00 */
[----:B------:R-:W-:Y:S04]  /*21cc0*/  STL.64 [R1+0xa8], R132 ;  /* 0x0000a88401007387 */ /* 0x000fe80000100a00 */
[----:B------:R-:W-:Y:S04]  /*21cd0*/  STL.64 [R1+0x1418], R132 ;  /* 0x0014188401007387 */ /* 0x000fe80000100a00 */
[----:B------:R-:W3:Y:S04]  /*21ce0*/  LDL.LU.64 R26, [R1+0x4f0] ;  /* 0x0004f000011a7983 */ /* 0x000ee80000300a00 */
[----:B------:R-:W3:Y:S01]  /*21cf0*/  LDL.LU.64 R12, [R1+0x4f8] ;  /* 0x0004f800010c7983 */ /* 0x000ee20000300a00 */
[----:B------:R-:W-:-:S03]  /*21d00*/  IMAD.WIDE R124, R135, 0x4, R246 ;  /* 0x00000004877c7825 */ /* 0x000fc600078e02f6 */
[----:B------:R-:W-:Y:S04]  /*21d10*/  STL.64 [R1+0x88], R130 ;  /* 0x0000888201007387 */ /* 0x000fe80000100a00 */
[----:B------:R-:W-:Y:S04]  /*21d20*/  STL.64 [R1+0x1420], R130 ;  /* 0x0014208201007387 */ /* 0x000fe80000100a00 */
[----:B------:R-:W3:Y:S04]  /*21d30*/  LDL.LU.64 R10, [R1+0x500] ;  /* 0x00050000010a7983 */ /* 0x000ee80000300a00 */
[----:B------:R-:W-:Y:S04]  /*21d40*/  STL.64 [R1+0x68], R128 ;  /* 0x0000688001007387 */ /* 0x000fe80000100a00 */
[----:B------:R-:W-:Y:S04]  /*21d50*/  STL.64 [R1+0x1428], R128 ;  /* 0x0014288001007387 */ /* 0x000fe80000100a00 */
[----:B------:R-:W3:Y:S01]  /*21d60*/  LDL.LU.64 R24, [R1+0x508] ;  /* 0x0005080001187983 */ /* 0x000ee20000300a00 */
[----:B------:R-:W-:-:S03]  /*21d70*/  IMAD.WIDE R122, R135, 0x4, R242 ;  /* 0x00000004877a7825 */ /* 0x000fc600078e02f2 */
[----:B------:R-:W3:Y:S01]  /*21d80*/  LDL.LU.64 R242, [R1+0x510] ;  /* 0x0005100001f27983 */ /* 0x000ee20000300a00 */
[----:B----4-:R-:W-:-:S03]  /*21d90*/  IMAD.WIDE R246, R135, 0x4, R250 ;  /* 0x0000000487f67825 */ /* 0x010fc600078e02fa */
[----:B------:R-:W4:Y:S04]  /*21da0*/  LDL.LU.64 R250, [R1+0x518] ;  /* 0x0005180001fa7983 */ /* 0x000f280000300a00 */
[----:B------:R-:W-:Y:S04]  /*21db0*/  STL.64 [R1+0x1430], R246 ;  /* 0x001430f601007387 */ /* 0x000fe80000100a00 */
[----:B------:R-:W-:Y:S04]  /*21dc0*/  STL.64 [R1+0x48], R126 ;  /* 0x0000487e01007387 */ /* 0x000fe80000100a00 */
[----:B------:R-:W-:Y:S04]  /*21dd0*/  STL.64 [R1+0x1438], R126 ;  /* 0x0014387e01007387 */ /* 0x000fe80000100a00 */
[----:B------:R-:W4:Y:S01]  /*21de0*/  LDL.LU.64 R22, [R1+0x520] ;  /* 0x0005200001167983 */ /* 0x000f220000300a00 */
[----:B------:R-:W-:-:S03]  /*21df0*/  IMAD.WIDE R238, R135, 0x4, R248 ;  /* 0x0000000487ee7825 */ /* 0x000fc600078e02f8 */
[----:B------:R-:W4:Y:S04]  /*21e00*/  LDL.LU.64 R248, [R1+0x528] ;  /* 0x0005280001f87983 */ /* 0x000f280000300a00 */
[----:B------:R-:W-:Y:S04]  /*21e10*/  STL.64 [R1+0x1440], R238 ;  /* 0x001440ee01007387 */ /* 0x000fe80000100a00 */
[----:B------:R-:W-:Y:S04]  /*21e20*/  STL.64 [R1+0x28], R124 ;  /* 0x0000287c01007387 */ /* 0x000fe80000100a00 */
[----:B------:R-:W-:Y:S04]  /*21e30*/  STL.64 [R1+0x1448], R124 ;  /* 0x0014487c01007387 */ /* 0x000fe80000100a00 */
[----:B------:R-:W4:Y:S01]  /*21e40*/  LDL.LU.64 R20, [R1+0x530] ;  /* 0x0005300001147983 */ /* 0x000f220000300a00 */
[----:B------:R-:W-:-:S03]  /*21e50*/  IMAD.WIDE R230, R135, 0x4, R14 ;  /* 0x0000000487e67825 */ /* 0x000fc600078e020e */
[----:B------:R-:W4:Y:S04]  /*21e60*/  LDL.LU.64 R18, [R1+0x538] ;  /* 0x0005380001127983 */ /* 0x000f280000300a00 */
[----:B------:R-:W4:Y:S04]  /*21e70*/  LDL.LU.64 R16, [R1+0x540] ;  /* 0x0005400001107983 */ /* 0x000f280000300a00 */
[----:B------:R-:W4:Y:S04]  /*21e80*/  LDL.LU.64 R14, [R1+0x548] ;  /* 0x00054800010e7983 */ /* 0x000f280000300a00 */
[----:B------:R-:W-:Y:S04]  /*21e90*/  STL.64 [R1+0x1450], R230 ;  /* 0x001450e601007387 */ /* 0x000fe80000100a00 */
[----:B------:R-:W-:Y:S04]  /*21ea0*/  STL.64 [R1+0x8], R122 ;  /* 0x0000087a01007387 */ /* 0x000fe80000100a00 */
[----:B------:R-:W-:Y:S01]  /*21eb0*/  STL.64 [R1+0x1458], R122 ;  /* 0x0014587a01007387 */ /* 0x000fe20000100a00 */
[----:B--2---:R-:W-:-:S03]  /*21ec0*/  IMAD.WIDE R218, R135, 0x4, R244 ;  /* 0x0000000487da7825 */ /* 0x004fc600078e02f4 */
[----:B------:R-:W2:Y:S04]  /*21ed0*/  LDL.LU.64 R244, [R1+0x550] ;  /* 0x0005500001f47983 */ /* 0x000ea80000300a00 */
[----:B------:R-:W-:Y:S01]  /*21ee0*/  STL.64 [R1+0x1460], R218 ;  /* 0x001460da01007387 */ /* 0x000fe20000100a00 */
[----:B---3--:R-:W-:-:S04]  /*21ef0*/  IMAD.WIDE R216, R135, 0x4, R26 ;  /* 0x0000000487d87825 */ /* 0x008fc800078e021a */
[C---:B------:R-:W-:Y:S01]  /*21f00*/  IMAD.WIDE R214, R135.reuse, 0x4, R12 ;  /* 0x0000000487d67825 */ /* 0x040fe200078e020c */
[----:B------:R-:W-:Y:S04]  /*21f10*/  STL.64 [R1+0x1468], R216 ;  /* 0x001468d801007387 */ /* 0x000fe80000100a00 */
[----:B------:R-:W3:Y:S04]  /*21f20*/  LDL.LU.64 R12, [R1+0x558] ;  /* 0x00055800010c7983 */ /* 0x000ee80000300a00 */
[----:B------:R-:W-:Y:S01]  /*21f30*/  STL.64 [R1+0x1470], R214 ;  /* 0x001470d601007387 */ /* 0x000fe20000100a00 */
[----:B------:R-:W-:-:S03]  /*21f40*/  IMAD.WIDE R212, R135, 0x4, R10 ;  /* 0x0000000487d47825 */ /* 0x000fc600078e020a */
[----:B------:R-:W3:Y:S04]  /*21f50*/  LDL.LU.64 R10, [R1+0x560] ;  /* 0x00056000010a7983 */ /* 0x000ee80000300a00 */
[----:B------:R-:W-:Y:S01]  /*21f60*/  STL.64 [R1+0x1478], R212 ;  /* 0x001478d401007387 */ /* 0x000fe20000100a00 */
[----:B------:R-:W-:-:S05]  /*21f70*/  IMAD.WIDE R210, R135, 0x4, R24 ;  /* 0x0000000487d27825 */ /* 0x000fca00078e0218 */
[----:B------:R1:W-:Y:S01]  /*21f80*/  STL.64 [R1+0x1480], R210 ;  /* 0x001480d201007387 */ /* 0x0003e20000100a00 */
[----:B------:R-:W-:-:S03]  /*21f90*/  IMAD.WIDE R208, R135, 0x4, R242 ;  /* 0x0000000487d07825 */ /* 0x000fc600078e02f2 */
[----:B------:R-:W3:Y:S04]  /*21fa0*/  LDL.LU.64 R242, [R1+0x568] ;  /* 0x0005680001f27983 */ /* 0x000ee80000300a00 */
[----:B------:R-:W-:Y:S01]  /*21fb0*/  STL.64 [R1+0x1488], R208 ;  /* 0x001488d001007387 */ /* 0x000fe20000100a00 */
[----:B----4-:R-:W-:-:S03]  /*21fc0*/  IMAD.WIDE R206, R135, 0x4, R250 ;  /* 0x0000000487ce7825 */ /* 0x010fc600078e02fa */
[----:B------:R-:W4:Y:S04]  /*21fd0*/  LDL.LU.64 R250, [R1+0x570] ;  /* 0x0005700001fa7983 */ /* 0x000f280000300a00 */
[----:B------:R-:W-:Y:S01]  /*21fe0*/  STL.64 [R1+0x1490], R206 ;  /* 0x001490ce01007387 */ /* 0x000fe20000100a00 */
[----:B------:R-:W-:-:S05]  /*21ff0*/  IMAD.WIDE R204, R135, 0x4, R22 ;  /* 0x0000000487cc7825 */ /* 0x000fca00078e0216 */
[----:B------:R-:W-:Y:S01]  /*22000*/  STL.64 [R1+0x1498], R204 ;  /* 0x001498cc01007387 */ /* 0x000fe20000100a00 */
[----:B------:R-:W-:-:S03]  /*22010*/  IMAD.WIDE R202, R135, 0x4, R248 ;  /* 0x0000000487ca7825 */ /* 0x000fc600078e02f8 */
[----:B------:R-:W4:Y:S04]  /*22020*/  LDL.LU.64 R248, [R1+0x578] ;  /* 0x0005780001f87983 */ /* 0x000f280000300a00 */
[----:B------:R-:W-:Y:S01]  /*22030*/  STL.64 [R1+0x14a0], R202 ;  /* 0x0014a0ca01007387 */ /* 0x000fe20000100a00 */
[----:B------:R-:W-:-:S04]  /*22040*/  IMAD.WIDE R120, R135, 0x4, R20 ;  /* 0x0000000487787825 */ /* 0x000fc800078e0214 */
[C---:B------:R-:W-:Y:S02]  /*22050*/  IMAD.WIDE R118, R135.reuse, 0x4, R18 ;  /* 0x0000000487767825 */ /* 0x040fe400078e0212 */
[----:B------:R-:W4:Y:S02]  /*22060*/  LDL.LU.64 R18, [R1+0x580] ;  /* 0x0005800001127983 */ /* 0x000f240000300a00 */
[C---:B------:R-:W-:Y:S02]  /*22070*/  IMAD.WIDE R116, R135.reuse, 0x4, R16 ;  /* 0x0000000487747825 */ /* 0x040fe400078e0210 */
[----:B------:R-:W4:Y:S02]  /*22080*/  LDL.LU.64 R16, [R1+0x588] ;  /* 0x0005880001107983 */ /* 0x000f240000300a00 */
[C---:B------:R-:W-:Y:S02]  /*22090*/  IMAD.WIDE R114, R135.reuse, 0x4, R14 ;  /* 0x0000000487727825 */ /* 0x040fe400078e020e */
[----:B------:R-:W-:Y:S04]  /*220a0*/  STL.64 [R1+0x250], R120 ;  /* 0x0002507801007387 */ /* 0x000fe80000100a00 */
[----:B------:R-:W-:Y:S04]  /*220b0*/  STL.64 [R1+0x14a8], R120 ;  /* 0x0014a87801007387 */ /* 0x000fe80000100a00 */
[----:B------:R-:W4:Y:S01]  /*220c0*/  LDL.LU.64 R14, [R1+0x590] ;  /* 0x00059000010e7983 */ /* 0x000f220000300a00 */
[----:B--2---:R-:W-:-:S03]  /*220d0*/  IMAD.WIDE R112, R135, 0x4, R244 ;  /* 0x0000000487707825 */ /* 0x004fc600078e02f4 */
[----:B------:R-:W2:Y:S04]  /*220e0*/  LDL.LU.64 R244, [R1+0x598] ;  /* 0x0005980001f47983 */ /* 0x000ea80000300a00 */
[----:B------:R-:W-:Y:S04]  /*220f0*/  STL.64 [R1+0x238], R118 ;  /* 0x0002387601007387 */ /* 0x000fe80000100a00 */
[----:B------:R-:W-:Y:S04]  /*22100*/  STL.64 [R1+0x14b0], R118 ;  /* 0x0014b07601007387 */ /* 0x000fe80000100a00 */
[----:B------:R-:W-:Y:S04]  /*22110*/  STL.64 [R1+0x218], R116 ;  /* 0x0002187401007387 */ /* 0x000fe80000100a00 */
[----:B------:R-:W-:Y:S01]  /*22120*/  STL.64 [R1+0x14b8], R116 ;  /* 0x0014b87401007387 */ /* 0x000fe20000100a00 */
[----:B---3--:R-:W-:-:S03]  /*22130*/  IMAD.WIDE R110, R135, 0x4, R12 ;  /* 0x00000004876e7825 */ /* 0x008fc600078e020c */
[----:B------:R-:W3:Y:S01]  /*22140*/  LDL.LU.64 R12, [R1+0x5a0] ;  /* 0x0005a000010c7983 */ /* 0x000ee20000300a00 */
[----:B------:R-:W-:-:S03]  /*22150*/  IMAD.WIDE R108, R135, 0x4, R10 ;  /* 0x00000004876c7825 */ /* 0x000fc600078e020a */
[----:B------:R-:W3:Y:S04]  /*22160*/  LDL.LU.64 R10, [R1+0x5a8] ;  /* 0x0005a800010a7983 */ /* 0x000ee80000300a00 */
[----:B------:R-:W-:Y:S04]  /*22170*/  STL.64 [R1+0x200], R114 ;  /* 0x0002007201007387 */ /* 0x000fe80000100a00 */
[----:B------:R-:W-:Y:S01]  /*22180*/  STL.64 [R1+0x14c0], R114 ;  /* 0x0014c07201007387 */ /* 0x000fe20000100a00 */
[----:B------:R-:W-:-:S03]  /*22190*/  IMAD.WIDE R106, R135, 0x4, R242 ;  /* 0x00000004876a7825 */ /* 0x000fc600078e02f2 */
[----:B------:R-:W3:Y:S04]  /*221a0*/  LDL.LU.64 R242, [R1+0x5b0] ;  /* 0x0005b00001f27983 */ /* 0x000ee80000300a00 */
[----:B------:R-:W-:Y:S04]  /*221b0*/  STL.64 [R1+0x1e0], R112 ;  /* 0x0001e07001007387 */ /* 0x000fe80000100a00 */
[----:B------:R-:W-:Y:S01]  /*221c0*/  STL.64 [R1+0x14c8], R112 ;  /* 0x0014c87001007387 */ /* 0x000fe20000100a00 */
[----:B----4-:R-:W-:-:S03]  /*221d0*/  IMAD.WIDE R104, R135, 0x4, R250 ;  /* 0x0000000487687825 */ /* 0x010fc600078e02fa */
[----:B------:R-:W4:Y:S04]  /*221e0*/  LDL.LU.64 R250, [R1+0x5b8] ;  /* 0x0005b80001fa7983 */ /* 0x000f280000300a00 */
[----:B------:R-:W-:Y:S04]  /*221f0*/  STL.64 [R1+0x1c0], R110 ;  /* 0x0001c06e01007387 */ /* 0x000fe80000100a00 */
[----:B------:R-:W-:Y:S01]  /*22200*/  STL.64 [R1+0x14d0], R110 ;  /* 0x0014d06e01007387 */ /* 0x000fe20000100a00 */
[----:B------:R-:W-:-:S03]  /*22210*/  IMAD.WIDE R102, R135, 0x4, R248 ;  /* 0x0000000487667825 */ /* 0x000fc600078e02f8 */
[----:B------:R-:W4:Y:S04]  /*22220*/  LDL.LU.64 R248, [R1+0x5c0] ;  /* 0x0005c00001f87983 */ /* 0x000f280000300a00 */
[----:B------:R-:W-:Y:S04]  /*22230*/  STL.64 [R1+0x1a0], R108 ;  /* 0x0001a06c01007387 */ /* 0x000fe80000100a00 */
[----:B------:R-:W-:Y:S04]  /*22240*/  STL.64 [R1+0x14d8], R108 ;  /* 0x0014d86c01007387 */ /* 0x000fe80000100a00 */
[----:B------:R-:W-:Y:S04]  /*22250*/  STL.64 [R1+0x180], R106 ;  /* 0x0001806a01007387 */ /* 0x000fe80000100a00 */
[----:B------:R-:W-:Y:S01]  /*22260*/  STL.64 [R1+0x14e0], R106 ;  /* 0x0014e06a01007387 */ /* 0x000fe20000100a00 */
[----:B------:R-:W-:-:S04]  /*22270*/  IMAD.WIDE R100, R135, 0x4, R18 ;  /* 0x0000000487647825 */ /* 0x000fc800078e0212 */
[C---:B------:R-:W-:Y:S02]  /*22280*/  IMAD.WIDE R98, R135.reuse, 0x4, R16 ;  /* 0x0000000487627825 */ /* 0x040fe400078e0210 */
[----:B------:R-:W4:Y:S04]  /*22290*/  LDL.LU.64 R16, [R1+0x5c8] ;  /* 0x0005c80001107983 */ /* 0x000f280000300a00 */
[----:B------:R-:W-:Y:S04]  /*222a0*/  STL.64 [R1+0x160], R104 ;  /* 0x0001606801007387 */ /* 0x000fe80000100a00 */
[----:B------:R1:W-:Y:S01]  /*222b0*/  STL.64 [R1+0x14e8], R104 ;  /* 0x0014e86801007387 */ /* 0x0003e20000100a00 */
[----:B------:R-:W-:-:S03]  /*222c0*/  IMAD.WIDE R96, R135, 0x4, R14 ;  /* 0x0000000487607825 */ /* 0x000fc600078e020e */
[----:B------:R-:W-:Y:S04]  /*222d0*/  STL.64 [R1+0x140], R102 ;  /* 0x0001406601007387 */ /* 0x000fe80000100a00 */
[----:B------:R1:W-:Y:S01]  /*222e0*/  STL.64 [R1+0x14f0], R102 ;  /* 0x0014f06601007387 */ /* 0x0003e20000100a00 */
[----:B--2---:R-:W-:-:S03]  /*222f0*/  IMAD.WIDE R94, R135, 0x4, R244 ;  /* 0x00000004875e7825 */ /* 0x004fc600078e02f4 */
[----:B------:R-:W2:Y:S04]  /*22300*/  LDL.LU.64 R244, [R1+0x5d0] ;  /* 0x0005d00001f47983 */ /* 0x000ea80000300a00 */
[----:B------:R-:W2:Y:S04]  /*22310*/  LDL.LU.64 R14, [R1+0x5d8] ;  /* 0x0005d800010e7983 */ /* 0x000ea80000300a00 */
[----:B------:R-:W-:Y:S04]  /*22320*/  STL.64 [R1+0x120], R100 ;  /* 0x0001206401007387 */ /* 0x000fe80000100a00 */
[----:B------:R1:W-:Y:S01]  /*22330*/  STL.64 [R1+0x14f8], R100 ;  /* 0x0014f86401007387 */ /* 0x0003e20000100a00 */
[----:B---3--:R-:W-:-:S03]  /*22340*/  IMAD.WIDE R92, R135, 0x4, R12 ;  /* 0x00000004875c7825 */ /* 0x008fc600078e020c */
[----:B------:R-:W3:Y:S04]  /*22350*/  LDL.LU.64 R12, [R1+0x5e0] ;  /* 0x0005e000010c7983 */ /* 0x000ee80000300a00 */
[----:B------:R1:W-:Y:S01]  /*22360*/  STL.64 [R1+0x100], R98 ;  /* 0x0001006201007387 */ /* 0x0003e20000100a00 */
[----:B------:R-:W-:-:S03]  /*22370*/  IMAD.WIDE R90, R135, 0x4, R10 ;  /* 0x00000004875a7825 */ /* 0x000fc600078e020a */
[----:B------:R1:W-:Y:S04]  /*22380*/  STL.64 [R1+0xe0], R96 ;  /* 0x0000e06001007387 */ /* 0x0003e80000100a00 */
[----:B------:R-:W3:Y:S04]  /*22390*/  LDL.LU.64 R38, [R1+0x5e8] ;  /* 0x0005e80001267983 */ /* 0x000ee80000300a00 */
[----:B------:R-:W3:Y:S04]  /*223a0*/  LDL.LU.64 R10, [R1+0x5f0] ;  /* 0x0005f000010a7983 */ /* 0x000ee80000300a00 */
[----:B------:R-:W3:Y:S04]  /*223b0*/  LDL.LU.64 R36, [R1+0x5f8] ;  /* 0x0005f80001247983 */ /* 0x000ee80000300a00 */
[----:B------:R-:W3:Y:S04]  /*223c0*/  LDL.LU.64 R20, [R1+0x600] ;  /* 0x0006000001147983 */ /* 0x000ee80000300a00 */
[----:B------:R1:W-:Y:S01]  /*223d0*/  STL.64 [R1+0xc0], R94 ;  /* 0x0000c05e01007387 */ /* 0x0003e20000100a00 */
[----:B------:R-:W-:-:S03]  /*223e0*/  IMAD.WIDE R88, R135, 0x4, R242 ;  /* 0x0000000487587825 */ /* 0x000fc600078e02f2 */
[----:B------:R-:W3:Y:S01]  /*223f0*/  LDL.LU.64 R242, [R1+0x608] ;  /* 0x0006080001f27983 */ /* 0x000ee20000300a00 */
[----:B----4-:R-:W-:-:S03]  /*22400*/  IMAD.WIDE R86, R135, 0x4, R250 ;  /* 0x0000000487567825 */ /* 0x010fc600078e02fa */
[----:B------:R-:W4:Y:S04]  /*22410*/  LDL.LU.64 R250, [R1+0x610] ;  /* 0x0006100001fa7983 */ /* 0x000f280000300a00 */
[----:B------:R1:W-:Y:S04]  /*22420*/  STL.64 [R1+0xa0], R92 ;  /* 0x0000a05c01007387 */ /* 0x0003e80000100a00 */
[----:B------:R-:W4:Y:S04]  /*22430*/  LDL.LU.64 R34, [R1+0x618] ;  /* 0x0006180001227983 */ /* 0x000f280000300a00 */
[----:B------:R-:W4:Y:S01]  /*22440*/  LDL.LU.64 R32, [R1+0x620] ;  /* 0x0006200001207983 */ /* 0x000f220000300a00 */
[----:B------:R-:W-:-:S03]  /*22450*/  IMAD.WIDE R84, R135, 0x4, R248 ;  /* 0x0000000487547825 */ /* 0x000fc600078e02f8 */
[----:B------:R-:W4:Y:S04]  /*22460*/  LDL.LU.64 R248, [R1+0x628] ;  /* 0x0006280001f87983 */ /* 0x000f280000300a00 */
[----:B------:R-:W4:Y:S04]  /*22470*/  LDL.LU.64 R30, [R1+0x630] ;  /* 0x00063000011e7983 */ /* 0x000f280000300a00 */
[----:B------:R-:W4:Y:S04]  /*22480*/  LDL.LU.64 R18, [R1+0x638] ;  /* 0x0006380001127983 */ /* 0x000f280000300a00 */
[----:B------:R1:W-:Y:S04]  /*22490*/  STL.64 [R1+0x80], R90 ;  /* 0x0000805a01007387 */ /* 0x0003e80000100a00 */
[----:B------:R-:W4:Y:S04]  /*224a0*/  LDL.LU.64 R28, [R1+0x640] ;  /* 0x00064000011c7983 */ /* 0x000f280000300a00 */
[----:B------:R-:W4:Y:S01]  /*224b0*/  LDL.LU.64 R26, [R1+0x648] ;  /* 0x00064800011a7983 */ /* 0x000f220000300a00 */
[----:B------:R-:W-:-:S03]  /*224c0*/  IMAD.WIDE R82, R135, 0x4, R16 ;  /* 0x0000000487527825 */ /* 0x000fc600078e0210 */
[----:B------:R-:W4:Y:S04]  /*224d0*/  LDL.LU.64 R16, [R1+0x650] ;  /* 0x0006500001107983 */ /* 0x000f280000300a00 */
[----:B------:R1:W-:Y:S04]  /*224e0*/  STL.64 [R1+0x60], R88 ;  /* 0x0000605801007387 */ /* 0x0003e80000100a00 */
[----:B------:R-:W4:Y:S04]  /*224f0*/  LDL.LU.64 R24, [R1+0x658] ;  /* 0x0006580001187983 */ /* 0x000f280000300a00 */
[----:B------:R1:W-:Y:S01]  /*22500*/  STL.64 [R1+0x40], R86 ;  /* 0x0000405601007387 */ /* 0x0003e20000100a00 */
[----:B--2---:R-:W-:-:S03]  /*22510*/  IMAD.WIDE R236, R135, 0x4, R14 ;  /* 0x0000000487ec7825 */ /* 0x004fc600078e020e */
[----:B------:R-:W2:Y:S04]  /*22520*/  LDL.LU.64 R14, [R1+0x660] ;  /* 0x00066000010e7983 */ /* 0x000ea80000300a00 */
[----:B------:R1:W-:Y:S04]  /*22530*/  STL.64 [R1+0x20], R84 ;  /* 0x0000205401007387 */ /* 0x0003e80000100a00 */
[----:B------:R-:W2:Y:S01]  /*22540*/  LDL.LU.64 R22, [R1+0x670] ;  /* 0x0006700001167983 */ /* 0x000ea20000300a00 */
[----:B---3--:R-:W-:-:S03]  /*22550*/  IMAD.WIDE R200, R135, 0x4, R12 ;  /* 0x0000000487c87825 */ /* 0x008fc600078e020c */
[----:B------:R-:W3:Y:S04]  /*22560*/  LDL.LU.64 R12, [R1+0x678] ;  /* 0x00067800010c7983 */ /* 0x000ee80000300a00 */
[----:B------:R1:W-:Y:S01]  /*22570*/  STL.64 [R1], R82 ;  /* 0x0000005201007387 */ /* 0x0003e20000100a00 */
[----:B------:R-:W-:-:S03]  /*22580*/  IMAD.WIDE R196, R135, 0x4, R10 ;  /* 0x0000000487c47825 */ /* 0x000fc600078e020a */
[----:B------:R-:W3:Y:S01]  /*22590*/  LDL.LU.64 R10, [R1+0x680] ;  /* 0x00068000010a7983 */ /* 0x000ee20000300a00 */
[----:B------:R-:W-:-:S03]  /*225a0*/  IMAD.WIDE R192, R135, 0x4, R20 ;  /* 0x0000000487c07825 */ /* 0x000fc600078e0214 */
[----:B------:R-:W3:Y:S01]  /*225b0*/  LDL.LU.64 R20, [R1+0x688] ;  /* 0x0006880001147983 */ /* 0x000ee20000300a00 */
[----:B------:R-:W-:-:S03]  /*225c0*/  IMAD.WIDE R190, R135, 0x4, R242 ;  /* 0x0000000487be7825 */ /* 0x000fc600078e02f2 */
[----:B------:R-:W3:Y:S01]  /*225d0*/  LDL.LU.64 R242, [R1+0x690] ;  /* 0x0006900001f27983 */ /* 0x000ee20000300a00 */
[----:B----4-:R-:W-:-:S03]  /*225e0*/  IMAD.WIDE R188, R135, 0x4, R250 ;  /* 0x0000000487bc7825 */ /* 0x010fc600078e02fa */
[----:B------:R-:W4:Y:S01]  /*225f0*/  LDL.LU.64 R250, [R1+0x698] ;  /* 0x0006980001fa7983 */ /* 0x000f220000300a00 */
[----:B------:R-:W-:-:S03]  /*22600*/  IMAD.WIDE R182, R135, 0x4, R248 ;  /* 0x0000000487b67825 */ /* 0x000fc600078e02f8 */
[----:B------:R-:W4:Y:S01]  /*22610*/  LDL.LU.64 R248, [R1+0x6a0] ;  /* 0x0006a00001f87983 */ /* 0x000f220000300a00 */
[----:B------:R-:W-:-:S04]  /*22620*/  IMAD.WIDE R80, R135, 0x4, R30 ;  /* 0x0000000487507825 */ /* 0x000fc800078e021e */
[C---:B------:R-:W-:Y:S02]  /*22630*/  IMAD.WIDE R78, R135.reuse, 0x4, R18 ;  /* 0x00000004874e7825 */ /* 0x040fe400078e0212 */
[----:B------:R-:W4:Y:S04]  /*22640*/  LDL.LU.64 R18, [R1+0x6a8] ;  /* 0x0006a80001127983 */ /* 0x000f280000300a00 */
[----:B------:R1:W-:Y:S01]  /*22650*/  STL.64 [R1+0x248], R80 ;  /* 0x0002485001007387 */ /* 0x0003e20000100a00 */
[----:B------:R-:W-:-:S04]  /*22660*/  IMAD.WIDE R76, R135, 0x4, R28 ;  /* 0x00000004874c7825 */ /* 0x000fc800078e021c */
[----:B------:R-:W-:-:S04]  /*22670*/  IMAD.WIDE R74, R135, 0x4, R26 ;  /* 0x00000004874a7825 */ /* 0x000fc800078e021a */
[C---:B------:R-:W-:Y:S02]  /*22680*/  IMAD.WIDE R72, R135.reuse, 0x4, R16 ;  /* 0x0000000487487825 */ /* 0x040fe400078e0210 */
[----:B------:R-:W4:Y:S04]  /*22690*/  LDL.LU.64 R16, [R1+0x6b0] ;  /* 0x0006b00001107983 */ /* 0x000f280000300a00 */
[----:B------:R1:W-:Y:S01]  /*226a0*/  STL.64 [R1+0x228], R78 ;  /* 0x0002284e01007387 */ /* 0x0003e20000100a00 */
[----:B------:R-:W-:-:S03]  /*226b0*/  IMAD.WIDE R70, R135, 0x4, R24 ;  /* 0x0000000487467825 */ /* 0x000fc600078e0218 */
[----:B------:R1:W-:Y:S01]  /*226c0*/  STL.64 [R1+0x210], R76 ;  /* 0x0002104c01007387 */ /* 0x0003e20000100a00 */
[----:B--2---:R-:W-:-:S03]  /*226d0*/  IMAD.WIDE R68, R135, 0x4, R14 ;  /* 0x0000000487447825 */ /* 0x004fc600078e020e */
[----:B------:R-:W2:Y:S04]  /*226e0*/  LDL.LU.64 R14, [R1+0x6b8] ;  /* 0x0006b800010e7983 */ /* 0x000ea80000300a00 */
[----:B------:R1:W-:Y:S01]  /*226f0*/  STL.64 [R1+0x1f8], R74 ;  /* 0x0001f84a01007387 */ /* 0x0003e20000100a00 */
[----:B------:R-:W-:-:S03]  /*22700*/  IMAD.WIDE R66, R135, 0x4, R22 ;  /* 0x0000000487427825 */ /* 0x000fc600078e0216 */
[----:B------:R1:W-:Y:S01]  /*22710*/  STL.64 [R1+0x1d8], R72 ;  /* 0x0001d84801007387 */ /* 0x0003e20000100a00 */
[----:B---3--:R-:W-:-:S03]  /*22720*/  IMAD.WIDE R64, R135, 0x4, R12 ;  /* 0x0000000487407825 */ /* 0x008fc600078e020c */
[----:B------:R-:W3:Y:S04]  /*22730*/  LDL.LU.64 R12, [R1+0x6c0] ;  /* 0x0006c000010c7983 */ /* 0x000ee80000300a00 */
[----:B------:R1:W-:Y:S01]  /*22740*/  STL.64 [R1+0x1b8], R70 ;  /* 0x0001b84601007387 */ /* 0x0003e20000100a00 */
[----:B------:R-:W-:-:S03]  /*22750*/  IMAD.WIDE R62, R135, 0x4, R10 ;  /* 0x00000004873e7825 */ /* 0x000fc600078e020a */
[----:B------:R-:W3:Y:S04]  /*22760*/  LDL.LU.64 R10, [R1+0x6c8] ;  /* 0x0006c800010a7983 */ /* 0x000ee80000300a00 */
[----:B------:R1:W-:Y:S04]  /*22770*/  STL.64 [R1+0x198], R68 ;  /* 0x0001984401007387 */ /* 0x0003e80000100a00 */
[----:B------:R1:W-:Y:S04]  /*22780*/  STL.64 [R1+0x178], R66 ;  /* 0x0001784201007387 */ /* 0x0003e80000100a00 */
[----:B------:R1:W-:Y:S01]  /*22790*/  STL.64 [R1+0x158], R64 ;  /* 0x0001584001007387 */ /* 0x0003e20000100a00 */
[----:B------:R-:W-:-:S04]  /*227a0*/  IMAD.WIDE R58, R135, 0x4, R242 ;  /* 0x00000004873a7825 */ /* 0x000fc800078e02f2 */
[C---:B----4-:R-:W-:Y:S02]  /*227b0*/  IMAD.WIDE R56, R135.reuse, 0x4, R250 ;  /* 0x0000000487387825 */ /* 0x050fe400078e02fa */
[----:B------:R-:W4:Y:S04]  /*227c0*/  LDL.LU.64 R250, [R1+0x6d0] ;  /* 0x0006d00001fa7983 */ /* 0x000f280000300a00 */
[----:B------:R-:W4:Y:S04]  /*227d0*/  LDL.LU.64 R242, [R1+0x6d8] ;  /* 0x0006d80001f27983 */ /* 0x000f280000300a00 */
[----:B------:R1:W-:Y:S01]  /*227e0*/  STL.64 [R1+0x138], R62 ;  /* 0x0001383e01007387 */ /* 0x0003e20000100a00 */
[----:B------:R-:W-:-:S03]  /*227f0*/  IMAD.WIDE R54, R135, 0x4, R248 ;  /* 0x0000000487367825 */ /* 0x000fc600078e02f8 */
[----:B------:R-:W4:Y:S01]  /*22800*/  LDL.LU.64 R248, [R1+0x6e0] ;  /* 0x0006e00001f87983 */ /* 0x000f220000300a00 */
[----:B------:R-:W-:-:S04]  /*22810*/  IMAD.WIDE R60, R135, 0x4, R20 ;  /* 0x00000004873c7825 */ /* 0x000fc800078e0214 */
[C---:B------:R-:W-:Y:S01]  /*22820*/  IMAD.WIDE R198, R135.reuse, 0x4, R38 ;  /* 0x0000000487c67825 */ /* 0x040fe200078e0226 */
[----:B------:R1:W-:Y:S04]  /*22830*/  STL.64 [R1+0x118], R60 ;  /* 0x0001183c01007387 */ /* 0x0003e80000100a00 */
[----:B------:R-:W4:Y:S01]  /*22840*/  LDL.LU.64 R40, [R1+0x6f0] ;  /* 0x0006f00001287983 */ /* 0x000f220000300a00 */
[----:B------:R-:W-:-:S03]  /*22850*/  IMAD.WIDE R194, R135, 0x4, R36 ;  /* 0x0000000487c27825 */ /* 0x000fc600078e0224 */
[----:B------:R-:W4:Y:S04]  /*22860*/  LDL.LU.64 R38, [R1+0x700] ;  /* 0x0007000001267983 */ /* 0x000f280000300a00 */
[----:B------:R-:W4:Y:S04]  /*22870*/  LDL.LU.64 R28, [R1+0x710] ;  /* 0x00071000011c7983 */ /* 0x000f280000300a00 */
[----:B------:R1:W-:Y:S04]  /*22880*/  STL.64 [R1+0xf8], R58 ;  /* 0x0000f83a01007387 */ /* 0x0003e80000100a00 */
[----:B------:R-:W4:Y:S01]  /*22890*/  LDL.LU.64 R36, [R1+0x720] ;  /* 0x0007200001247983 */ /* 0x000f220000300a00 */
[----:B------:R-:W-:-:S03]  /*228a0*/  IMAD.WIDE R186, R135, 0x4, R34 ;  /* 0x0000000487ba7825 */ /* 0x000fc600078e0222 */
[----:B------:R-:W4:Y:S01]  /*228b0*/  LDL.LU.64 R26, [R1+0x730] ;  /* 0x00073000011a7983 */ /* 0x000f220000300a00 */
[----:B------:R-:W-:-:S03]  /*228c0*/  IMAD.WIDE R52, R135, 0x4, R18 ;  /* 0x0000000487347825 */ /* 0x000fc600078e0212 */
[----:B------:R-:W4:Y:S04]  /*228d0*/  LDL.LU.64 R24, [R1+0x740] ;  /* 0x0007400001187983 */ /* 0x000f280000300a00 */
[----:B------:R1:W-:Y:S04]  /*228e0*/  STL.64 [R1+0xd8], R56 ;  /* 0x0000d83801007387 */ /* 0x0003e80000100a00 */
[----:B------:R-:W4:Y:S01]  /*228f0*/  LDL.LU.64 R22, [R1+0x748] ;  /* 0x0007480001167983 */ /* 0x000f220000300a00 */
[----:B------:R-:W-:-:S03]  /*22900*/  IMAD.WIDE R50, R135, 0x4, R16 ;  /* 0x0000000487327825 */ /* 0x000fc600078e0210 */
[----:B------:R-:W4:Y:S04]  /*22910*/  LDL.LU.64 R34, [R1+0x750] ;  /* 0x0007500001227983 */ /* 0x000f280000300a00 */
[----:B------:R-:W4:Y:S01]  /*22920*/  LDL.LU.64 R20, [R1+0x760] ;  /* 0x0007600001147983 */ /* 0x000f220000300a00 */
[----:B------:R-:W-:-:S03]  /*22930*/  IMAD.WIDE R184, R135, 0x4, R32 ;  /* 0x0000000487b87825 */ /* 0x000fc600078e0220 */
[----:B------:R1:W-:Y:S04]  /*22940*/  STL.64 [R1+0xb8], R54 ;  /* 0x0000b83601007387 */ /* 0x0003e80000100a00 */
[----:B------:R-:W4:Y:S04]  /*22950*/  LDL.LU.64 R18, [R1+0x758] ;  /* 0x0007580001127983 */ /* 0x000f280000300a00 */
[----:B------:R-:W4:Y:S04]  /*22960*/  LDL.LU.64 R16, [R1+0x770] ;  /* 0x0007700001107983 */ /* 0x000f280000300a00 */
[----:B------:R1:W-:Y:S04]  /*22970*/  STL.64 [R1+0x98], R52 ;  /* 0x0000983401007387 */ /* 0x0003e80000100a00 */
[----:B------:R-:W4:Y:S04]  /*22980*/  LDL.LU.64 R32, [R1+0x780] ;  /* 0x0007800001207983 */ /* 0x000f280000300a00 */
[----:B------:R-:W4:Y:S01]  /*22990*/  LDL.LU.64 R30, [R1+0x790] ;  /* 0x00079000011e7983 */ /* 0x000f220000300a00 */
[----:B--2---:R-:W-:-:S03]  /*229a0*/  IMAD.WIDE R48, R135, 0x4, R14 ;  /* 0x0000000487307825 */ /* 0x004fc600078e020e */
[----:B------:R-:W2:Y:S01]  /*229b0*/  LDL.LU.64 R14, [R1+0x7a0] ;  /* 0x0007a000010e7983 */ /* 0x000ea20000300a00 */
[----:B---3--:R-:W-:-:S03]  /*229c0*/  IMAD.WIDE R46, R135, 0x4, R12 ;  /* 0x00000004872e7825 */ /* 0x008fc600078e020c */
[----:B------:R-:W3:Y:S04]  /*229d0*/  LDL.LU.64 R12, [R1+0x7b0] ;  /* 0x0007b000010c7983 */ /* 0x000ee80000300a00 */
[----:B------:R1:W-:Y:S04]  /*229e0*/  STL.64 [R1+0x78], R50 ;  /* 0x0000783201007387 */ /* 0x0003e80000100a00 */
[----:B------:R1:W-:Y:S01]  /*229f0*/  STL.64 [R1+0x58], R48 ;  /* 0x0000583001007387 */ /* 0x0003e20000100a00 */
[----:B------:R-:W-:-:S03]  /*22a00*/  IMAD.WIDE R44, R135, 0x4, R10 ;  /* 0x00000004872c7825 */ /* 0x000fc600078e020a */
[----:B------:R-:W3:Y:S04]  /*22a10*/  LDL.LU.64 R10, [R1+0x7c0] ;  /* 0x0007c000010a7983 */ /* 0x000ee80000300a00 */
[----:B------:R1:W-:Y:S01]  /*22a20*/  STL.64 [R1+0x38], R46 ;  /* 0x0000382e01007387 */ /* 0x0003e20000100a00 */
[----:B----4-:R-:W-:-:S03]  /*22a30*/  IMAD.WIDE R234, R135, 0x4, R248 ;  /* 0x0000000487ea7825 */ /* 0x010fc600078e02f8 */
[----:B------:R-:W4:Y:S04]  /*22a40*/  LDL.LU.64 R248, [R1+0x7c8] ;  /* 0x0007c80001f87983 */ /* 0x000f280000300a00 */
[----:B------:R1:W-:Y:S01]  /*22a50*/  STL.64 [R1+0x18], R44 ;  /* 0x0000182c01007387 */ /* 0x0003e20000100a00 */
[----:B------:R-:W-:-:S04]  /*22a60*/  IMAD.WIDE R180, R135, 0x4, R40 ;  /* 0x0000000487b47825 */ /* 0x000fc800078e0228 */
[C---:B------:R-:W-:Y:S02]  /*22a70*/  IMAD.WIDE R176, R135.reuse, 0x4, R28 ;  /* 0x0000000487b07825 */ /* 0x040fe400078e021c */
[----:B------:R-:W4:Y:S02]  /*22a80*/  LDL.LU.64 R28, [R1+0x7d0] ;  /* 0x0007d000011c7983 */ /* 0x000f240000300a00 */
[C---:B------:R-:W-:Y:S02]  /*22a90*/  IMAD.WIDE R172, R135.reuse, 0x4, R26 ;  /* 0x0000000487ac7825 */ /* 0x040fe400078e021a */
[----:B------:R-:W4:Y:S02]  /*22aa0*/  LDL.LU.64 R26, [R1+0x7d8] ;  /* 0x0007d800011a7983 */ /* 0x000f240000300a00 */
[C---:B------:R-:W-:Y:S02]  /*22ab0*/  IMAD.WIDE R170, R135.reuse, 0x4, R24 ;  /* 0x0000000487aa7825 */ /* 0x040fe400078e0218 */
[----:B------:R-:W4:Y:S02]  /*22ac0*/  LDL.LU.64 R24, [R1+0x7e0] ;  /* 0x0007e00001187983 */ /* 0x000f240000300a00 */
[----:B------:R-:W-:-:S04]  /*22ad0*/  IMAD.WIDE R174, R135, 0x4, R36 ;  /* 0x0000000487ae7825 */ /* 0x000fc800078e0224 */
[C---:B------:R-:W-:Y:S02]  /*22ae0*/  IMAD.WIDE R168, R135.reuse, 0x4, R22 ;  /* 0x0000000487a87825 */ /* 0x040fe400078e0216 */
[----:B------:R-:W4:Y:S02]  /*22af0*/  LDL.LU.64 R22, [R1+0x7f0] ;  /* 0x0007f00001167983 */ /* 0x000f240000300a00 */
[----:B------:R-:W-:-:S04]  /*22b00*/  IMAD.WIDE R166, R135, 0x4, R34 ;  /* 0x0000000487a67825 */ /* 0x000fc800078e0222 */
[C---:B------:R-:W-:Y:S02]  /*22b10*/  IMAD.WIDE R164, R135.reuse, 0x4, R20 ;  /* 0x0000000487a47825 */ /* 0x040fe400078e0214 */
[----:B------:R-:W4:Y:S02]  /*22b20*/  LDL.LU.64 R20, [R1+0x800] ;  /* 0x0008000001147983 */ /* 0x000f240000300a00 */
[C---:B------:R-:W-:Y:S02]  /*22b30*/  IMAD.WIDE R162, R135.reuse, 0x4, R18 ;  /* 0x0000000487a27825 */ /* 0x040fe400078e0212 */
[----:B------:R-:W4:Y:S02]  /*22b40*/  LDL.LU.64 R18, [R1+0x810] ;  /* 0x0008100001127983 */ /* 0x000f240000300a00 */
[C---:B------:R-:W-:Y:S02]  /*22b50*/  IMAD.WIDE R42, R135.reuse, 0x4, R16 ;  /* 0x00000004872a7825 */ /* 0x040fe400078e0210 */
[----:B------:R-:W4:Y:S04]  /*22b60*/  LDL.LU.64 R16, [R1+0x820] ;  /* 0x0008200001107983 */ /* 0x000f280000300a00 */
[----:B------:R1:W-:Y:S01]  /*22b70*/  STL.64 [R1+0x240], R42 ;  /* 0x0002402a01007387 */ /* 0x0003e20000100a00 */
[----:B------:R-:W-:-:S04]  /*22b80*/  IMAD.WIDE R40, R135, 0x4, R32 ;  /* 0x0000000487287825 */ /* 0x000fc800078e0220 */
[----:B------:R-:W-:-:S04]  /*22b90*/  IMAD.WIDE R178, R135, 0x4, R38 ;  /* 0x0000000487b27825 */ /* 0x000fc800078e0226 */
[----:B------:R-:W-:-:S04]  /*22ba0*/  IMAD.WIDE R38, R135, 0x4, R30 ;  /* 0x0000000487267825 */ /* 0x000fc800078e021e */
[C---:B--2---:R-:W-:Y:S02]  /*22bb0*/  IMAD.WIDE R36, R135.reuse, 0x4, R14 ;  /* 0x0000000487247825 */ /* 0x044fe400078e020e */
[----:B------:R-:W2:Y:S02]  /*22bc0*/  LDL.LU.64 R14, [R1+0x830] ;  /* 0x00083000010e7983 */ /* 0x000ea40000300a00 */
[C---:B---3--:R-:W-:Y:S02]  /*22bd0*/  IMAD.WIDE R34, R135.reuse, 0x4, R12 ;  /* 0x0000000487227825 */ /* 0x048fe400078e020c */
[----:B------:R-:W3:Y:S04]  /*22be0*/  LDL.LU.64 R12, [R1+0x840] ;  /* 0x00084000010c7983 */ /* 0x000ee80000300a00 */
[----:B------:R1:W-:Y:S01]  /*22bf0*/  STL.64 [R1+0x220], R40 ;  /* 0x0002202801007387 */ /* 0x0003e20000100a00 */
[----:B------:R-:W-:-:S03]  /*22c00*/  IMAD.WIDE R32, R135, 0x4, R10 ;  /* 0x0000000487207825 */ /* 0x000fc600078e020a */
[----:B------:R-:W3:Y:S04]  /*22c10*/  LDL.LU.64 R10, [R1+0x848] ;  /* 0x00084800010a7983 */ /* 0x000ee80000300a00 */
[----:B------:R-:W3:Y:S04]  /*22c20*/  LDL.LU.64 R148, [R1+0x850] ;  /* 0x0008500001947983 */ /* 0x000ee80000300a00 */
[----:B------:R1:W-:Y:S04]  /*22c30*/  STL.64 [R1+0x208], R38 ;  /* 0x0002082601007387 */ /* 0x0003e80000100a00 */
[----:B------:R-:W3:Y:S01]  /*22c40*/  LDL.LU.64 R146, [R1+0x858] ;  /* 0x0008580001927983 */ /* 0x000ee20000300a00 */
[----:B----4-:R-:W-:-:S03]  /*22c50*/  IMAD.WIDE R30, R135, 0x4, R248 ;  /* 0x00000004871e7825 */ /* 0x010fc600078e02f8 */
[----:B------:R-:W4:Y:S04]  /*22c60*/  LDL.LU.64 R248, [R1+0x860] ;  /* 0x0008600001f87983 */ /* 0x000f280000300a00 */
[----:B------:R1:W-:Y:S04]  /*22c70*/  STL.64 [R1+0x1e8], R36 ;  /* 0x0001e82401007387 */ /* 0x0003e80000100a00 */
[----:B------:R-:W4:Y:S04]  /*22c80*/  LDL.LU.64 R144, [R1+0x890] ;  /* 0x0008900001907983 */ /* 0x000f280000300a00 */
[----:B------:R1:W-:Y:S04]  /*22c90*/  STL.64 [R1+0x1d0], R34 ;  /* 0x0001d02201007387 */ /* 0x0003e80000100a00 */
[----:B------:R1:W-:Y:S04]  /*22ca0*/  STL.64 [R1+0x1b0], R32 ;  /* 0x0001b02001007387 */ /* 0x0003e80000100a00 */
[----:B------:R1:W-:Y:S04]  /*22cb0*/  STL.64 [R1+0x190], R30 ;  /* 0x0001901e01007387 */ /* 0x0003e80000100a00 */
[----:B------:R-:W4:Y:S01]  /*22cc0*/  LDL.LU.64 R220, [R1+0x8a0] ;  /* 0x0008a00001dc7983 */ /* 0x000f220000300a00 */
[----:B------:R-:W-:-:S04]  /*22cd0*/  IMAD.WIDE R28, R135, 0x4, R28 ;  /* 0x00000004871c7825 */ /* 0x000fc800078e021c */
[C---:B------:R-:W-:Y:S01]  /*22ce0*/  IMAD.WIDE R26, R135.reuse, 0x4, R26 ;  /* 0x00000004871a7825 */ /* 0x040fe200078e021a */
[----:B------:R1:W-:Y:S03]  /*22cf0*/  STL.64 [R1+0x170], R28 ;  /* 0x0001701c01007387 */ /* 0x0003e60000100a00 */
[C---:B------:R-:W-:Y:S01]  /*22d00*/  IMAD.WIDE R24, R135.reuse, 0x4, R24 ;  /* 0x0000000487187825 */ /* 0x040fe200078e0218 */
[----:B------:R1:W-:Y:S04]  /*22d10*/  STL.64 [R1+0x150], R26 ;  /* 0x0001501a01007387 */ /* 0x0003e80000100a00 */
[----:B------:R1:W-:Y:S01]  /*22d20*/  STL.64 [R1+0x130], R24 ;  /* 0x0001301801007387 */ /* 0x0003e20000100a00 */
[----:B------:R-:W-:-:S03]  /*22d30*/  IMAD.WIDE R22, R135, 0x4, R22 ;  /* 0x0000000487167825 */ /* 0x000fc600078e0216 */
[----:B------:R-:W4:Y:S04]  /*22d40*/  LDL.LU.64 R160, [R1+0x8b0] ;  /* 0x0008b00001a07983 */ /* 0x000f280000300a00 */
[----:B------:R-:W4:Y:S01]  /*22d50*/  LDL.LU.64 R158, [R1+0x8c0] ;  /* 0x0008c000019e7983 */ /* 0x000f220000300a00 */
[----:B------:R-:W-:-:S03]  /*22d60*/  IMAD.WIDE R20, R135, 0x4, R20 ;  /* 0x0000000487147825 */ /* 0x000fc600078e0214 */
[----:B------:R-:W4:Y:S04]  /*22d70*/  LDL.LU.64 R156, [R1+0x8d0] ;  /* 0x0008d000019c7983 */ /* 0x000f280000300a00 */
[----:B------:R-:W4:Y:S01]  /*22d80*/  LDL.LU.64 R154, [R1+0x8d8] ;  /* 0x0008d800019a7983 */ /* 0x000f220000300a00 */
[----:B------:R-:W-:-:S03]  /*22d90*/  IMAD.WIDE R18, R135, 0x4, R18 ;  /* 0x0000000487127825 */ /* 0x000fc600078e0212 */
[----:B------:R1:W-:Y:S01]  /*22da0*/  STL.64 [R1+0x110], R22 ;  /* 0x0001101601007387 */ /* 0x0003e20000100a00 */
[----:B------:R-:W-:-:S03]  /*22db0*/  IMAD.WIDE R16, R135, 0x4, R16 ;  /* 0x0000000487107825 */ /* 0x000fc600078e0210 */
[----:B------:R1:W-:Y:S04]  /*22dc0*/  STL.64 [R1+0xf0], R20 ;  /* 0x0000f01401007387 */ /* 0x0003e80000100a00 */
[----:B------:R1:W-:Y:S04]  /*22dd0*/  STL.64 [R1+0xd0], R18 ;  /* 0x0000d01201007387 */ /* 0x0003e80000100a00 */
[----:B------:R1:W-:Y:S01]  /*22de0*/  STL.64 [R1+0xb0], R16 ;  /* 0x0000b01001007387 */ /* 0x0003e20000100a00 */
[----:B--2---:R-:W-:-:S05]  /*22df0*/  IMAD.WIDE R14, R135, 0x4, R14 ;  /* 0x00000004870e7825 */ /* 0x004fca00078e020e */
[----:B------:R2:W-:Y:S01]  /*22e00*/  STL.64 [R1+0x90], R14 ;  /* 0x0000900e01007387 */ /* 0x0005e20000100a00 */
[----:B---3--:R-:W-:-:S05]  /*22e10*/  IMAD.WIDE R12, R135, 0x4, R12 ;  /* 0x00000004870c7825 */ /* 0x008fca00078e020c */
[----:B------:R2:W-:Y:S01]  /*22e20*/  STL.64 [R1+0x70], R12 ;  /* 0x0000700c01007387 */ /* 0x0005e20000100a00 */
[----:B------:R-:W-:-:S05]  /*22e30*/  IMAD.WIDE R10, R135, 0x4, R10 ;  /* 0x00000004870a7825 */ /* 0x000fca00078e020a */
[----:B------:R2:W-:Y:S01]  /*22e40*/  STL.64 [R1+0x50], R10 ;  /* 0x0000500a01007387 */ /* 0x0005e20000100a00 */
[----:B------:R-:W-:-:S03]  /*22e50*/  IMAD.WIDE R8, R135, 0x4, R148 ;  /* 0x0000000487087825 */ /* 0x000fc600078e0294 */
[----:B------:R-:W3:Y:S01]  /*22e60*/  LDL.LU.64 R152, [R1+0x8e0] ;  /* 0x0008e00001987983 */ /* 0x000ee20000300a00 */
[----:B------:R-:W-:-:S03]  /*22e70*/  IMAD.WIDE R6, R135, 0x4, R146 ;  /* 0x0000000487067825 */ /* 0x000fc600078e0292 */
[----:B------:R-:W2:Y:S04]  /*22e80*/  LDL.LU.64 R150, [R1+0x8e8] ;  /* 0x0008e80001967983 */ /* 0x000ea80000300a00 */
[----:B------:R-:W2:Y:S04]  /*22e90*/  LDL.LU.64 R148, [R1+0x8f8] ;  /* 0x0008f80001947983 */ /* 0x000ea80000300a00 */
[----:B------:R-:W2:Y:S01]  /*22ea0*/  LDL.LU.64 R146, [R1+0x908] ;  /* 0x0009080001927983 */ /* 0x000ea20000300a00 */
[----:B----4-:R-:W-:-:S03]  /*22eb0*/  IMAD.WIDE R240, R135, 0x4, R144 ;  /* 0x0000000487f07825 */ /* 0x010fc600078e0290 */
[----:B------:R-:W4:Y:S04]  /*22ec0*/  LDL.LU.64 R144, [R1+0x918] ;  /* 0x0009180001907983 */ /* 0x000f280000300a00 */
[----:B------:R-:W2:Y:S04]  /*22ed0*/  LDL.LU.64 R228, [R1+0x928] ;  /* 0x0009280001e47983 */ /* 0x000ea80000300a00 */
[----:B------:R1:W-:Y:S04]  /*22ee0*/  STL.64 [R1+0x30], R8 ;  /* 0x0000300801007387 */ /* 0x0003e80000100a00 */
[----:B------:R-:W3:Y:S04]  /*22ef0*/  LDL.LU.64 R226, [R1+0x938] ;  /* 0x0009380001e27983 */ /* 0x000ee80000300a00 */
[----:B------:R-:W4:Y:S04]  /*22f00*/  LDL.LU.64 R224, [R1+0x948] ;  /* 0x0009480001e07983 */ /* 0x000f280000300a00 */
[----:B------:R-:W4:Y:S01]  /*22f10*/  LDL.LU.64 R222, [R1+0x958] ;  /* 0x0009580001de7983 */ /* 0x000f220000300a00 */
[----:B------:R-:W-:-:S03]  /*22f20*/  IMAD.WIDE R232, R135, 0x4, R220 ;  /* 0x0000000487e87825 */ /* 0x000fc600078e02dc */
[----:B------:R-:W4:Y:S04]  /*22f30*/  LDL.LU.64 R220, [R1+0x968] ;  /* 0x0009680001dc7983 */ /* 0x000f280000300a00 */
[----:B------:R2:W-:Y:S04]  /*22f40*/  STL.64 [R1+0x10], R6 ;  /* 0x0000100601007387 */ /* 0x0005e80000100a00 */
        /* <DEDUP_REMOVED lines=14> */
[----:B------:R-:W-:-:S02]  /*23030*/  ISETP.GE.U32.AND P3, PT, R0, 0x7ffffe82, PT ;  /* 0x7ffffe820000780c */ /* 0x000fc40003f66070 */
[----:B------:R-:W-:Y:S01]  /*23040*/  ISETP.GE.U32.AND P4, PT, R134, 0x7ffffe81, PT ;  /* 0x7ffffe818600780c */ /* 0x000fe20003f86070 */
[----:B------:R-:W4:Y:S01]  /*23050*/  LDL.64 R132, [R1+0xf78] ;  /* 0x000f780001847983 */ /* 0x000f220000100a00 */
[----:B------:R-:W-:Y:S01]  /*23060*/  IMAD.WIDE R244, R135, 0x4, R244 ;  /* 0x0000000487f47825 */ /* 0x000fe200078e02f4 */
[----:B------:R-:W1:Y:S02]  /*23070*/  LDC R0, c[0x0][0x3a0] ;  /* 0x0000e800ff007b82 */ /* 0x000e640000000800 */
        /* <DEDUP_REMOVED lines=14> */
[----:B--2---:R-:W-:-:S05]  /*23160*/  IMAD.WIDE R228, R2, 0x4, R228 ;  /* 0x0000000402e47825 */ /* 0x004fca00078e02e4 */
[----:B------:R-:W-:Y:S01]  /*23170*/  LDGSTS.E [R252+0x701f0], desc[UR22][R228.64], !P6 ;  /* 0x701f0000e4fc7fae */ /* 0x000fe2000f1a1016 */
[----:B---3--:R-:W-:-:S04]  /*23180*/  IMAD.WIDE R226, R2, 0x4, R226 ;  /* 0x0000000402e27825 */ /* 0x008fc800078e02e2 */
[C---:B----4-:R-:W-:Y:S01]  /*23190*/  IMAD.WIDE R224, R2.reuse, 0x4, R224 ;  /* 0x0000000402e07825 */ /* 0x050fe200078e02e0 */
[----:B------:R-:W-:Y:S03]  /*231a0*/  LDGSTS.E [R252+0x701f4], desc[UR22][R226.64], !P5 ;  /* 0x701f4000e2fc7fae */ /* 0x000fe6000e9a1016 */
[----:B------:R-:W-:Y:S01]  /*231b0*/  IMAD.WIDE R222, R2, 0x4, R222 ;  /* 0x0000000402de7825 */ /* 0x000fe200078e02de */
[----:B------:R-:W-:Y:S04]  /*231c0*/  LDGSTS.E [R252+0x701f8], desc[UR22][R224.64], !P3 ;  /* 0x701f8000e0fc7fae */ /* 0x000fe8000d9a1016 */
[----:B------:R-:W-:Y:S04]  /*231d0*/  LDGSTS.E [R252+0x701fc], desc[UR22][R222.64], !P4 ;  /* 0x701fc000defc7fae */ /* 0x000fe8000e1a1016 */
[----:B------:R-:W0:Y:S04]  /*231e0*/  LDGDEPBAR ;  /* 0x00000000000079af */ /* 0x000e280000000000 */
        /* <DEDUP_REMOVED lines=22> */
[----:B------:R-:W3:Y:S04]  /*23350*/  LDL.64 R210, [R1+0xb10] ;  /* 0x000b100001d27983 */ /* 0x000ee80000100a00 */
[----:B------:R-:W4:Y:S04]  /*23360*/  LDL.64 R212, [R1+0xb08] ;  /* 0x000b080001d47983 */ /* 0x000f280000100a00 */
[----:B------:R-:W3:Y:S04]  /*23370*/  LDL.64 R214, [R1+0xb00] ;  /* 0x000b000001d67983 */ /* 0x000ee80000100a00 */
[----:B------:R-:W3:Y:S04]  /*23380*/  LDL.64 R216, [R1+0xaf8] ;  /* 0x000af80001d87983 */ /* 0x000ee80000100a00 */
[----:B------:R-:W3:Y:S04]  /*23390*/  LDL.64 R218, [R1+0xaf0] ;  /* 0x000af00001da7983 */ /* 0x000ee80000100a00 */
        /* <DEDUP_REMOVED lines=12> */
[----:B------:R-:W-:Y:S04]  /*23460*/  LDGSTS.E [R143+0x25c00], desc[UR22][R114.64], P2 ;  /* 0x25c00000728f7fae */ /* 0x000fe800091a1016 */
[----:B------:R-:W-:Y:S04]  /*23470*/  LDGSTS.E [R143+0x26000], desc[UR22][R116.64], P2 ;  /* 0x26000000748f7fae */ /* 0x000fe800091a1016 */
[----:B------:R-:W4:Y:S04]  /*23480*/  LDL.LU.64 R136, [R1+0x1508] ;  /* 0x0015080001887983 */ /* 0x000f280000300a00 */
[----:B------:R-:W-:Y:S04]  /*23490*/  LDGSTS.E [R143+0x26400], desc[UR22][R118.64], P2 ;  /* 0x26400000768f7fae */ /* 0x000fe800091a1016 */
[----:B------:R-:W-:Y:S04]  /*234a0*/  LDGSTS.E [R143+0x26800], desc[UR22][R120.64], P2 ;  /* 0x26800000788f7fae */ /* 0x000fe800091a1016 */
[----:B------:R-:W-:Y:S04]  /*234b0*/  LDGSTS.E [R143+0x26c00], desc[UR22][R202.64], P2 ;  /* 0x26c00000ca8f7fae */ /* 0x000fe800091a1016 */
[----:B------:R-:W-:Y:S04]  /*234c0*/  LDGSTS.E [R143+0x27000], desc[UR22][R204.64], P2 ;  /* 0x27000000cc8f7fae */ /* 0x000fe800091a1016 */
[----:B------:R-:W-:Y:S04]  /*234d0*/  LDGSTS.E [R143+0x27400], desc[UR22][R206.64], P2 ;  /* 0x27400000ce8f7fae */ /* 0x000fe800091a1016 */
[----:B------:R-:W-:Y:S04]  /*234e0*/  LDGSTS.E [R143+0x27800], desc[UR22][R208.64], P2 ;  /* 0x27800000d08f7fae */ /* 0x000fe800091a1016 */
[----:B---3--:R-:W-:Y:S04]  /*234f0*/  LDGSTS.E [R143+0x27c00], desc[UR22][R210.64], P2 ;  /* 0x27c00000d28f7fae */ /* 0x008fe800091a1016 */
[----:B------:R-:W2:Y:S04]  /*23500*/  LDL.64 R140, [R1+0xa98] ;  /* 0x000a9800018c7983 */ /* 0x000ea80000100a00 */
[----:B------:R-:W3:Y:S04]  /*23510*/  LDL.64 R102, [R1+0xa90] ;  /* 0x000a900001667983 */ /* 0x000ee80000100a00 */
        /* <DEDUP_REMOVED lines=12> */
[----:B------:R-:W3:Y:S04]  /*235e0*/  LDL.64 R208, [R1+0xa20] ;  /* 0x000a200001d07983 */ /* 0x000ee80000100a00 */
[----:B------:R-:W3:Y:S04]  /*235f0*/  LDL.64 R210, [R1+0xa18] ;  /* 0x000a180001d27983 */ /* 0x000ee80000100a00 */
[----:B----4-:R-:W-:Y:S04]  /*23600*/  LDGSTS.E [R136+0x20080], desc[UR22][R212.64], P2 ;  /* 0x20080000d4887fae */ /* 0x010fe800091a1016 */
        /* <DEDUP_REMOVED lines=22> */
[----:B------:R-:W2:Y:S04]  /*23770*/  LDL.64 R238, [R1+0x9d8] ;  /* 0x0009d80001ee7983 */ /* 0x000ea80000100a00 */
[----:B---3--:R-:W-:Y:S04]  /*23780*/  LDGSTS.E [R136+0x23c80], desc[UR22][R102.64], P2 ;  /* 0x23c8000066887fae */ /* 0x008fe800091a1016 */
[----:B------:R-:W3:Y:S04]  /*23790*/  LDL.64 R126, [R1+0x9d0] ;  /* 0x0009d000017e7983 */ /* 0x000ee80000100a00 */
[----:B------:R-:W-:Y:S04]  /*237a0*/  LDGSTS.E [R136+0x24080], desc[UR22][R104.64], P2 ;  /* 0x2408000068887fae */ /* 0x000fe800091a1016 */
[----:B------:R-:W2:Y:S04]  /*237b0*/  LDL.64 R246, [R1+0x9c8] ;  /* 0x0009c80001f67983 */ /* 0x000ea80000100a00 */
[----:B------:R-:W-:Y:S04]  /*237c0*/  LDGSTS.E [R136+0x24480], desc[UR22][R106.64], P2 ;  /* 0x244800006a887fae */ /* 0x000fe800091a1016 */
[----:B------:R-:W2:Y:S04]  /*237d0*/  LDL.64 R128, [R1+0x9c0] ;  /* 0x0009c00001807983 */ /* 0x000ea80000100a00 */
[----:B------:R-:W-:Y:S04]  /*237e0*/  LDGSTS.E [R136+0x24880], desc[UR22][R108.64], P2 ;  /* 0x248800006c887fae */ /* 0x000fe800091a1016 */
[----:B------:R-:W2:Y:S04]  /*237f0*/  LDL.64 R130, [R1+0x9b8] ;  /* 0x0009b80001827983 */ /* 0x000ea80000100a00 */
[----:B------:R-:W-:Y:S04]  /*23800*/  LDGSTS.E [R136+0x24c80], desc[UR22][R110.64], P2 ;  /* 0x24c800006e887fae */ /* 0x000fe800091a1016 */
[----:B------:R-:W2:Y:S04]  /*23810*/  LDL.64 R132, [R1+0x9b0] ;  /* 0x0009b00001847983 */ /* 0x000ea80000100a00 */
[----:B------:R-:W-:Y:S04]  /*23820*/  LDGSTS.E [R136+0x25080], desc[UR22][R112.64], P2 ;  /* 0x2508000070887fae */ /* 0x000fe800091a1016 */
        /* <DEDUP_REMOVED lines=25> */
[----:B--2---:R-:W-:Y:S04]  /*239c0*/  LDGSTS.E [R137+0x21500], desc[UR22][R124.64], P2 ;  /* 0x215000007c897fae */ /* 0x004fe800091a1016 */
[----:B------:R-:W-:Y:S04]  /*239d0*/  LDGSTS.E [R137+0x21900], desc[UR22][R238.64], P2 ;  /* 0x21900000ee897fae */ /* 0x000fe800091a1016 */
[----:B---3--:R-:W-:Y:S04]  /*239e0*/  LDGSTS.E [R137+0x21d00], desc[UR22][R126.64], P2 ;  /* 0x21d000007e897fae */ /* 0x008fe800091a1016 */
[----:B------:R-:W-:Y:S04]  /*239f0*/  LDGSTS.E [R137+0x22100], desc[UR22][R246.64], P2 ;  /* 0x22100000f6897fae */ /* 0x000fe800091a1016 */
[----:B------:R-:W-:Y:S04]  /*23a00*/  LDGSTS.E [R137+0x22500], desc[UR22][R128.64], P2 ;  /* 0x2250000080897fae */ /* 0x000fe800091a1016 */
[----:B------:R-:W-:Y:S04]  /*23a10*/  LDGSTS.E [R137+0x22900], desc[UR22][R130.64], P2 ;  /* 0x2290000082897fae */ /* 0x000fe800091a1016 */
[----:B------:R-:W-:Y:S04]  /*23a20*/  LDGSTS.E [R137+0x22d00], desc[UR22][R132.64], P2 ;  /* 0x22d0000084897fae */ /* 0x000fe800091a1016 */
[----:B------:R-:W-:Y:S04]  /*23a30*/  LDGSTS.E [R137+0x23100], desc[UR22][R140.64], P2 ;  /* 0x231000008c897fae */ /* 0x000fe800091a1016 */
        /* <DEDUP_REMOVED lines=32> */
[----:B------:R-:W4:Y:S04]  /*23c40*/  LDL.LU.64 R138, [R1+0x1500] ;  /* 0x00150000018a7983 */ /* 0x000f280000300a00 */
        /* <DEDUP_REMOVED lines=9> */
[----:B---3--:R-:W-:Y:S04]  /*23ce0*/  LDGSTS.E [R137+0x25d00], desc[UR22][R118.64], P2 ;  /* 0x25d0000076897fae */ /* 0x008fe800091a1016 */
[----:B------:R-:W-:Y:S04]  /*23cf0*/  LDGSTS.E [R137+0x26100], desc[UR22][R120.64], P2 ;  /* 0x2610000078897fae */ /* 0x000fe800091a1016 */
[----:B------:R-:W2:Y:S04]  /*23d00*/  LDL.64 R116, [R1+0x6f8] ;  /* 0x0006f80001747983 */ /* 0x000ea80000100a00 */
        /* <DEDUP_REMOVED lines=15> */
[----:B------:R-:W2:Y:S04]  /*23e00*/  LDL.64 R214, [R1+0x380] ;  /* 0x0003800001d67983 */ /* 0x000ea80000100a00 */
[----:B----4-:R-:W-:Y:S04]  /*23e10*/  LDGSTS.E [R138+0x20180], desc[UR22][R216.64], P2 ;  /* 0x20180000d88a7fae */ /* 0x010fe800091a1016 */
[----:B------:R-:W-:Y:S04]  /*23e20*/  LDGSTS.E [R138+0x20580], desc[UR22][R218.64], P2 ;  /* 0x20580000da8a7fae */ /* 0x000fe800091a1016 */
[----:B------:R-:W-:Y:S04]  /*23e30*/  LDGSTS.E [R138+0x20980], desc[UR22][R122.64], P2 ;  /* 0x209800007a8a7fae */ /* 0x000fe800091a1016 */
[----:B------:R-:W4:Y:S04]  /*23e40*/  LDL.64 R216, [R1+0x360] ;  /* 0x0003600001d87983 */ /* 0x000f280000100a00 */
[----:B------:R-:W4:Y:S04]  /*23e50*/  LDL.64 R218, [R1+0x330] ;  /* 0x0003300001da7983 */ /* 0x000f280000100a00 */
[----:B------:R-:W-:Y:S04]  /*23e60*/  LDGSTS.E [R138+0x20d80], desc[UR22][R230.64], P2 ;  /* 0x20d80000e68a7fae */ /* 0x000fe800091a1016 */
        /* <DEDUP_REMOVED lines=35> */
[----:B--2---:R-:W-:Y:S04]  /*240a0*/  LDGSTS.E [R138+0x25580], desc[UR22][R116.64], P2 ;  /* 0x25580000748a7fae */ /* 0x004fe800091a1016 */
[----:B------:R-:W2:Y:S04]  /*240b0*/  LDL.LU.64 R114, [R1+0x14c0] ;  /* 0x0014c00001727983 */ /* 0x000ea80000300a00 */
[----:B---3--:R-:W-:Y:S04]  /*240c0*/  LDGSTS.E [R138+0x25980], desc[UR22][R118.64], P2 ;  /* 0x25980000768a7fae */ /* 0x008fe800091a1016 */
[----:B------:R-:W3:Y:S04]  /*240d0*/  LDL.LU.64 R116, [R1+0x14b8] ;  /* 0x0014b80001747983 */ /* 0x000ee80000300a00 */
[----:B------:R-:W-:Y:S04]  /*240e0*/  LDGSTS.E [R138+0x25d80], desc[UR22][R120.64], P2 ;  /* 0x25d80000788a7fae */ /* 0x000fe800091a1016 */
[----:B------:R-:W2:Y:S04]  /*240f0*/  LDL.LU.64 R118, [R1+0x14b0] ;  /* 0x0014b00001767983 */ /* 0x000ea80000300a00 */
        /* <DEDUP_REMOVED lines=14> */
[----:B------:R-:W2:Y:S04]  /*241e0*/  LDL.LU.64 R214, [R1+0x1470] ;  /* 0x0014700001d67983 */ /* 0x000ea80000300a00 */
[----:B----4-:R-:W-:Y:S04]  /*241f0*/  LDGSTS.E [R138+0x27d80], desc[UR22][R216.64], P2 ;  /* 0x27d80000d88a7fae */ /* 0x010fe800091a1016 */
[----:B------:R-:W-:Y:S04]  /*24200*/  LDGSTS.E [R139+0x20200], desc[UR22][R218.64], P2 ;  /* 0x20200000da8b7fae */ /* 0x000fe800091a1016 */
[----:B------:R-:W4:Y:S04]  /*24210*/  LDL.LU.64 R216, [R1+0x1468] ;  /* 0x0014680001d87983 */ /* 0x000f280000300a00 */
[----:B------:R-:W2:Y:S04]  /*24220*/  LDL.LU.64 R218, [R1+0x1460] ;  /* 0x0014600001da7983 */ /* 0x000ea80000300a00 */
[----:B------:R-:W-:Y:S04]  /*24230*/  LDGSTS.E [R139+0x20600], desc[UR22][R122.64], P2 ;  /* 0x206000007a8b7fae */ /* 0x000fe800091a1016 */
[----:B------:R-:W-:Y:S04]  /*24240*/  LDGSTS.E [R139+0x20a00], desc[UR22][R230.64], P2 ;  /* 0x20a00000e68b7fae */ /* 0x000fe800091a1016 */
[----:B------:R-:W-:Y:S04]  /*24250*/  LDGSTS.E [R139+0x20e00], desc[UR22][R124.64], P2 ;  /* 0x20e000007c8b7fae */ /* 0x000fe800091a1016 */
[----:B------:R-:W2:Y:S04]  /*24260*/  LDL.LU.64 R122, [R1+0x1458] ;  /* 0x00145800017a7983 */ /* 0x000ea80000300a00 */
[----:B------:R-:W2:Y:S04]  /*24270*/  LDL.LU.64 R230, [R1+0x1450] ;  /* 0x0014500001e67983 */ /* 0x000ea80000300a00 */
        /* <DEDUP_REMOVED lines=15> */
[----:B------:R-:W2:Y:S04]  /*24370*/  LDL.LU.64 R140, [R1+0x1410] ;  /* 0x00141000018c7983 */ /* 0x000ea80000300a00 */
[----:B------:R-:W2:Y:S04]  /*24380*/  LDL.LU.64 R4, [R1+0x1408] ;  /* 0x0014080001047983 */ /* 0x000ea80000300a00 */
[----:B--2---:R2:W-:Y:S04]  /*24390*/  LDGSTS.E [R139+0x23200], desc[UR22][R4.64], P2 ;  /* 0x23200000048b7fae */ /* 0x0045e800091a1016 */
[----:B------:R1:W-:Y:S04]  /*243a0*/  LDGSTS.E [R139+0x23600], desc[UR22][R140.64], P2 ;  /* 0x236000008c8b7fae */ /* 0x0003e800091a1016 */
[----:B------:R1:W-:Y:S04]  /*243b0*/  LDGSTS.E [R139+0x23a00], desc[UR22][R132.64], P2 ;  /* 0x23a00000848b7fae */ /* 0x0003e800091a1016 */
[----:B------:R-:W2:Y:S04]  /*243c0*/  LDL.LU R4, [R1+0x1400] ;  /* 0x0014000001047983 */ /* 0x000ea80000300800 */
[----:B------:R-:W2:Y:S04]  /*243d0*/  LDL.LU.64 R140, [R1+0x13f8] ;  /* 0x0013f800018c7983 */ /* 0x000ea80000300a00 */
[----:B------:R1:W5:Y:S04]  /*243e0*/  LDL.LU.64 R132, [R1+0x13f0] ;  /* 0x0013f00001847983 */ /* 0x0003680000300a00 */
[----:B------:R1:W-:Y:S04]  /*243f0*/  LDGSTS.E [R139+0x23e00], desc[UR22][R130.64], P2 ;  /* 0x23e00000828b7fae */ /* 0x0003e800091a1016 */
        /* <DEDUP_REMOVED lines=8> */
[----:B----4-:R4:W-:Y:S04]  /*24480*/  LDGSTS.E [R139+0x26200], desc[UR22][R216.64], P2 ;  /* 0x26200000d88b7fae */ /* 0x0109e800091a1016 */
[----:B------:R4:W-:Y:S04]  /*24490*/  LDGSTS.E [R139+0x26600], desc[UR22][R214.64], P2 ;  /* 0x26600000d68b7fae */ /* 0x0009e800091a1016 */
[----:B------:R4:W-:Y:S04]  /*244a0*/  LDGSTS.E [R139+0x26a00], desc[UR22][R212.64], P2 ;  /* 0x26a00000d48b7fae */ /* 0x0009e800091a1016 */
[----:B------:R4:W-:Y:S04]  /*244b0*/  LDGSTS.E [R139+0x26e00], desc[UR22][R210.64], P2 ;  /* 0x26e00000d28b7fae */ /* 0x0009e800091a1016 */
[----:B------:R4:W-:Y:S04]  /*244c0*/  LDGSTS.E [R139+0x27200], desc[UR22][R208.64], P2 ;  /* 0x27200000d08b7fae */ /* 0x0009e800091a1016 */
[----:B------:R4:W-:Y:S04]  /*244d0*/  LDGSTS.E [R139+0x27600], desc[UR22][R206.64], P2 ;  /* 0x27600000ce8b7fae */ /* 0x0009e800091a1016 */
[----:B------:R4:W-:Y:S04]  /*244e0*/  LDGSTS.E [R139+0x27a00], desc[UR22][R204.64], P2 ;  /* 0x27a00000cc8b7fae */ /* 0x0009e800091a1016 */
[----:B------:R4:W-:Y:S01]  /*244f0*/  LDGSTS.E [R139+0x27e00], desc[UR22][R202.64], P2 ;  /* 0x27e00000ca8b7fae */ /* 0x0009e200091a1016 */
[----:B------:R-:W-:-:S04]  /*24500*/  IMAD.WIDE R250, R135, 0x4, R250 ;  /* 0x0000000487fa7825 */ /* 0x000fc800078e02fa */
        /* <DEDUP_REMOVED lines=12> */
[----:B-1----:R-:W-:-:S05]  /*245d0*/  VIADD R0, R0, 0xfffffefe ;  /* 0xfffffefe00007836 */ /* 0x002fca0000000000 */
[----:B------:R-:W-:Y:S02]  /*245e0*/  ISETP.GE.U32.AND P3, PT, R0, 0x7ffffe7f, PT ;  /* 0x7ffffe7f0000780c */ /* 0x000fe40003f66070 */
[----:B------:R-:W-:-:S04]  /*245f0*/  SHF.R.S32.HI R0, RZ, 0x1f, R2 ;  /* 0x0000001fff007819 */ /* 0x000fc80000011402 */
[C---:B------:R-:W-:Y:S01]  /*24600*/  SHF.L.U64.HI R0, R2.reuse, 0x2, R0 ;  /* 0x0000000202007819 */ /* 0x040fe20000010200 */
[----:B------:R-:W-:Y:S01]  /*24610*/  IMAD.SHL.U32 R2, R2, 0x4, RZ ;  /* 0x0000000402027824 */ /* 0x000fe200078e00ff */
[----:B--2---:R4:W-:Y:S04]  /*24620*/  LDGSTS.E [R140+0x20280], desc[UR22][R120.64], P2 ;  /* 0x20280000788c7fae */ /* 0x0049e800091a1016 */
[----:B------:R4:W-:Y:S04]  /*24630*/  LDGSTS.E [R140+0x20680], desc[UR22][R118.64], P2 ;  /* 0x20680000768c7fae */ /* 0x0009e800091a1016 */
[----:B---3--:R4:W-:Y:S04]  /*24640*/  LDGSTS.E [R140+0x20a80], desc[UR22][R116.64], P2 ;  /* 0x20a80000748c7fae */ /* 0x0089e800091a1016 */
        /* <DEDUP_REMOVED lines=93> */
[----:B------:R-:W0:Y:S01]  /*24c20*/  LDGDEPBAR ;  /* 0x00000000000079af */ /* 0x000e220000000000 */
[----:B------:R-:W-:-:S05]  /*24c30*/  VIADD R4, R4, 0xfffffeff ;  /* 0xfffffeff04047836 */ /* 0x000fca0000000000 */
[----:B------:R-:W-:Y:S01]  /*24c40*/  ISETP.GE.U32.AND P2, PT, R4, 0x7ffffe80, PT ;  /* 0x7ffffe800400780c */ /* 0x000fe20003f46070 */
[----:B------:R-:W-:-:S04]  /*24c50*/  DEPBAR.LE SB0, 0x2 ;  /* 0x000080800000791a */ /* 0x000fc80000000000 */
[----:B------:R-:W-:Y:S06]  /*24c60*/  BAR.SYNC.DEFER_BLOCKING 0x0 ;  /* 0x0000000000007b1d */ /* 0x000fec0000010000 */
[----:B----4-:R-:W-:Y:S05]  /*24c70*/  @!P1 BRA `(.L_x_6) ;  /* 0x0000000000849947 */ /* 0x010fea0003800000 */
[----:B------:R-:W-:Y:S04]  /*24c80*/  LDS.128 R4, [R252+0x60000] ;  /* 0x06000000fc047984 */ /* 0x000fe80000000c00 */
        /* <DEDUP_REMOVED lines=30> */
[----:B------:R-:W1:Y:S02]  /*24e70*/  LDS.128 R128, [R252+0x601f0] ;  /* 0x0601f000fc807984 */ /* 0x000e640000000c00 */
[----:B-1----:R1:W-:Y:S02]  /*24e80*/  STTM.x128 tmem[UR11+0x100], R4 ;  /* 0x00010004000079ed */ /* 0x0023e400083c000b */
.L_x_6:
[----:B-1----:R-:W2:Y:S01]  /*24e90*/  LDL.LU.64 R10, [R1+0xf48] ;  /* 0x000f4800010a7983 */ /* 0x002ea20000300a00 */
[----:B------:R-:W1:Y:S03]  /*24ea0*/  LDC R7, c[0x0][0x3a0] ;  /* 0x0000e800ff077b82 */ /* 0x000e660000000800 */
[----:B------:R-:W3:Y:S01]  /*24eb0*/  LDL.LU.64 R8, [R1+0xf40] ;  /* 0x000f400001087983 */ /* 0x000ee20000300a00 */
[----:B------:R-:W-:Y:S01]  /*24ec0*/  ISETP.NE.U32.AND P1, PT, RZ, UR5, PT ;  /* 0x00000005ff007c0c */ /* 0x000fe2000bf25070 */
[----:B------:R-:W-:Y:S01]  /*24ed0*/  UIADD3 UR12, UPT, UPT, UR10, 0x100, URZ ;  /* 0x000001000a0c7890 */ /* 0x000fe2000fffe0ff */
[----:B------:R-:W4:Y:S02]  /*24ee0*/  FENCE.VIEW.ASYNC.T ;  /* 0x00000000000073c6 */ /* 0x000f240000000200 */
[----:B------:R-:W2:Y:S08]  /*24ef0*/  LDC R4, c[0x0][0x3a0] ;  /* 0x0000e800ff047b82 */ /* 0x000eb00000000800 */
[----:B------:R-:W2:Y:S08]  /*24f00*/  LDC R5, c[0x0][0x3a0] ;  /* 0x0000e800ff057b82 */ /* 0x000eb00000000800 */
[----:B------:R-:W2:Y:S01]  /*24f10*/  LDC R6, c[0x0][0x3a0] ;  /* 0x0000e800ff067b82 */ /* 0x000ea20000000800 */
[----:B-1----:R-:W-:-:S07]  /*24f20*/  IADD3 R7, PT, PT, R7, 0x7f, RZ ;  /* 0x0000007f07077810 */ /* 0x002fce0007ffe0ff */
[----:B----4-:R-:W-:Y:S01]  /*24f30*/  BAR.SYNC.DEFER_BLOCKING 0x0 ;  /* 0x0000000000007b1d */ /* 0x010fe20000010000 */
[-C--:B--2---:R-:W-:Y:S02]  /*24f40*/  IADD3 R112, P4, PT, R10, R2.reuse, RZ ;  /* 0x000000020a707210 */ /* 0x084fe40007f9e0ff */
[----:B---3--:R-:W-:-:S03]  /*24f50*/  IADD3 R110, P5, PT, R8, R2, RZ ;  /* 0x00000002086e7210 */ /* 0x008fc60007fbe0ff */
[--C-:B------:R-:W-:Y:S01]  /*24f60*/  IMAD.X R113, R11, 0x1, R0.reuse, P4 ;  /* 0x000000010b717824 */ /* 0x100fe200020e0600 */
[----:B------:R-:W-:Y:S01]  /*24f70*/  ISETP.LT.OR P4, PT, R7, 0x80, P1 ;  /* 0x000000800700780c */ /* 0x000fe20000f81670 */
[----:B------:R-:W-:-:S12]  /*24f80*/  IMAD.X R111, R9, 0x1, R0, P5 ;  /* 0x00000001096f7824 */ /* 0x000fd800028e0600 */
[----:B------:R-:W-:Y:S05]  /*24f90*/  @P4 BRA `(.L_x_7) ;  /* 0x0000000400384947 */ /* 0x000fea0003800000 */
[----:B------:R-:W-:Y:S01]  /*24fa0*/  USHF.R.U32.HI UR70, URZ, 0x4, UR9 ;  /* 0x00000004ff467899 */ /* 0x000fe20008011609 */
[----:B------:R-:W-:Y:S01]  /*24fb0*/  UMOV UR20, URZ ;  /* 0x000000ff00147c82 */ /* 0x000fe20008000000 */
[----:B------:R-:W-:Y:S02]  /*24fc0*/  UIADD3 UR28, UPT, UPT, UR10, 0x108, URZ ;  /* 0x000001080a1c7890 */ /* 0x000fe4000fffe0ff */
[----:B------:R-:W-:Y:S02]  /*24fd0*/  USGXT.U32 UR70, UR70, 0xe ;  /* 0x0000000e4646789a */ /* 0x000fe40008000000 */
[----:B------:R-:W-:Y:S02]  /*24fe0*/  UIADD3 UR77, UPT, UPT, UR10, 0x110, URZ ;  /* 0x000001100a4d7890 */ /* 0x000fe4000fffe0ff */
[----:B------:R-:W-:Y:S02]  /*24ff0*/  UIADD3 UR60, UP1, UPT, UR70, 0x2, URZ ;  /* 0x00000002463c7890 */ /* 0x000fe4000ff3e0ff */
[----:B------:R-:W-:-:S02]  /*25000*/  UIADD3 UR13, UPT, UPT, UR10, 0x118, URZ ;  /* 0x000001180a0d7890 */ /* 0x000fc4000fffe0ff */
[----:B------:R-:W-:Y:S02]  /*25010*/  UIADD3.X UR61, UPT, UPT, UR20, 0x40004040, URZ, UP1, !UPT ;  /* 0x40004040143d7890 */ /* 0x000fe40008ffe4ff */
[----:B------:R-:W-:Y:S02]  /*25020*/  UIADD3 UR6, UPT, UPT, UR10, 0x120, URZ ;  /* 0x000001200a067890 */ /* 0x000fe4000fffe0ff */
[----:B------:R-:W-:Y:S02]  /*25030*/  UIADD3.64 UR66, UPT, UPT, UR60, 0x2, URZ ;  /* 0x000000023c427897 */ /* 0x000fe4000fffe0ff */
[----:B------:R-:W-:Y:S02]  /*25040*/  UIADD3.64 UR58, UPT, UPT, UR60, 0x4, URZ ;  /* 0x000000043c3a7897 */ /* 0x000fe4000fffe0ff */
[----:B------:R-:W-:Y:S02]  /*25050*/  UIADD3.64 UR56, UPT, UPT, UR60, 0x7fe, URZ ;  /* 0x000007fe3c387897 */ /* 0x000fe4000fffe0ff */
[----:B------:R-:W-:-:S02]  /*25060*/  UIADD3 UR5, UPT, UPT, UR10, 0x128, URZ ;  /* 0x000001280a057890 */ /* 0x000fc4000fffe0ff */
[----:B------:R-:W-:Y:S02]  /*25070*/  UIADD3.64 UR54, UPT, UPT, UR60, 0x800, URZ ;  /* 0x000008003c367897 */ /* 0x000fe4000fffe0ff */
[----:B------:R-:W-:Y:S02]  /*25080*/  UIADD3 UR7, UPT, UPT, UR10, 0x130, URZ ;  /* 0x000001300a077890 */ /* 0x000fe4000fffe0ff */
[----:B------:R-:W-:Y:S01]  /*25090*/  UIADD3.64 UR52, UPT, UPT, UR60, 0x802, URZ ;  /* 0x000008023c347897 */ /* 0x000fe2000fffe0ff */
[----:B------:R-:W-:Y:S01]  /*250a0*/  UMOV UR72, 0x0 ;  /* 0x0000000000487882 */ /* 0x000fe20000000000 */
[----:B------:R-:W-:Y:S01]  /*250b0*/  UMOV UR73, 0x8400910 ;  /* 0x0840091000497882 */ /* 0x000fe20000000000 */
[----:B------:R-:W-:Y:S02]  /*250c0*/  UIADD3 UR8, UPT, UPT, UR10, 0x138, URZ ;  /* 0x000001380a087890 */ /* 0x000fe4000fffe0ff */
[----:B------:R-:W-:Y:S01]  /*250d0*/  UIADD3.64 UR50, UPT, UPT, UR60, 0x804, URZ ;  /* 0x000008043c327897 */ /* 0x000fe2000fffe0ff */
[----:B------:R-:W-:Y:S01]  /*250e0*/  UMOV UR71, 0x40004040 ;  /* 0x4000404000477882 */ /* 0x000fe20000000000 */
[----:B------:R-:W-:Y:S01]  /*250f0*/  UMOV UR68, 0x0 ;  /* 0x0000000000447882 */ /* 0x000fe20000000000 */
[----:B------:R-:W-:Y:S01]  /*25100*/  UMOV UR69, 0x8400910 ;  /* 0x0840091000457882 */ /* 0x000fe20000000000 */
[----:B------:R-:W-:-:S02]  /*25110*/  UIADD3 UR14, UPT, UPT, UR10, 0x140, URZ ;  /* 0x000001400a0e7890 */ /* 0x000fc4000fffe0ff */
[----:B------:R1:W-:Y:S01]  /*25120*/  UTCHMMA tmem[UR12], gdesc[UR70], tmem[UR10], tmem[UR72], idesc[UR73], !UPT ;  /* 0x00ff48460c0079ea */ /* 0x0003e2000f80000a */
[----:B------:R-:W-:Y:S02]  /*25130*/  UIADD3.64 UR48, UPT, UPT, UR60, 0xffe, URZ ;  /* 0x00000ffe3c307897 */ /* 0x000fe4000fffe0ff */
[----:B------:R2:W-:Y:S01]  /*25140*/  UTCHMMA tmem[UR28], gdesc[UR60], tmem[UR10], tmem[UR68], idesc[UR69], UPT ;  /* 0x00ff443c1c0079ea */ /* 0x0005e2000b80000a */
[----:B------:R-:W-:Y:S01]  /*25150*/  UMOV UR64, 0x0 ;  /* 0x0000000000407882 */ /* 0x000fe20000000000 */
[----:B------:R-:W-:Y:S01]  /*25160*/  UMOV UR65, 0x8400910 ;  /* 0x0840091000417882 */ /* 0x000fe20000000000 */
[----:B------:R-:W-:Y:S02]  /*25170*/  UIADD3 UR15, UPT, UPT, UR10, 0x148, URZ ;  /* 0x000001480a0f7890 */ /* 0x000fe4000fffe0ff */
[----:B------:R3:W-:Y:S01]  /*25180*/  UTCHMMA tmem[UR77], gdesc[UR66], tmem[UR10], tmem[UR64], idesc[UR65], UPT ;  /* 0x00ff40424d0079ea */ /* 0x0007e2000b80000a */
[----:B------:R-:W-:Y:S02]  /*25190*/  UIADD3.64 UR44, UPT, UPT, UR60, 0x1000, URZ ;  /* 0x000010003c2c7897 */ /* 0x000fe4000fffe0ff */
[----:B------:R-:W-:-:S02]  /*251a0*/  UIADD3 UR16, UPT, UPT, UR10, 0x150, URZ ;  /* 0x000001500a107890 */ /* 0x000fc4000fffe0ff */
[----:B------:R-:W-:Y:S01]  /*251b0*/  UIADD3.64 UR40, UPT, UPT, UR60, 0x1002, URZ ;  /* 0x000010023c287897 */ /* 0x000fe2000fffe0ff */
[----:B-1----:R-:W-:Y:S01]  /*251c0*/  UMOV UR70, 0x0 ;  /* 0x0000000000467882 */ /* 0x002fe20000000000 */
[----:B------:R-:W-:Y:S01]  /*251d0*/  UMOV UR71, 0x8400910 ;  /* 0x0840091000477882 */ /* 0x000fe20000000000 */
[----:B------:R-:W-:Y:S02]  /*251e0*/  UIADD3 UR17, UPT, UPT, UR10, 0x158, URZ ;  /* 0x000001580a117890 */ /* 0x000fe4000fffe0ff */
[----:B------:R3:W-:Y:S01]  /*251f0*/  UTCHMMA tmem[UR13], gdesc[UR58], tmem[UR10], tmem[UR70], idesc[UR71], UPT ;  /* 0x00ff463a0d0079ea */ /* 0x0007e2000b80000a */
[----:B------:R-:W-:Y:S01]  /*25200*/  UMOV UR24, UR4 ;  /* 0x0000000400187c82 */ /* 0x000fe20008000000 */
[----:B------:R-:W-:Y:S01]  /*25210*/  UMOV UR25, URZ ;  /* 0x000000ff00197c82 */ /* 0x000fe20008000000 */
[----:B------:R-:W-:Y:S01]  /*25220*/  UIADD3.64 UR36, UPT, UPT, UR60, 0x1004, URZ ;  /* 0x000010043c247897 */ /* 0x000fe2000fffe0ff */
[----:B------:R3:W-:Y:S01]  /*25230*/  UTCHMMA tmem[UR6], gdesc[UR56], tmem[UR10], tmem[UR72], idesc[UR73], UPT ;  /* 0x00ff4838060079ea */ /* 0x0007e2000b80000a */
[----:B------:R-:W-:-:S02]  /*25240*/  UIADD3 UR18, UPT, UPT, UR10, 0x160, URZ ;  /* 0x000001600a127890 */ /* 0x000fc4000fffe0ff */
[----:B------:R3:W-:Y:S01]  /*25250*/  UTCHMMA tmem[UR5], gdesc[UR54], tmem[UR10], tmem[UR64], idesc[UR65], UPT ;  /* 0x00ff4036050079ea */ /* 0x0007e2000b80000a */
[----:B------:R-:W-:Y:S01]  /*25260*/  UIADD3.64 UR32, UPT, UPT, UR60, 0x17fe, URZ ;  /* 0x000017fe3c207897 */ /* 0x000fe2000fffe0ff */
[----:B------:R3:W-:Y:S01]  /*25270*/  UTCHMMA tmem[UR7], gdesc[UR52], tmem[UR10], tmem[UR68], idesc[UR69], UPT ;  /* 0x00ff4434070079ea */ /* 0x0007e2000b80000a */
[----:B------:R-:W-:Y:S02]  /*25280*/  UIADD3 UR19, UPT, UPT, UR10, 0x168, URZ ;  /* 0x000001680a137890 */ /* 0x000fe4000fffe0ff */
[----:B------:R3:W-:Y:S01]  /*25290*/  UTCHMMA tmem[UR8], gdesc[UR50], tmem[UR10], tmem[UR70], idesc[UR71], UPT ;  /* 0x00ff4632080079ea */ /* 0x0007e2000b80000a */
[----:B------:R-:W-:Y:S01]  /*252a0*/  UMOV UR76, UR24 ;  /* 0x00000018004c7c82 */ /* 0x000fe20008000000 */
[----:B--2---:R-:W-:Y:S01]  /*252b0*/  UIADD3.64 UR28, UPT, UPT, UR60, 0x1800, URZ ;  /* 0x000018003c1c7897 */ /* 0x004fe2000fffe0ff */
[----:B------:R3:W-:Y:S01]  /*252c0*/  UTCHMMA tmem[UR14], gdesc[UR48], tmem[UR10], tmem[UR72], idesc[UR73], UPT ;  /* 0x00ff48300e0079ea */ /* 0x0007e2000b80000a */
[----:B------:R-:W-:Y:S02]  /*252d0*/  UIADD3 UR74, UPT, UPT, UR10, 0x170, URZ ;  /* 0x000001700a4a7890 */ /* 0x000fe4000fffe0ff */
[----:B------:R-:W-:-:S02]  /*252e0*/  UIADD3.64 UR24, UPT, UPT, UR60, 0x1802, URZ ;  /* 0x000018023c187897 */ /* 0x000fc4000fffe0ff */
[----:B------:R-:W-:Y:S02]  /*252f0*/  UIADD3 UR75, UPT, UPT, UR10, 0x178, URZ ;  /* 0x000001780a4b7890 */ /* 0x000fe4000fffe0ff */
[----:B------:R-:W-:Y:S01]  /*25300*/  UIADD3.64 UR62, UPT, UPT, UR60, 0x1804, URZ ;  /* 0x000018043c3e7897 */ /* 0x000fe2000fffe0ff */
[----:B------:R-:W-:Y:S01]  /*25310*/  UMOV UR46, 0x0 ;  /* 0x00000000002e7882 */ /* 0x000fe20000000000 */
[----:B------:R-:W-:Y:S01]  /*25320*/  UMOV UR47, 0x8400910 ;  /* 0x08400910002f7882 */ /* 0x000fe20000000000 */
[----:B------:R-:W-:Y:S01]  /*25330*/  UMOV UR42, 0x0 ;  /* 0x00000000002a7882 */ /* 0x000fe20000000000 */
[----:B------:R-:W-:Y:S01]  /*25340*/  UMOV UR43, 0x8400910 ;  /* 0x08400910002b7882 */ /* 0x000fe20000000000 */
[----:B------:R-:W-:Y:S01]  /*25350*/  UMOV UR38, 0x0 ;  /* 0x0000000000267882 */ /* 0x000fe20000000000 */
[----:B------:R-:W-:Y:S01]  /*25360*/  UMOV UR39, 0x8400910 ;  /* 0x0840091000277882 */ /* 0x000fe20000000000 */
[----:B------:R3:W-:Y:S01]  /*25370*/  UTCHMMA tmem[UR15], gdesc[UR44], tmem[UR10], tmem[UR46], idesc[UR47], UPT ;  /* 0x00ff2e2c0f0079ea */ /* 0x0007e2000b80000a */
        /* <DEDUP_REMOVED lines=12> */
[----:B------:R3:W-:Y:S01]  /*25440*/  UTCHMMA tmem[UR74], gdesc[UR24], tmem[UR10], tmem[UR26], idesc[UR27], UPT ;  /* 0x00ff1a184a0079ea */ /* 0x0007e2000b80000a */
[----:B------:R3:W-:Y:S01]  /*25450*/  UTCHMMA tmem[UR75], gdesc[UR62], tmem[UR10], tmem[UR20], idesc[UR21], UPT ;  /* 0x00ff143e4b0079ea */ /* 0x0007e2000b80000a */
[----:B------:R3:W-:Y:S01]  /*25460*/  UTCBAR [UR76], URZ ;  /* 0x000000ff4c0073e9 */ /* 0x0007e200080000ff */
[----:B------:R-:W-:Y:S01]  /*25470*/  NOP ;  /* 0x0000000000007918 */ /* 0x000fe20000000000 */
.L_x_7:
[----:B------:R-:W2:Y:S04]  /*25480*/  LDL.LU.64 R16, [R1+0xf38] ;  /* 0x000f380001107983 */ /* 0x000ea80000300a00 */
[----:B------:R-:W4:Y:S04]  /*25490*/  LDL.LU.64 R14, [R1+0xf30] ;  /* 0x000f3000010e7983 */ /* 0x000f280000300a00 */
[----:B---3--:R-:W3:Y:S04]  /*254a0*/  LDL.LU.64 R12, [R1+0xf28] ;  /* 0x000f2800010c7983 */ /* 0x008ee80000300a00 */
[----:B------:R-:W3:Y:S04]  /*254b0*/  LDL.LU.64 R18, [R1+0xf20] ;  /* 0x000f200001127983 */ /* 0x000ee80000300a00 */
[----:B------:R-:W3:Y:S04]  /*254c0*/  LDL.LU.64 R10, [R1+0xf18] ;  /* 0x000f1800010a7983 */ /* 0x000ee80000300a00 */
[----:B------:R-:W3:Y:S01]  /*254d0*/  LDL.LU.64 R8, [R1+0xf10] ;  /* 0x000f100001087983 */ /* 0x000ee20000300a00 */
[----:B------:R-:W-:-:S02]  /*254e0*/  VIADD R4, R4, 0xfffffefd ;  /* 0xfffffefd04047836 */ /* 0x000fc40000000000 */
[----:B------:R-:W-:Y:S01]  /*254f0*/  VIADD R5, R5, 0xfffffefc ;  /* 0xfffffefc05057836 */ /* 0x000fe20000000000 */
[----:B------:R-:W-:Y:S01]  /*25500*/  STL.64 [R1+0x1430], R158 ;  /* 0x0014309e01007387 */ /* 0x000fe20000100a00 */
[----:B------:R-:W-:Y:S01]  /*25510*/  BAR.SYNC.DEFER_BLOCKING 0x0 ;  /* 0x0000000000007b1d */ /* 0x000fe20000010000 */
[----:B------:R-:W-:Y:S01]  /*25520*/  ISETP.GE.U32.AND P4, PT, R4, 0x7ffffe7e, PT ;  /* 0x7ffffe7e0400780c */ /* 0x000fe20003f86070 */
[----:B------:R-:W-:-:S06]  /*25530*/  VIADD R4, R6, 0xfffffefb ;  /* 0xfffffefb06047836 */ /* 0x000fcc0000000000 */
[----:B------:R-:W1:Y:S01]  /*25540*/  LDC R6, c[0x0][0x3a0] ;  /* 0x0000e800ff067b82 */ /* 0x000e620000000800 */
[----:B------:R-:W-:Y:S04]  /*25550*/  STL.64 [R1+0x1428], R156 ;  /* 0x0014289c01007387 */ /* 0x000fe80000100a00 */
[----:B------:R-:W-:Y:S04]  /*25560*/  STL.64 [R1+0x1420], R154 ;  /* 0x0014209a01007387 */ /* 0x000fe80000100a00 */
[----:B------:R-:W-:Y:S04]  /*25570*/  STL.64 [R1+0x1418], R152 ;  /* 0x0014189801007387 */ /* 0x000fe80000100a00 */
[----:B------:R-:W-:Y:S04]  /*25580*/  STL.64 [R1+0x1410], R150 ;  /* 0x0014109601007387 */ /* 0x000fe80000100a00 */
[----:B------:R-:W-:Y:S04]  /*25590*/  STL.64 [R1+0x1408], R148 ;  /* 0x0014089401007387 */ /* 0x000fe80000100a00 */
[----:B------:R1:W-:Y:S04]  /*255a0*/  STL.64 [R1+0x1400], R146 ;  /* 0x0014009201007387 */ /* 0x0003e80000100a00 */
[----:B------:R1:W-:Y:S04]  /*255b0*/  STL.64 [R1+0x13f8], R144 ;  /* 0x0013f89001007387 */ /* 0x0003e80000100a00 */
[----:B------:R1:W-:Y:S04]  /*255c0*/  STL.64 [R1+0x13f0], R220 ;  /* 0x0013f0dc01007387 */ /* 0x0003e80000100a00 */
[----:B------:R-:W-:Y:S01]  /*255d0*/  @!PT LDS RZ, [RZ] ;  /* 0x00000000fffff984 */ /* 0x000fe20000000800 */
[----:B------:R-:W-:Y:S01]  /*255e0*/  @!PT LDS RZ, [RZ] ;  /* 0x00000000fffff984 */ /* 0x000fe20000000800 */
[----:B------:R-:W-:Y:S01]  /*255f0*/  @!PT LDS RZ, [RZ] ;  /* 0x00000000fffff984 */ /* 0x000fe20000000800 */
[----:B------:R-:W-:Y:S01]  /*25600*/  LDGSTS.E [R252+0x60000], desc[UR22][R112.64], !P2 ;  /* 0x6000000070fc7fae */ /* 0x000fe2000d1a1016 */
[----:B------:R-:W-:Y:S01]  /*25610*/  ISETP.GE.U32.AND P2, PT, R4, 0x7ffffe7c, PT ;  /* 0x7ffffe7c0400780c */ /* 0x000fe20003f46070 */
[----:B-1----:R-:W1:Y:S02]  /*25620*/  LDC R146, c[0x0][0x3a0] ;  /* 0x0000e800ff927b82 */ /* 0x002e640000000800 */
[----:B------:R-:W-:Y:S01]  /*25630*/  LDGSTS.E [R252+0x60004], desc[UR22][R110.64], !P3 ;  /* 0x600040006efc7fae */ /* 0x000fe2000d9a1016 */
[----:B------:R-:W-:-:S05]  /*25640*/  ISETP.GE.U32.AND P3, PT, R5, 0x7ffffe7d, PT ;  /* 0x7ffffe7d0500780c */ /* 0x000fca0003f66070 */
[----:B------:R-:W1:Y:S08]  /*25650*/  LDC R4, c[0x0][0x3a0] ;  /* 0x0000e800ff047b82 */ /* 0x000e700000000800 */
[----:B------:R-:W1:Y:S08]  /*25660*/  LDC R5, c[0x0][0x3a0] ;  /* 0x0000e800ff057b82 */ /* 0x000e700000000800 */
[----:B------:R-:W1:Y:S01]  /*25670*/  LDC R145, c[0x0][0x3a0] ;  /* 0x0000e800ff917b82 */ /* 0x000e620000000800 */
[----:B--2---:R-:W-:-:S07]  /*25680*/  IADD3 R108, P5, PT, R16, R2, RZ ;  /* 0x00000002106c7210 */ /* 0x004fce0007fbe0ff */
[----:B------:R-:W2:Y:S01]  /*25690*/  LDC R144, c[0x0][0x3a0] ;  /* 0x0000e800ff907b82 */ /* 0x000ea20000000800 */
[----:B------:R-:W-:Y:S01]  /*256a0*/  IMAD.X R109, R17, 0x1, R0, P5 ;  /* 0x00000001116d7824 */ /* 0x000fe200028e0600 */
[----:B----4-:R-:W-:Y:S01]  /*256b0*/  IADD3 R106, P5, PT, R14, R2, RZ ;  /* 0x000000020e6a7210 */ /* 0x010fe20007fbe0ff */
[----:B------:R-:W4:Y:S03]  /*256c0*/  LDL.LU.64 R16, [R1+0xf08] ;  /* 0x000f080001107983 */ /* 0x000f260000300a00 */
[----:B------:R-:W-:Y:S01]  /*256d0*/  IADD3.X R107, PT, PT, R15, R0, RZ, P5, !PT ;  /* 0x000000000f6b7210 */ /* 0x000fe20002ffe4ff */
[----:B-1----:R-:W-:Y:S01]  /*256e0*/  VIADD R4, R4, 0xfffffefa ;  /* 0xfffffefa04047836 */ /* 0x002fe20000000000 */
[----:B------:R-:W2:Y:S01]  /*256f0*/  LDL.LU.64 R14, [R1+0xf00] ;  /* 0x000f0000010e7983 */ /* 0x000ea20000300a00 */
[----:B---3--:R-:W-:-:S03]  /*25700*/  IADD3 R102, P5, PT, R12, R2, RZ ;  /* 0x000000020c667210 */ /* 0x008fc60007fbe0ff */
[----:B------:R-:W-:Y:S02]  /*25710*/  LDGSTS.E [R252+0x60008], desc[UR22][R108.64], !P4 ;  /* 0x600080006cfc7fae */ /* 0x000fe4000e1a1016 */
[--C-:B------:R-:W-:Y:S02]  /*25720*/  IMAD.X R103, R13, 0x1, R0.reuse, P5 ;  /* 0x000000010d677824 */ /* 0x100fe400028e0600 */
[----:B------:R-:W3:Y:S01]  /*25730*/  LDL.LU.64 R12, [R1+0xef8] ;  /* 0x000ef800010c7983 */ /* 0x000ee20000300a00 */
[-C--:B------:R-:W-:Y:S02]  /*25740*/  IADD3 R100, P5, PT, R18, R2.reuse, RZ ;  /* 0x0000000212647210 */ /* 0x080fe40007fbe0ff */
[----:B------:R-:W-:Y:S01]  /*25750*/  ISETP.GE.U32.AND P4, PT, R4, 0x7ffffe7b, PT ;  /* 0x7ffffe7b0400780c */ /* 0x000fe20003f86070 */
[----:B------:R-:W-:Y:S02]  /*25760*/  LDGSTS.E [R252+0x6000c], desc[UR22][R106.64], !P3 ;  /* 0x6000c0006afc7fae */ /* 0x000fe4000d9a1016 */
[--C-:B------:R-:W-:Y:S01]  /*25770*/  IMAD.X R101, R19, 0x1, R0.reuse, P5 ;  /* 0x0000000113657824 */ /* 0x100fe200028e0600 */
[-C--:B------:R-:W-:Y:S01]  /*25780*/  IADD3 R98, P5, PT, R10, R2.reuse, RZ ;  /* 0x000000020a627210 */ /* 0x080fe20007fbe0ff */
[----:B------:R-:W3:Y:S04]  /*25790*/  LDL.LU.64 R18, [R1+0xef0] ;  /* 0x000ef00001127983 */ /* 0x000ee80000300a00 */
[--C-:B------:R-:W-:Y:S01]  /*257a0*/  IMAD.X R99, R11, 0x1, R0.reuse, P5 ;  /* 0x000000010b637824 */ /* 0x100fe200028e0600 */
[----:B------:R-:W-:Y:S01]  /*257b0*/  IADD3 R96, P5, PT, R8, R2, RZ ;  /* 0x0000000208607210 */ /* 0x000fe20007fbe0ff */
[----:B------:R-:W3:Y:S03]  /*257c0*/  LDL.LU.64 R10, [R1+0xee8] ;  /* 0x000ee800010a7983 */ /* 0x000ee60000300a00 */
[----:B------:R-:W-:Y:S01]  /*257d0*/  IADD3.X R97, PT, PT, R9, R0, RZ, P5, !PT ;  /* 0x0000000009617210 */ /* 0x000fe20002ffe4ff */
[----:B------:R-:W-:Y:S01]  /*257e0*/  VIADD R4, R6, 0xfffffef8 ;  /* 0xfffffef806047836 */ /* 0x000fe20000000000 */
[----:B------:R-:W3:Y:S01]  /*257f0*/  LDL.LU.64 R8, [R1+0xee0] ;  /* 0x000ee00001087983 */ /* 0x000ee20000300a00 */
[----:B------:R-:W1:Y:S03]  /*25800*/  LDC R6, c[0x0][0x3a0] ;  /* 0x0000e800ff067b82 */ /* 0x000e660000000800 */
[----:B------:R-:W-:Y:S01]  /*25810*/  LDGSTS.E [R252+0x60010], desc[UR22][R102.64], !P2 ;  /* 0x6001000066fc7fae */ /* 0x000fe2000d1a1016 */
[-C--:B----4-:R-:W-:Y:S01]  /*25820*/  IADD3 R92, P5, PT, R16, R2.reuse, RZ ;  /* 0x00000002105c7210 */ /* 0x090fe20007fbe0ff */
[----:B------:R-:W-:Y:S01]  /*25830*/  VIADD R5, R5, 0xfffffef9 ;  /* 0xfffffef905057836 */ /* 0x000fe20000000000 */
[----:B------:R-:W-:Y:S01]  /*25840*/  ISETP.GE.U32.AND P2, PT, R4, 0x7ffffe79, PT ;  /* 0x7ffffe790400780c */ /* 0x000fe20003f46070 */
[----:B------:R-:W-:Y:S01]  /*25850*/  LDGSTS.E [R252+0x60014], desc[UR22][R100.64], !P4 ;  /* 0x6001400064fc7fae */ /* 0x000fe2000e1a1016 */
[----:B------:R-:W4:Y:S01]  /*25860*/  LDC R4, c[0x0][0x3a0] ;  /* 0x0000e800ff047b82 */ /* 0x000f220000000800 */
[--C-:B------:R-:W-:Y:S01]  /*25870*/  IMAD.X R93, R17, 0x1, R0.reuse, P5 ;  /* 0x00000001115d7824 */ /* 0x100fe200028e0600 */
[----:B--2---:R-:W-:Y:S01]  /*25880*/  IADD3 R90, P5, PT, R14, R2, RZ ;  /* 0x000000020e5a7210 */ /* 0x004fe20007fbe0ff */
[----:B------:R-:W2:Y:S04]  /*25890*/  LDL.LU.64 R16, [R1+0xed8] ;  /* 0x000ed80001107983 */ /* 0x000ea80000300a00 */
[----:B------:R-:W-:-:S02]  /*258a0*/  IMAD.X R91, R15, 0x1, R0, P5 ;  /* 0x000000010f5b7824 */ /* 0x000fc400028e0600 */
[----:B------:R-:W4:Y:S01]  /*258b0*/  LDL.LU.64 R14, [R1+0xed0] ;  /* 0x000ed000010e7983 */ /* 0x000f220000300a00 */
[----:B---3--:R-:W-:-:S05]  /*258c0*/  IADD3 R88, P5, PT, R12, R2, RZ ;  /* 0x000000020c587210 */ /* 0x008fca0007fbe0ff */
[----:B------:R-:W-:Y:S02]  /*258d0*/  IMAD.X R89, R13, 0x1, R0, P5 ;  /* 0x000000010d597824 */ /* 0x000fe400028e0600 */
[----:B------:R-:W3:Y:S01]  /*258e0*/  LDL.LU.64 R12, [R1+0xec8] ;  /* 0x000ec800010c7983 */ /* 0x000ee20000300a00 */
[----:B------:R-:W-:-:S05]  /*258f0*/  IADD3 R86, P5, PT, R18, R2, RZ ;  /* 0x0000000212567210 */ /* 0x000fca0007fbe0ff */
[--C-:B------:R-:W-:Y:S01]  /*25900*/  IMAD.X R87, R19, 0x1, R0.reuse, P5 ;  /* 0x0000000113577824 */ /* 0x100fe200028e0600 */
[-C--:B------:R-:W-:Y:S01]  /*25910*/  IADD3 R82, P5, PT, R10, R2.reuse, RZ ;  /* 0x000000020a527210 */ /* 0x080fe20007fbe0ff */
[----:B------:R-:W3:Y:S04]  /*25920*/  LDL.LU.64 R18, [R1+0xec0] ;  /* 0x000ec00001127983 */ /* 0x000ee80000300a00 */
[--C-:B------:R-:W-:Y:S01]  /*25930*/  IMAD.X R83, R11, 0x1, R0.reuse, P5 ;  /* 0x000000010b537824 */ /* 0x100fe200028e0600 */
[----:B------:R-:W-:Y:S01]  /*25940*/  IADD3 R80, P5, PT, R8, R2, RZ ;  /* 0x0000000208507210 */ /* 0x000fe20007fbe0ff */
[----:B------:R-:W3:Y:S04]  /*25950*/  LDL.LU.64 R10, [R1+0xeb8] ;  /* 0x000eb800010a7983 */ /* 0x000ee80000300a00 */
[----:B------:R-:W-:-:S02]  /*25960*/  IMAD.X R81, R9, 0x1, R0, P5 ;  /* 0x0000000109517824 */ /* 0x000fc400028e0600 */
[----:B------:R-:W3:Y:S01]  /*25970*/  LDL.LU.64 R8, [R1+0xeb0] ;  /* 0x000eb00001087983 */ /* 0x000ee20000300a00 */
[----:B--2---:R-:W-:-:S05]  /*25980*/  IADD3 R78, P5, PT, R16, R2, RZ ;  /* 0x00000002104e7210 */ /* 0x004fca0007fbe0ff */
[--C-:B------:R-:W-:Y:S01]  /*25990*/  IMAD.X R79, R17, 0x1, R0.reuse, P5 ;  /* 0x00000001114f7824 */ /* 0x100fe200028e0600 */
[-C--:B----4-:R-:W-:Y:S01]  /*259a0*/  IADD3 R76, P5, PT, R14, R2.reuse, RZ ;  /* 0x000000020e4c7210 */ /* 0x090fe20007fbe0ff */
[----:B------:R-:W2:Y:S04]  /*259b0*/  LDL.LU.64 R16, [R1+0xea8] ;  /* 0x000ea80001107983 */ /* 0x000ea80000300a00 */
[----:B------:R-:W-:Y:S02]  /*259c0*/  IMAD.X R77, R15, 0x1, R0, P5 ;  /* 0x000000010f4d7824 */ /* 0x000fe400028e0600 */
        /* <DEDUP_REMOVED lines=13> */
[----:B--2---:R-:W-:-:S04]  /*25aa0*/  IADD3 R66, P5, PT, R16, R2, RZ ;  /* 0x0000000210427210 */ /* 0x004fc80007fbe0ff */
[----:B------:R-:W-:Y:S02]  /*25ab0*/  IADD3.X R67, PT, PT, R17, R0, RZ, P5, !PT ;  /* 0x0000000011437210 */ /* 0x000fe40002ffe4ff */
        /* <DEDUP_REMOVED lines=9> */
[----:B------:R-:W-:Y:S01]  /*25b50*/  IADD3 R58, P5, PT, R10, R2, RZ ;  /* 0x000000020a3a7210 */ /* 0x000fe20007fbe0ff */
[----:B------:R-:W3:Y:S03]  /*25b60*/  LDL.LU.64 R18, [R1+0xe60] ;  /* 0x000e600001127983 */ /* 0x000ee60000300a00 */
[----:B------:R-:W-:Y:S02]  /*25b70*/  IADD3.X R59, PT, PT, R11, R0, RZ, P5, !PT ;  /* 0x000000000b3b7210 */ /* 0x000fe40002ffe4ff */
        /* <DEDUP_REMOVED lines=10> */
[----:B---3--:R-:W-:-:S04]  /*25c20*/  IADD3 R50, P5, PT, R12, R2, RZ ;  /* 0x000000020c327210 */ /* 0x008fc80007fbe0ff */
[----:B------:R-:W-:Y:S02]  /*25c30*/  IADD3.X R51, PT, PT, R13, R0, RZ, P5, !PT ;  /* 0x000000000d337210 */ /* 0x000fe40002ffe4ff */
        /* <DEDUP_REMOVED lines=10> */
[----:B------:R-:W-:Y:S01]  /*25ce0*/  ISETP.GE.U32.AND P3, PT, R5, 0x7ffffe7a, PT ;  /* 0x7ffffe7a0500780c */ /* 0x000fe20003f66070 */
[----:B------:R-:W-:Y:S01]  /*25cf0*/  VIADD R4, R4, 0xfffffef7 ;  /* 0xfffffef704047836 */ /* 0x000fe20000000000 */
[----:B------:R-:W1:Y:S04]  /*25d00*/  LDC R5, c[0x0][0x3a0] ;  /* 0x0000e800ff057b82 */ /* 0x000e680000000800 */
[----:B------:R-:W-:Y:S01]  /*25d10*/  ISETP.GE.U32.AND P4, PT, R4, 0x7ffffe78, PT ;  /* 0x7ffffe780400780c */ /* 0x000fe20003f86070 */
[----:B-1----:R-:W-:-:S03]  /*25d20*/  VIADD R4, R6, 0xfffffef5 ;  /* 0xfffffef506047836 */ /* 0x002fc60000000000 */
[----:B------:R-:W1:Y:S03]  /*25d30*/  LDC R6, c[0x0][0x3a0] ;  /* 0x0000e800ff067b82 */ /* 0x000e660000000800 */
[----:B------:R-:W-:Y:S04]  /*25d40*/  LDGSTS.E [R252+0x60018], desc[UR22][R98.64], !P3 ;  /* 0x6001800062fc7fae */ /* 0x000fe8000d9a1016 */
[----:B------:R-:W-:Y:S01]  /*25d50*/  LDGSTS.E [R252+0x6001c], desc[UR22][R96.64], !P2 ;  /* 0x6001c00060fc7fae */ /* 0x000fe2000d1a1016 */
[----:B------:R-:W-:Y:S02]  /*25d60*/  ISETP.GE.U32.AND P2, PT, R4, 0x7ffffe76, PT ;  /* 0x7ffffe760400780c */ /* 0x000fe40003f46070 */
[----:B------:R-:W1:Y:S01]  /*25d70*/  LDC R4, c[0x0][0x3a0] ;  /* 0x0000e800ff047b82 */ /* 0x000e620000000800 */
[----:B------:R-:W-:Y:S01]  /*25d80*/  LDGSTS.E [R252+0x60020], desc[UR22][R92.64], !P4 ;  /* 0x600200005cfc7fae */ /* 0x000fe2000e1a1016 */
[----:B------:R-:W-:-:S05]  /*25d90*/  VIADD R5, R5, 0xfffffef6 ;  /* 0xfffffef605057836 */ /* 0x000fca0000000000 */
[----:B------:R-:W-:Y:S02]  /*25da0*/  ISETP.GE.U32.AND P3, PT, R5, 0x7ffffe77, PT ;  /* 0x7ffffe770500780c */ /* 0x000fe40003f66070 */
[----:B------:R-:W2:Y:S01]  /*25db0*/  LDC R5, c[0x0][0x3a0] ;  /* 0x0000e800ff057b82 */ /* 0x000ea20000000800 */
[----:B-1----:R-:W-:-:S10]  /*25dc0*/  IADD3 R4, PT, PT, R4, -0x10c, RZ ;  /* 0xfffffef404047810 */ /* 0x002fd40007ffe0ff */
[----:B------:R-:W-:Y:S01]  /*25dd0*/  LDGSTS.E [R252+0x60024], desc[UR22][R90.64], !P3 ;  /* 0x600240005afc7fae */ /* 0x000fe2000d9a1016 */
[----:B------:R-:W-:Y:S01]  /*25de0*/  ISETP.GE.U32.AND P4, PT, R4, 0x7ffffe75, PT ;  /* 0x7ffffe750400780c */ /* 0x000fe20003f86070 */
[----:B------:R-:W-:Y:S02]  /*25df0*/  VIADD R4, R6, 0xfffffef2 ;  /* 0xfffffef206047836 */ /* 0x000fe40000000000 */
[----:B------:R-:W-:Y:S01]  /*25e00*/  LDGSTS.E [R252+0x60028], desc[UR22][R88.64], !P2 ;  /* 0x6002800058fc7fae */ /* 0x000fe2000d1a1016 */
[----:B------:R-:W1:Y:S02]  /*25e10*/  LDC R6, c[0x0][0x3a0] ;  /* 0x0000e800ff067b82 */ /* 0x000e640000000800 */
[----:B------:R-:W-:-:S06]  /*25e20*/  ISETP.GE.U32.AND P2, PT, R4, 0x7ffffe73, PT ;  /* 0x7ffffe730400780c */ /* 0x000fcc0003f46070 */
[----:B------:R-:W1:Y:S01]  /*25e30*/  LDC R4, c[0x0][0x3a0] ;  /* 0x0000e800ff047b82 */ /* 0x000e620000000800 */
[-C--:B--2---:R-:W-:Y:S01]  /*25e40*/  IADD3 R42, P5, PT, R16, R2.reuse, RZ ;  /* 0x00000002102a7210 */ /* 0x084fe20007fbe0ff */
[----:B------:R-:W-:Y:S01]  /*25e50*/  VIADD R5, R5, 0xfffffef3 ;  /* 0xfffffef305057836 */ /* 0x000fe20000000000 */
[----:B------:R-:W-:Y:S03]  /*25e60*/  LDGSTS.E [R252+0x6002c], desc[UR22][R86.64], !P4 ;  /* 0x6002c00056fc7fae */ /* 0x000fe6000e1a1016 */
[--C-:B------:R-:W-:Y:S01]  /*25e70*/  IMAD.X R43, R17, 0x1, R0.reuse, P5 ;  /* 0x00000001112b7824 */ /* 0x100fe200028e0600 */
[-C--:B----4-:R-:W-:Y:S01]  /*25e80*/  IADD3 R40, P5, PT, R14, R2.reuse, RZ ;  /* 0x000000020e287210 */ /* 0x090fe20007fbe0ff */
[----:B------:R-:W2:Y:S04]  /*25e90*/  LDL.LU.64 R16, [R1+0xe18] ;  /* 0x000e180001107983 */ /* 0x000ea80000300a00 */
[--C-:B------:R-:W-:Y:S01]  /*25ea0*/  IMAD.X R41, R15, 0x1, R0.reuse, P5 ;  /* 0x000000010f297824 */ /* 0x100fe200028e0600 */
[----:B---3--:R-:W-:Y:S01]  /*25eb0*/  IADD3 R38, P5, PT, R12, R2, RZ ;  /* 0x000000020c267210 */ /* 0x008fe20007fbe0ff */
[----:B------:R-:W3:Y:S04]  /*25ec0*/  LDL.LU.64 R14, [R1+0xe10] ;  /* 0x000e1000010e7983 */ /* 0x000ee80000300a00 */
[----:B------:R-:W-:-:S02]  /*25ed0*/  IMAD.X R39, R13, 0x1, R0, P5 ;  /* 0x000000010d277824 */ /* 0x000fc400028e0600 */
[----:B------:R-:W4:Y:S01]  /*25ee0*/  LDL.LU.64 R12, [R1+0xe08] ;  /* 0x000e0800010c7983 */ /* 0x000f220000300a00 */
[----:B------:R-:W-:-:S05]  /*25ef0*/  IADD3 R36, P5, PT, R18, R2, RZ ;  /* 0x0000000212247210 */ /* 0x000fca0007fbe0ff */
[--C-:B------:R-:W-:Y:S01]  /*25f00*/  IMAD.X R37, R19, 0x1, R0.reuse, P5 ;  /* 0x0000000113257824 */ /* 0x100fe200028e0600 */
[-C--:B------:R-:W-:Y:S01]  /*25f10*/  IADD3 R34, P5, PT, R10, R2.reuse, RZ ;  /* 0x000000020a227210 */ /* 0x080fe20007fbe0ff */
[----:B------:R-:W4:Y:S04]  /*25f20*/  LDL.LU.64 R18, [R1+0xe00] ;  /* 0x000e000001127983 */ /* 0x000f280000300a00 */
[--C-:B------:R-:W-:Y:S01]  /*25f30*/  IMAD.X R35, R11, 0x1, R0.reuse, P5 ;  /* 0x000000010b237824 */ /* 0x100fe200028e0600 */
[----:B------:R-:W-:Y:S01]  /*25f40*/  IADD3 R32, P5, PT, R8, R2, RZ ;  /* 0x0000000208207210 */ /* 0x000fe20007fbe0ff */
[----:B------:R-:W4:Y:S04]  /*25f50*/  LDL.LU.64 R10, [R1+0xdf8] ;  /* 0x000df800010a7983 */ /* 0x000f280000300a00 */
[----:B------:R-:W-:-:S02]  /*25f60*/  IMAD.X R33, R9, 0x1, R0, P5 ;  /* 0x0000000109217824 */ /* 0x000fc400028e0600 */
[----:B------:R-:W4:Y:S01]  /*25f70*/  LDL.LU.64 R8, [R1+0xdf0] ;  /* 0x000df00001087983 */ /* 0x000f220000300a00 */
[----:B------:R-:W-:Y:S01]  /*25f80*/  ISETP.GE.U32.AND P3, PT, R5, 0x7ffffe74, PT ;  /* 0x7ffffe740500780c */ /* 0x000fe20003f66070 */
[----:B-1----:R-:W-:Y:S01]  /*25f90*/  VIADD R4, R4, 0xfffffef1 ;  /* 0xfffffef104047836 */ /* 0x002fe20000000000 */
[----:B------:R-:W1:Y:S04]  /*25fa0*/  LDC R5, c[0x0][0x3a0] ;  /* 0x0000e800ff057b82 */ /* 0x000e680000000800 */
[----:B------:R-:W-:Y:S01]  /*25fb0*/  ISETP.GE.U32.AND P4, PT, R4, 0x7ffffe72, PT ;  /* 0x7ffffe720400780c */ /* 0x000fe20003f86070 */
[----:B------:R-:W-:-:S03]  /*25fc0*/  VIADD R4, R6, 0xfffffeef ;  /* 0xfffffeef06047836 */ /* 0x000fc60000000000 */
[----:B------:R-:W1:Y:S03]  /*25fd0*/  LDC R6, c[0x0][0x3a0] ;  /* 0x0000e800ff067b82 */ /* 0x000e660000000800 */
[----:B------:R-:W-:Y:S04]  /*25fe0*/  LDGSTS.E [R252+0x60030], desc[UR22][R82.64], !P3 ;  /* 0x6003000052fc7fae */ /* 0x000fe8000d9a1016 */
[----:B------:R-:W-:Y:S01]  /*25ff0*/  LDGSTS.E [R252+0x60034], desc[UR22][R80.64], !P2 ;  /* 0x6003400050fc7fae */ /* 0x000fe2000d1a1016 */
[----:B------:R-:W-:Y:S02]  /*26000*/  ISETP.GE.U32.AND P2, PT, R4, 0x7ffffe70, PT ;  /* 0x7ffffe700400780c */ /* 0x000fe40003f46070 */
[----:B------:R-:W1:Y:S01]  /*26010*/  LDC R4, c[0x0][0x3a0] ;  /* 0x0000e800ff047b82 */ /* 0x000e620000000800 */
[----:B------:R-:W-:Y:S01]  /*26020*/  LDGSTS.E [R252+0x60038], desc[UR22][R78.64], !P4 ;  /* 0x600380004efc7fae */ /* 0x000fe2000e1a1016 */
[----:B-1----:R-:W-:-:S04]  /*26030*/  IADD3 R5, PT, PT, R5, -0x110, RZ ;  /* 0xfffffef005057810 */ /* 0x002fc80007ffe0ff */
[----:B------:R-:W-:Y:S02]  /*26040*/  ISETP.GE.U32.AND P3, PT, R5, 0x7ffffe71, PT ;  /* 0x7ffffe710500780c */ /* 0x000fe40003f66070 */
[----:B------:R-:W1:Y:S11]  /*26050*/  LDC R5, c[0x0][0x3a0] ;  /* 0x0000e800ff057b82 */ /* 0x000e760000000800 */
[----:B------:R-:W-:Y:S01]  /*26060*/  LDGSTS.E [R252+0x6003c], desc[UR22][R76.64], !P3 ;  /* 0x6003c0004cfc7fae */ /* 0x000fe2000d9a1016 */
[----:B------:R-:W-:-:S03]  /*26070*/  VIADD R4, R4, 0xfffffeee ;  /* 0xfffffeee04047836 */ /* 0x000fc60000000000 */
[----:B------:R-:W-:Y:S02]  /*26080*/  LDGSTS.E [R252+0x60040], desc[UR22][R74.64], !P2 ;  /* 0x600400004afc7fae */ /* 0x000fe4000d1a1016 */
[----:B------:R-:W-:Y:S02]  /*26090*/  ISETP.GE.U32.AND P4, PT, R4, 0x7ffffe6f, PT ;  /* 0x7ffffe6f0400780c */ /* 0x000fe40003f86070 */
[----:B------:R-:W-:Y:S02]  /*260a0*/  IADD3 R4, PT, PT, R6, -0x114, RZ ;  /* 0xfffffeec06047810 */ /* 0x000fe40007ffe0ff */
[----:B------:R-:W1:Y:S02]  /*260b0*/  LDC R6, c[0x0][0x3a0] ;  /* 0x0000e800ff067b82 */ /* 0x000e640000000800 */
[----:B------:R-:W-:-:S06]  /*260c0*/  ISETP.GE.U32.AND P2, PT, R4, 0x7ffffe6d, PT ;  /* 0x7ffffe6d0400780c */ /* 0x000fcc0003f46070 */
[----:B------:R-:W1:Y:S02]  /*260d0*/  LDC R4, c[0x0][0x3a0] ;  /* 0x0000e800ff047b82 */ /* 0x000e640000000800 */
[----:B-1----:R-:W-:Y:S01]  /*260e0*/  VIADD R5, R5, 0xfffffeed ;  /* 0xfffffeed05057836 */ /* 0x002fe20000000000 */
[----:B------:R-:W-:Y:S04]  /*260f0*/  LDGSTS.E [R252+0x60044], desc[UR22][R72.64], !P4 ;  /* 0x6004400048fc7fae */ /* 0x000fe8000e1a1016 */
[----:B------:R-:W-:Y:S02]  /*26100*/  ISETP.GE.U32.AND P3, PT, R5, 0x7ffffe6e, PT ;  /* 0x7ffffe6e0500780c */ /* 0x000fe40003f66070 */
[----:B------:R-:W1:Y:S11]  /*26110*/  LDC R5, c[0x0][0x3a0] ;  /* 0x0000e800ff057b82 */ /* 0x000e760000000800 */
[----:B------:R-:W-:Y:S04]  /*26120*/  LDGSTS.E [R252+0x60048], desc[UR22][R70.64], !P3 ;  /* 0x6004800046fc7fae */ /* 0x000fe8000d9a1016 */
[----:B------:R-:W-:Y:S01]  /*26130*/  LDGSTS.E [R252+0x6004c], desc[UR22][R68.64], !P2 ;  /* 0x6004c00044fc7fae */ /* 0x000fe2000d1a1016 */
[----:B------:R-:W-:-:S05]  /*26140*/  VIADD R4, R4, 0xfffffeeb ;  /* 0xfffffeeb04047836 */ /* 0x000fca0000000000 */
[----:B------:R-:W-:Y:S01]  /*26150*/  ISETP.GE.U32.AND P4, PT, R4, 0x7ffffe6c, PT ;  /* 0x7ffffe6c0400780c */ /* 0x000fe20003f86070 */
[----:B------:R-:W-:Y:S02]  /*26160*/  VIADD R4, R6, 0xfffffee9 ;  /* 0xfffffee906047836 */ /* 0x000fe40000000000 */
[----:B------:R-:W1:Y:S03]  /*26170*/  LDC R6, c[0x0][0x3a0] ;  /* 0x0000e800ff067b82 */ /* 0x000e660000000800 */
[----:B------:R-:W-:-:S05]  /*26180*/  ISETP.GE.U32.AND P2, PT, R4, 0x7ffffe6a, PT ;  /* 0x7ffffe6a0400780c */ /* 0x000fca0003f46070 */
        /* <DEDUP_REMOVED lines=10> */
[----:B------:R-:W2:Y:S03]  /*26230*/  LDC R6, c[0x0][0x3a0] ;  /* 0x0000e800ff067b82 */ /* 0x000ea60000000800 */
[----:B------:R-:W-:-:S05]  /*26240*/  ISETP.GE.U32.AND P2, PT, R4, 0x7ffffe67, PT ;  /* 0x7ffffe670400780c */ /* 0x000fca0003f46070 */
[----:B------:R-:W2:Y:S01]  /*26250*/  LDC R4, c[0x0][0x3a0] ;  /* 0x0000e800ff047b82 */ /* 0x000ea20000000800 */
[----:B-1----:R-:W-:Y:S01]  /*26260*/  VIADD R5, R5, 0xfffffee7 ;  /* 0xfffffee705057836 */ /* 0x002fe20000000000 */
[----:B------:R-:W-:Y:S04]  /*26270*/  LDGSTS.E [R252+0x6005c], desc[UR22][R60.64], !P4 ;  /* 0x6005c0003cfc7fae */ /* 0x000fe8000e1a1016 */
[----:B------:R-:W-:Y:S02]  /*26280*/  ISETP.GE.U32.AND P3, PT, R5, 0x7ffffe68, PT ;  /* 0x7ffffe680500780c */ /* 0x000fe40003f66070 */
[----:B------:R-:W1:Y:S11]  /*26290*/  LDC R5, c[0x0][0x3a0] ;  /* 0x0000e800ff057b82 */ /* 0x000e760000000800 */
[----:B------:R-:W-:Y:S04]  /*262a0*/  LDGSTS.E [R252+0x60060], desc[UR22][R58.64], !P3 ;  /* 0x600600003afc7fae */ /* 0x000fe8000d9a1016 */
[----:B------:R-:W-:Y:S01]  /*262b0*/  LDGSTS.E [R252+0x60064], desc[UR22][R56.64], !P2 ;  /* 0x6006400038fc7fae */ /* 0x000fe2000d1a1016 */
[----:B--2---:R-:W-:-:S05]  /*262c0*/  VIADD R4, R4, 0xfffffee5 ;  /* 0xfffffee504047836 */ /* 0x004fca0000000000 */
[----:B------:R-:W-:Y:S01]  /*262d0*/  ISETP.GE.U32.AND P4, PT, R4, 0x7ffffe66, PT ;  /* 0x7ffffe660400780c */ /* 0x000fe20003f86070 */
[----:B------:R-:W-:Y:S02]  /*262e0*/  VIADD R4, R6, 0xfffffee3 ;  /* 0xfffffee306047836 */ /* 0x000fe40000000000 */
[----:B------:R-:W2:Y:S03]  /*262f0*/  LDC R6, c[0x0][0x3a0] ;  /* 0x0000e800ff067b82 */ /* 0x000ea60000000800 */
[----:B------:R-:W-:-:S05]  /*26300*/  ISETP.GE.U32.AND P2, PT, R4, 0x7ffffe64, PT ;  /* 0x7ffffe640400780c */ /* 0x000fca0003f46070 */
[----:B------:R-:W2:Y:S01]  /*26310*/  LDC R4, c[0x0][0x3a0] ;  /* 0x0000e800ff047b82 */ /* 0x000ea20000000800 */
[-C--:B------:R-:W-:Y:S01]  /*26320*/  IADD3 R30, P5, PT, R16, R2.reuse, RZ ;  /* 0x00000002101e7210 */ /* 0x080fe20007fbe0ff */
[----:B-1----:R-:W-:Y:S01]  /*26330*/  VIADD R5, R5, 0xfffffee4 ;  /* 0xfffffee405057836 */ /* 0x002fe20000000000 */
[----:B------:R-:W-:Y:S03]  /*26340*/  LDGSTS.E [R252+0x60068], desc[UR22][R54.64], !P4 ;  /* 0x6006800036fc7fae */ /* 0x000fe6000e1a1016 */
[--C-:B------:R-:W-:Y:S01]  /*26350*/  IMAD.X R31, R17, 0x1, R0.reuse, P5 ;  /* 0x00000001111f7824 */ /* 0x100fe200028e0600 */
[-C--:B---3--:R-:W-:Y:S01]  /*26360*/  IADD3 R28, P5, PT, R14, R2.reuse, RZ ;  /* 0x000000020e1c7210 */ /* 0x088fe20007fbe0ff */
[----:B------:R-:W3:Y:S04]  /*26370*/  LDL.LU.64 R16, [R1+0xde8] ;  /* 0x000de80001107983 */ /* 0x000ee80000300a00 */
[--C-:B------:R-:W-:Y:S01]  /*26380*/  IMAD.X R29, R15, 0x1, R0.reuse, P5 ;  /* 0x000000010f1d7824 */ /* 0x100fe200028e0600 */
[----:B----4-:R-:W-:Y:S01]  /*26390*/  IADD3 R26, P5, PT, R12, R2, RZ ;  /* 0x000000020c1a7210 */ /* 0x010fe20007fbe0ff */
[----:B------:R-:W4:Y:S04]  /*263a0*/  LDL.LU.64 R14, [R1+0xde0] ;  /* 0x000de000010e7983 */ /* 0x000f280000300a00 */
[----:B------:R-:W-:-:S02]  /*263b0*/  IMAD.X R27, R13, 0x1, R0, P5 ;  /* 0x000000010d1b7824 */ /* 0x000fc400028e0600 */
[----:B------:R-:W3:Y:S01]  /*263c0*/  LDL.LU.64 R12, [R1+0xdd8] ;  /* 0x000dd800010c7983 */ /* 0x000ee20000300a00 */
[----:B------:R-:W-:-:S04]  /*263d0*/  IADD3 R24, P5, PT, R18, R2, RZ ;  /* 0x0000000212187210 */ /* 0x000fc80007fbe0ff */
[----:B------:R-:W-:Y:S02]  /*263e0*/  IADD3.X R25, PT, PT, R19, R0, RZ, P5, !PT ;  /* 0x0000000013197210 */ /* 0x000fe40002ffe4ff */
[----:B------:R-:W-:-:S05]  /*263f0*/  IADD3 R22, P5, PT, R10, R2, RZ ;  /* 0x000000020a167210 */ /* 0x000fca0007fbe0ff */
[--C-:B------:R-:W-:Y:S01]  /*26400*/  IMAD.X R23, R11, 0x1, R0.reuse, P5 ;  /* 0x000000010b177824 */ /* 0x100fe200028e0600 */
[----:B------:R-:W-:Y:S01]  /*26410*/  IADD3 R20, P5, PT, R8, R2, RZ ;  /* 0x0000000208147210 */ /* 0x000fe20007fbe0ff */
[----:B------:R-:W3:Y:S04]  /*26420*/  LDL.LU.64 R10, [R1+0xdd0] ;  /* 0x000dd000010a7983 */ /* 0x000ee80000300a00 */
[----:B------:R-:W-:Y:S02]  /*26430*/  IMAD.X R21, R9, 0x1, R0, P5 ;  /* 0x0000000109157824 */ /* 0x000fe400028e0600 */
[----:B------:R-:W3:Y:S04]  /*26440*/  LDL.LU.64 R8, [R1+0xdc8] ;  /* 0x000dc80001087983 */ /* 0x000ee80000300a00 */
[----:B------:R-:W3:Y:S04]  /*26450*/  LDL.LU.64 R94, [R1+0xdc0] ;  /* 0x000dc000015e7983 */ /* 0x000ee80000300a00 */
[----:B------:R-:W3:Y:S04]  /*26460*/  LDL.LU.64 R104, [R1+0xdb8] ;  /* 0x000db80001687983 */ /* 0x000ee80000300a00 */
[----:B------:R-:W3:Y:S04]  /*26470*/  LDL.LU.64 R84, [R1+0xdb0] ;  /* 0x000db00001547983 */ /* 0x000ee80000300a00 */
[----:B------:R-:W3:Y:S04]  /*26480*/  LDL.LU.64 R116, [R1+0xda8] ;  /* 0x000da80001747983 */ /* 0x000ee80000300a00 */
[----:B------:R-:W3:Y:S01]  /*26490*/  LDL.LU.64 R118, [R1+0xda0] ;  /* 0x000da00001767983 */ /* 0x000ee20000300a00 */
[----:B------:R-:W-:Y:S01]  /*264a0*/  ISETP.GE.U32.AND P3, PT, R5, 0x7ffffe65, PT ;  /* 0x7ffffe650500780c */ /* 0x000fe20003f66070 */
[----:B--2---:R-:W-:Y:S01]  /*264b0*/  VIADD R4, R4, 0xfffffee2 ;  /* 0xfffffee204047836 */ /* 0x004fe20000000000 */
[----:B------:R-:W1:Y:S01]  /*264c0*/  LDC R5, c[0x0][0x3a0] ;  /* 0x0000e800ff057b82 */ /* 0x000e620000000800 */
[----:B------:R-:W2:Y:S03]  /*264d0*/  LDL.LU.64 R114, [R1+0xd98] ;  /* 0x000d980001727983 */ /* 0x000ea60000300a00 */
[----:B------:R-:W-:Y:S01]  /*264e0*/  ISETP.GE.U32.AND P4, PT, R4, 0x7ffffe63, PT ;  /* 0x7ffffe630400780c */ /* 0x000fe20003f86070 */
[----:B------:R-:W-:Y:S01]  /*264f0*/  VIADD R4, R6, 0xfffffee0 ;  /* 0xfffffee006047836 */ /* 0x000fe20000000000 */
[----:B------:R-:W2:Y:S02]  /*26500*/  LDL.LU.64 R122, [R1+0xd90] ;  /* 0x000d9000017a7983 */ /* 0x000ea40000300a00 */
[----:B------:R-:W1:Y:S02]  /*26510*/  LDC R6, c[0x0][0x3a0] ;  /* 0x0000e800ff067b82 */ /* 0x000e640000000800 */
[----:B------:R-:W2:Y:S04]  /*26520*/  LDL.LU.64 R124, [R1+0xd88] ;  /* 0x000d8800017c7983 */ /* 0x000ea80000300a00 */
[----:B------:R-:W-:Y:S04]  /*26530*/  LDGSTS.E [R252+0x6006c], desc[UR22][R52.64], !P3 ;  /* 0x6006c00034fc7fae */ /* 0x000fe8000d9a1016 */
[----:B------:R-:W-:Y:S01]  /*26540*/  LDGSTS.E [R252+0x60070], desc[UR22][R50.64], !P2 ;  /* 0x6007000032fc7fae */ /* 0x000fe2000d1a1016 */
[----:B------:R-:W-:-:S02]  /*26550*/  ISETP.GE.U32.AND P2, PT, R4, 0x7ffffe61, PT ;  /* 0x7ffffe610400780c */ /* 0x000fc40003f46070 */
[----:B------:R-:W1:Y:S01]  /*26560*/  LDC R4, c[0x0][0x3a0] ;  /* 0x0000e800ff047b82 */ /* 0x000e620000000800 */
[----:B------:R-:W2:Y:S01]  /*26570*/  LDL.LU.64 R120, [R1+0xd80] ;  /* 0x000d800001787983 */ /* 0x000ea20000300a00 */
[----:B-1----:R-:W-:-:S03]  /*26580*/  VIADD R5, R5, 0xfffffee1 ;  /* 0xfffffee105057836 */ /* 0x002fc60000000000 */
[----:B------:R-:W2:Y:S02]  /*26590*/  LDL.LU.64 R128, [R1+0xd78] ;  /* 0x000d780001807983 */ /* 0x000ea40000300a00 */
[----:B------:R-:W-:Y:S02]  /*265a0*/  ISETP.GE.U32.AND P3, PT, R5, 0x7ffffe62, PT ;  /* 0x7ffffe620500780c */ /* 0x000fe40003f66070 */
[----:B------:R-:W-:Y:S01]  /*265b0*/  LDGSTS.E [R252+0x60074], desc[UR22][R48.64], !P4 ;  /* 0x6007400030fc7fae */ /* 0x000fe2000e1a1016 */
[----:B------:R-:W1:Y:S03]  /*265c0*/  LDC R5, c[0x0][0x3a0] ;  /* 0x0000e800ff057b82 */ /* 0x000e660000000800 */
[----:B------:R-:W2:Y:S04]  /*265d0*/  LDL.LU.64 R130, [R1+0xd70] ;  /* 0x000d700001827983 */ /* 0x000ea80000300a00 */
[----:B------:R-:W2:Y:S04]  /*265e0*/  LDL.LU.64 R126, [R1+0xd68] ;  /* 0x000d6800017e7983 */ /* 0x000ea80000300a00 */
[----:B------:R-:W-:Y:S01]  /*265f0*/  LDGSTS.E [R252+0x60078], desc[UR22][R46.64], !P3 ;  /* 0x600780002efc7fae */ /* 0x000fe2000d9a1016 */
[----:B------:R-:W-:-:S03]  /*26600*/  IADD3 R4, PT, PT, R4, -0x121, RZ ;  /* 0xfffffedf04047810 */ /* 0x000fc60007ffe0ff */
[----:B------:R-:W-:Y:S01]  /*26610*/  LDGSTS.E [R252+0x6007c], desc[UR22][R44.64], !P2 ;  /* 0x6007c0002cfc7fae */ /* 0x000fe2000d1a1016 */
[----:B------:R-:W-:Y:S01]  /*26620*/  ISETP.GE.U32.AND P4, PT, R4, 0x7ffffe60, PT ;  /* 0x7ffffe600400780c */ /* 0x000fe20003f86070 */
[----:B------:R-:W-:Y:S02]  /*26630*/  VIADD R4, R6, 0xfffffedd ;  /* 0xfffffedd06047836 */ /* 0x000fe40000000000 */
[----:B------:R-:W2:Y:S01]  /*26640*/  LDL.LU.64 R152, [R1+0xd60] ;  /* 0x000d600001987983 */ /* 0x000ea20000300a00 */
[----:B------:R-:W1:Y:S02]  /*26650*/  LDC R6, c[0x0][0x3a0] ;  /* 0x0000e800ff067b82 */ /* 0x000e640000000800 */
[----:B------:R-:W-:Y:S01]  /*26660*/  ISETP.GE.U32.AND P2, PT, R4, 0x7ffffe5e, PT ;  /* 0x7ffffe5e0400780c */ /* 0x000fe20003f46070 */
[----:B-1----:R-:W-:Y:S01]  /*26670*/  VIADD R5, R5, 0xfffffede ;  /* 0xfffffede05057836 */ /* 0x002fe20000000000 */
[----:B------:R-:W2:Y:S04]  /*26680*/  LDL.LU.64 R154, [R1+0xd58] ;  /* 0x000d5800019a7983 */ /* 0x000ea80000300a00 */
[----:B------:R-:W1:Y:S01]  /*26690*/  LDC R4, c[0x0][0x3a0] ;  /* 0x0000e800ff047b82 */ /* 0x000e620000000800 */
[----:B------:R-:W-:Y:S01]  /*266a0*/  ISETP.GE.U32.AND P3, PT, R5, 0x7ffffe5f, PT ;  /* 0x7ffffe5f0500780c */ /* 0x000fe20003f66070 */
[----:B------:R-:W-:Y:S04]  /*266b0*/  LDGSTS.E [R252+0x60080], desc[UR22][R42.64], !P4 ;  /* 0x600800002afc7fae */ /* 0x000fe8000e1a1016 */
[----:B------:R-:W2:Y:S02]  /*266c0*/  LDL.LU.64 R156, [R1+0xd50] ;  /* 0x000d5000019c7983 */ /* 0x000ea40000300a00 */
[----:B------:R-:W1:Y:S02]  /*266d0*/  LDC R5, c[0x0][0x3a0] ;  /* 0x0000e800ff057b82 */ /* 0x000e640000000800 */
[----:B------:R-:W2:Y:S04]  /*266e0*/  LDL.LU.64 R158, [R1+0xd48] ;  /* 0x000d4800019e7983 */ /* 0x000ea80000300a00 */
[----:B------:R-:W-:Y:S04]  /*266f0*/  LDGSTS.E [R252+0x60084], desc[UR22][R40.64], !P3 ;  /* 0x6008400028fc7fae */ /* 0x000fe8000d9a1016 */
[----:B------:R-:W-:Y:S04]  /*26700*/  LDGSTS.E [R252+0x60088], desc[UR22][R38.64], !P2 ;  /* 0x6008800026fc7fae */ /* 0x000fe8000d1a1016 */
[----:B------:R-:W2:Y:S01]  /*26710*/  LDL.LU.64 R150, [R1+0xd40] ;  /* 0x000d400001967983 */ /* 0x000ea20000300a00 */
[----:B-1----:R-:W-:-:S03]  /*26720*/  VIADD R4, R4, 0xfffffedc ;  /* 0xfffffedc04047836 */ /* 0x002fc60000000000 */
[----:B------:R-:W2:Y:S02]  /*26730*/  LDL.LU.64 R148, [R1+0xd38] ;  /* 0x000d380001947983 */ /* 0x000ea40000300a00 */
[----:B------:R-:W-:Y:S01]  /*26740*/  ISETP.GE.U32.AND P4, PT, R4, 0x7ffffe5d, PT ;  /* 0x7ffffe5d0400780c */ /* 0x000fe20003f86070 */
[----:B------:R-:W-:Y:S01]  /*26750*/  VIADD R4, R6, 0xfffffeda ;  /* 0xfffffeda06047836 */ /* 0x000fe20000000000 */
[----:B------:R-:W2:Y:S01]  /*26760*/  LDL.LU.64 R220, [R1+0xd30] ;  /* 0x000d300001dc7983 */ /* 0x000ea20000300a00 */
[----:B------:R-:W1:Y:S03]  /*26770*/  LDC R6, c[0x0][0x3a0] ;  /* 0x0000e800ff067b82 */ /* 0x000e660000000800 */
[----:B------:R-:W-:-:S05]  /*26780*/  ISETP.GE.U32.AND P2, PT, R4, 0x7ffffe5b, PT ;  /* 0x7ffffe5b0400780c */ /* 0x000fca0003f46070 */
[----:B------:R-:W1:Y:S01]  /*26790*/  LDC R4, c[0x0][0x3a0] ;  /* 0x0000e800ff047b82 */ /* 0x000e620000000800 */
[----:B------:R-:W-:Y:S01]  /*267a0*/  IADD3 R5, PT, PT, R5, -0x125, RZ ;  /* 0xfffffedb05057810 */ /* 0x000fe20007ffe0ff */
[----:B------:R-:W-:Y:S03]  /*267b0*/  LDGSTS.E [R252+0x6008c], desc[UR22][R36.64], !P4 ;  /* 0x6008c00024fc7fae */ /* 0x000fe6000e1a1016 */
[----:B------:R-:W-:-:S03]  /*267c0*/  ISETP.GE.U32.AND P3, PT, R5, 0x7ffffe5c, PT ;  /* 0x7ffffe5c0500780c */ /* 0x000fc60003f66070 */
[----:B------:R-:W1:Y:S10]  /*267d0*/  LDC R5, c[0x0][0x3a0] ;  /* 0x0000e800ff057b82 */ /* 0x000e740000000800 */
[----:B------:R-:W-:Y:S04]  /*267e0*/  LDGSTS.E [R252+0x60090], desc[UR22][R34.64], !P3 ;  /* 0x6009000022fc7fae */ /* 0x000fe8000d9a1016 */
[----:B------:R-:W-:Y:S01]  /*267f0*/  LDGSTS.E [R252+0x60094], desc[UR22][R32.64], !P2 ;  /* 0x6009400020fc7fae */ /* 0x000fe2000d1a1016 */
[----:B-1----:R-:W-:-:S05]  /*26800*/  VIADD R4, R4, 0xfffffed9 ;  /* 0xfffffed904047836 */ /* 0x002fca0000000000 */
[----:B------:R-:W-:Y:S02]  /*26810*/  ISETP.GE.U32.AND P4, PT, R4, 0x7ffffe5a, PT ;  /* 0x7ffffe5a0400780c */ /* 0x000fe40003f86070 */
[----:B------:R-:W-:Y:S02]  /*26820*/  IADD3 R4, PT, PT, R6, -0x129, RZ ;  /* 0xfffffed706047810 */ /* 0x000fe40007ffe0ff */
[----:B------:R-:W1:Y:S02]  /*26830*/  LDC R6, c[0x0][0x3a0] ;  /* 0x0000e800ff067b82 */ /* 0x000e640000000800 */
[----:B------:R-:W-:-:S06]  /*26840*/  ISETP.GE.U32.AND P2, PT, R4, 0x7ffffe58, PT ;  /* 0x7ffffe580400780c */ /* 0x000fcc0003f46070 */
[----:B------:R-:W1:Y:S01]  /*26850*/  LDC R4, c[0x0][0x3a0] ;  /* 0x0000e800ff047b82 */ /* 0x000e620000000800 */
[----:B------:R-:W-:Y:S01]  /*26860*/  VIADD R5, R5, 0xfffffed8 ;  /* 0xfffffed805057836 */ /* 0x000fe20000000000 */
[----:B------:R-:W-:Y:S04]  /*26870*/  LDGSTS.E [R252+0x60098], desc[UR22][R30.64], !P4 ;  /* 0x600980001efc7fae */ /* 0x000fe8000e1a1016 */
[----:B------:R-:W-:Y:S02]  /*26880*/  ISETP.GE.U32.AND P3, PT, R5, 0x7ffffe59, PT ;  /* 0x7ffffe590500780c */ /* 0x000fe40003f66070 */
[----:B------:R-:W3:Y:S11]  /*26890*/  LDC R5, c[0x0][0x3a0] ;  /* 0x0000e800ff057b82 */ /* 0x000ef60000000800 */
[----:B------:R-:W-:Y:S04]  /*268a0*/  LDGSTS.E [R252+0x6009c], desc[UR22][R28.64], !P3 ;  /* 0x6009c0001cfc7fae */ /* 0x000fe8000d9a1016 */
[----:B------:R-:W-:Y:S01]  /*268b0*/  LDGSTS.E [R252+0x600a0], desc[UR22][R26.64], !P2 ;  /* 0x600a00001afc7fae */ /* 0x000fe2000d1a1016 */
[----:B-1----:R-:W-:-:S05]  /*268c0*/  VIADD R4, R4, 0xfffffed6 ;  /* 0xfffffed604047836 */ /* 0x002fca0000000000 */
[----:B------:R-:W-:Y:S01]  /*268d0*/  ISETP.GE.U32.AND P4, PT, R4, 0x7ffffe57, PT ;  /* 0x7ffffe570400780c */ /* 0x000fe20003f86070 */
[----:B------:R-:W-:Y:S02]  /*268e0*/  VIADD R4, R6, 0xfffffed4 ;  /* 0xfffffed406047836 */ /* 0x000fe40000000000 */
[----:B------:R-:W1:Y:S03]  /*268f0*/  LDC R6, c[0x0][0x3a0] ;  /* 0x0000e800ff067b82 */ /* 0x000e660000000800 */
[----:B------:R-:W-:-:S05]  /*26900*/  ISETP.GE.U32.AND P2, PT, R4, 0x7ffffe55, PT ;  /* 0x7ffffe550400780c */ /* 0x000fca0003f46070 */
[----:B------:R-:W1:Y:S01]  /*26910*/  LDC R4, c[0x0][0x3a0] ;  /* 0x0000e800ff047b82 */ /* 0x000e620000000800 */
[----:B---3--:R-:W-:Y:S01]  /*26920*/  VIADD R5, R5, 0xfffffed5 ;  /* 0xfffffed505057836 */ /* 0x008fe20000000000 */
        /* <DEDUP_REMOVED lines=11> */
[----:B---3--:R-:W-:-:S05]  /*269e0*/  VIADD R5, R5, 0xfffffed2 ;  /* 0xfffffed205057836 */ /* 0x008fca0000000000 */
[----:B------:R-:W-:Y:S02]  /*269f0*/  ISETP.GE.U32.AND P3, PT, R5, 0x7ffffe53, PT ;  /* 0x7ffffe530500780c */ /* 0x000fe40003f66070 */
[----:B------:R-:W3:Y:S01]  /*26a00*/  LDC R5, c[0x0][0x3a0] ;  /* 0x0000e800ff057b82 */ /* 0x000ee20000000800 */
[----:B------:R-:W-:-:S05]  /*26a10*/  IADD3 R18, P5, PT, R16, R2, RZ ;  /* 0x0000000210127210 */ /* 0x000fca0007fbe0ff */
[----:B------:R-:W-:Y:S01]  /*26a20*/  IMAD.X R19, R17, 0x1, R0, P5 ;  /* 0x0000000111137824 */ /* 0x000fe200028e0600 */
[----:B----4-:R-:W-:Y:S01]  /*26a30*/  IADD3 R16, P5, PT, R14, R2, RZ ;  /* 0x000000020e107210 */ /* 0x010fe20007fbe0ff */
[----:B-1----:R-:W-:-:S03]  /*26a40*/  VIADD R4, R4, 0xfffffed0 ;  /* 0xfffffed004047836 */ /* 0x002fc60000000000 */
[----:B------:R-:W-:Y:S01]  /*26a50*/  IADD3.X R17, PT, PT, R15, R0, RZ, P5, !PT ;  /* 0x000000000f117210 */ /* 0x000fe20002ffe4ff */
[----:B------:R-:W-:Y:S01]  /*26a60*/  LDGSTS.E [R252+0x600b0], desc[UR22][R18.64], !P4 ;  /* 0x600b000012fc7fae */ /* 0x000fe2000e1a1016 */
[----:B------:R-:W-:Y:S02]  /*26a70*/  IADD3 R14, P5, PT, R12, R2, RZ ;  /* 0x000000020c0e7210 */ /* 0x000fe40007fbe0ff */
[----:B------:R-:W-:Y:S01]  /*26a80*/  ISETP.GE.U32.AND P4, PT, R4, 0x7ffffe51, PT ;  /* 0x7ffffe510400780c */ /* 0x000fe20003f86070 */
[----:B------:R-:W-:Y:S01]  /*26a90*/  VIADD R4, R6, 0xfffffece ;  /* 0xfffffece06047836 */ /* 0x000fe20000000000 */
[----:B------:R-:W-:Y:S01]  /*26aa0*/  LDGSTS.E [R252+0x600b4], desc[UR22][R16.64], !P3 ;  /* 0x600b400010fc7fae */ /* 0x000fe2000d9a1016 */
[----:B------:R-:W-:Y:S01]  /*26ab0*/  IMAD.X R15, R13, 0x1, R0, P5 ;  /* 0x000000010d0f7824 */ /* 0x000fe200028e0600 */
[----:B------:R-:W1:Y:S04]  /*26ac0*/  LDC R6, c[0x0][0x3a0] ;  /* 0x0000e800ff067b82 */ /* 0x000e680000000800 */
[----:B------:R-:W-:Y:S01]  /*26ad0*/  LDGSTS.E [R252+0x600b8], desc[UR22][R14.64], !P2 ;  /* 0x600b80000efc7fae */ /* 0x000fe2000d1a1016 */
[----:B------:R-:W-:-:S03]  /*26ae0*/  ISETP.GE.U32.AND P2, PT, R4, 0x7ffffe4f, PT ;  /* 0x7ffffe4f0400780c */ /* 0x000fc60003f46070 */
[----:B------:R-:W4:Y:S01]  /*26af0*/  LDC R4, c[0x0][0x3a0] ;  /* 0x0000e800ff047b82 */ /* 0x000f220000000800 */
[----:B---3--:R-:W-:Y:S01]  /*26b00*/  VIADD R5, R5, 0xfffffecf ;  /* 0xfffffecf05057836 */ /* 0x008fe20000000000 */
[----:B------:R-:W-:-:S04]  /*26b10*/  IADD3 R12, P5, PT, R10, R2, RZ ;  /* 0x000000020a0c7210 */ /* 0x000fc80007fbe0ff */
[----:B------:R-:W-:Y:S02]  /*26b20*/  ISETP.GE.U32.AND P3, PT, R5, 0x7ffffe50, PT ;  /* 0x7ffffe500500780c */ /* 0x000fe40003f66070 */
[----:B------:R-:W3:Y:S01]  /*26b30*/  LDC R5, c[0x0][0x3a0] ;  /* 0x0000e800ff057b82 */ /* 0x000ee20000000800 */
[----:B------:R-:W-:Y:S01]  /*26b40*/  IMAD.X R13, R11, 0x1, R0, P5 ;  /* 0x000000010b0d7824 */ /* 0x000fe200028e0600 */
[----:B------:R-:W-:-:S04]  /*26b50*/  IADD3 R10, P5, PT, R8, R2, RZ ;  /* 0x00000002080a7210 */ /* 0x000fc80007fbe0ff */
[----:B------:R-:W-:Y:S01]  /*26b60*/  LDGSTS.E [R252+0x600bc], desc[UR22][R12.64], !P4 ;  /* 0x600bc0000cfc7fae */ /* 0x000fe2000e1a1016 */
[--C-:B------:R-:W-:Y:S01]  /*26b70*/  IMAD.X R11, R9, 0x1, R0.reuse, P5 ;  /* 0x00000001090b7824 */ /* 0x100fe200028e0600 */
[----:B------:R-:W-:Y:S02]  /*26b80*/  IADD3 R8, P5, PT, R94, R2, RZ ;  /* 0x000000025e087210 */ /* 0x000fe40007fbe0ff */
[----:B------:R-:W2:Y:S01]  /*26b90*/  LDC R94, c[0x0][0x3a0] ;  /* 0x0000e800ff5e7b82 */ /* 0x000ea20000000800 */
[----:B----4-:R-:W-:Y:S01]  /*26ba0*/  VIADD R4, R4, 0xfffffecd ;  /* 0xfffffecd04047836 */ /* 0x010fe20000000000 */
[----:B------:R-:W-:Y:S01]  /*26bb0*/  IADD3.X R9, PT, PT, R95, R0, RZ, P5, !PT ;  /* 0x000000005f097210 */ /* 0x000fe20002ffe4ff */
[----:B------:R-:W-:Y:S05]  /*26bc0*/  LDGSTS.E [R252+0x600c0], desc[UR22][R10.64], !P3 ;  /* 0x600c00000afc7fae */ /* 0x000fea000d9a1016 */
[----:B------:R-:W4:Y:S01]  /*26bd0*/  LDC R95, c[0x0][0x3a0] ;  /* 0x0000e800ff5f7b82 */ /* 0x000f220000000800 */
[----:B------:R-:W-:Y:S01]  /*26be0*/  ISETP.GE.U32.AND P4, PT, R4, 0x7ffffe4e, PT ;  /* 0x7ffffe4e0400780c */ /* 0x000fe20003f86070 */
[----:B-1----:R-:W-:Y:S01]  /*26bf0*/  VIADD R4, R6, 0xfffffecb ;  /* 0xfffffecb06047836 */ /* 0x002fe20000000000 */
[-C--:B------:R-:W-:Y:S01]  /*26c00*/  IADD3 R6, P5, PT, R104, R2.reuse, RZ ;  /* 0x0000000268067210 */ /* 0x080fe20007fbe0ff */
[----:B---3--:R-:W-:Y:S01]  /*26c10*/  VIADD R5, R5, 0xfffffecc ;  /* 0xfffffecc05057836 */ /* 0x008fe20000000000 */
[----:B------:R-:W-:Y:S03]  /*26c20*/  LDGSTS.E [R252+0x600c4], desc[UR22][R8.64], !P2 ;  /* 0x600c400008fc7fae */ /* 0x000fe6000d1a1016 */
[----:B------:R-:W1:Y:S01]  /*26c30*/  LDC R104, c[0x0][0x3a0] ;  /* 0x0000e800ff687b82 */ /* 0x000e620000000800 */
[----:B------:R-:W-:Y:S01]  /*26c40*/  ISETP.GE.U32.AND P2, PT, R4, 0x7ffffe4c, PT ;  /* 0x7ffffe4c0400780c */ /* 0x000fe20003f46070 */
[----:B------:R-:W-:Y:S01]  /*26c50*/  IMAD.X R7, R105, 0x1, R0, P5 ;  /* 0x0000000169077824 */ /* 0x000fe200028e0600 */
[----:B------:R-:W-:-:S02]  /*26c60*/  IADD3 R4, P5, PT, R84, R2, RZ ;  /* 0x0000000254047210 */ /* 0x000fc40007fbe0ff */
[----:B------:R-:W-:Y:S02]  /*26c70*/  ISETP.GE.U32.AND P3, PT, R5, 0x7ffffe4d, PT ;  /* 0x7ffffe4d0500780c */ /* 0x000fe40003f66070 */
[----:B--2---:R-:W-:Y:S01]  /*26c80*/  IADD3 R94, PT, PT, R94, -0x136, RZ ;  /* 0xfffffeca5e5e7810 */ /* 0x004fe20007ffe0ff */
[--C-:B------:R-:W-:Y:S01]  /*26c90*/  IMAD.X R5, R85, 0x1, R0.reuse, P5 ;  /* 0x0000000155057824 */ /* 0x100fe200028e0600 */
[----:B------:R-:W-:Y:S01]  /*26ca0*/  IADD3 R84, P5, PT, R116, R2, RZ ;  /* 0x0000000274547210 */ /* 0x000fe20007fbe0ff */
[----:B------:R-:W-:Y:S01]  /*26cb0*/  LDGSTS.E [R252+0x600c8], desc[UR22][R6.64], !P4 ;  /* 0x600c800006fc7fae */ /* 0x000fe2000e1a1016 */
[----:B------:R-:W-:Y:S01]  /*26cc0*/  ISETP.GE.U32.AND P4, PT, R94, 0x7ffffe4b, PT ;  /* 0x7ffffe4b5e00780c */ /* 0x000fe20003f86070 */
[----:B------:R-:W2:Y:S02]  /*26cd0*/  LDC R116, c[0x0][0x3a0] ;  /* 0x0000e800ff747b82 */ /* 0x000ea40000000800 */
[----:B------:R-:W-:-:S04]  /*26ce0*/  IMAD.X R85, R117, 0x1, R0, P5 ;  /* 0x0000000175557824 */ /* 0x000fc800028e0600 */
[----:B------:R-:W-:Y:S01]  /*26cf0*/  LDGSTS.E [R252+0x600cc], desc[UR22][R4.64], !P3 ;  /* 0x600cc00004fc7fae */ /* 0x000fe2000d9a1016 */
[----:B----4-:R-:W-:Y:S01]  /*26d00*/  VIADD R95, R95, 0xfffffec9 ;  /* 0xfffffec95f5f7836 */ /* 0x010fe20000000000 */
[----:B------:R-:W3:Y:S02]  /*26d10*/  LDC R117, c[0x0][0x3a0] ;  /* 0x0000e800ff757b82 */ /* 0x000ee40000000800 */
[----:B------:R-:W-:Y:S01]  /*26d20*/  LDGSTS.E [R252+0x600d0], desc[UR22][R84.64], !P2 ;  /* 0x600d000054fc7fae */ /* 0x000fe2000d1a1016 */
[----:B-1----:R-:W-:-:S05]  /*26d30*/  VIADD R94, R104, 0xfffffec8 ;  /* 0xfffffec8685e7836 */ /* 0x002fca0000000000 */
[----:B------:R-:W-:Y:S02]  /*26d40*/  ISETP.GE.U32.AND P2, PT, R94, 0x7ffffe49, PT ;  /* 0x7ffffe495e00780c */ /* 0x000fe40003f46070 */
[-C--:B------:R-:W-:Y:S02]  /*26d50*/  IADD3 R94, P5, PT, R118, R2.reuse, RZ ;  /* 0x00000002765e7210 */ /* 0x080fe40007fbe0ff */
[----:B------:R-:W1:Y:S01]  /*26d60*/  LDC R118, c[0x0][0x3a0] ;  /* 0x0000e800ff767b82 */ /* 0x000e620000000800 */
[----:B------:R-:W-:Y:S02]  /*26d70*/  ISETP.GE.U32.AND P3, PT, R95, 0x7ffffe4a, PT ;  /* 0x7ffffe4a5f00780c */ /* 0x000fe40003f66070 */
[----:B------:R-:W-:Y:S01]  /*26d80*/  IMAD.X R95, R119, 0x1, R0, P5 ;  /* 0x00000001775f7824 */ /* 0x000fe200028e0600 */
[----:B------:R-:W-:Y:S01]  /*26d90*/  IADD3 R104, P5, PT, R114, R2, RZ ;  /* 0x0000000272687210 */ /* 0x000fe20007fbe0ff */
[----:B--2---:R-:W-:-:S03]  /*26da0*/  VIADD R116, R116, 0xfffffec7 ;  /* 0xfffffec774747836 */ /* 0x004fc60000000000 */
[----:B------:R-:W-:Y:S01]  /*26db0*/  LDGSTS.E [R252+0x600d4], desc[UR22][R94.64], !P4 ;  /* 0x600d40005efc7fae */ /* 0x000fe2000e1a1016 */
[--C-:B------:R-:W-:Y:S01]  /*26dc0*/  IMAD.X R105, R115, 0x1, R0.reuse, P5 ;  /* 0x0000000173697824 */ /* 0x100fe200028e0600 */
[----:B------:R-:W-:Y:S02]  /*26dd0*/  IADD3 R114, P5, PT, R122, R2, RZ ;  /* 0x000000027a727210 */ /* 0x000fe40007fbe0ff */
[----:B------:R-:W-:Y:S01]  /*26de0*/  ISETP.GE.U32.AND P4, PT, R116, 0x7ffffe48, PT ;  /* 0x7ffffe487400780c */ /* 0x000fe20003f86070 */
[----:B------:R-:W2:Y:S01]  /*26df0*/  LDC R122, c[0x0][0x3a0] ;  /* 0x0000e800ff7a7b82 */ /* 0x000ea20000000800 */
[----:B------:R-:W-:Y:S01]  /*26e00*/  LDGSTS.E [R252+0x600d8], desc[UR22][R104.64], !P3 ;  /* 0x600d800068fc7fae */ /* 0x000fe2000d9a1016 */
[----:B------:R-:W-:-:S05]  /*26e10*/  IMAD.X R115, R123, 0x1, R0, P5 ;  /* 0x000000017b737824 */ /* 0x000fca00028e0600 */
[----:B------:R-:W-:Y:S01]  /*26e20*/  LDGSTS.E [R252+0x600dc], desc[UR22][R114.64], !P2 ;  /* 0x600dc00072fc7fae */ /* 0x000fe2000d1a1016 */
[----:B---3--:R-:W-:Y:S01]  /*26e30*/  IADD3 R117, PT, PT, R117, -0x13a, RZ ;  /* 0xfffffec675757810 */ /* 0x008fe20007ffe0ff */
[----:B------:R-:W3:Y:S01]  /*26e40*/  LDC R123, c[0x0][0x3a0] ;  /* 0x0000e800ff7b7b82 */ /* 0x000ee20000000800 */
        /* <DEDUP_REMOVED lines=16> */
[----:B------:R-:W4:Y:S01]  /*26f50*/  LDC R129, c[0x0][0x3a0] ;  /* 0x0000e800ff817b82 */ /* 0x000f220000000800 */
[----:B-1----:R-:W-:-:S04]  /*26f60*/  IADD3 R122, PT, PT, R124, -0x13e, RZ ;  /* 0xfffffec27c7a7810 */ /* 0x002fc80007ffe0ff */
[----:B------:R-:W-:Y:S02]  /*26f70*/  ISETP.GE.U32.AND P2, PT, R122, 0x7ffffe43, PT ;  /* 0x7ffffe437a00780c */ /* 0x000fe40003f46070 */
[----:B------:R-:W-:Y:S02]  /*26f80*/  IADD3 R122, P5, PT, R130, R2, RZ ;  /* 0x00000002827a7210 */ /* 0x000fe40007fbe0ff */
[----:B------:R-:W1:Y:S01]  /*26f90*/  LDC R130, c[0x0][0x3a0] ;  /* 0x0000e800ff827b82 */ /* 0x000e620000000800 */
[----:B---3--:R-:W-:-:S05]  /*26fa0*/  VIADD R123, R123, 0xfffffec3 ;  /* 0xfffffec37b7b7836 */ /* 0x008fca0000000000 */
[----:B------:R-:W-:Y:S01]  /*26fb0*/  ISETP.GE.U32.AND P3, PT, R123, 0x7ffffe44, PT ;  /* 0x7ffffe447b00780c */ /* 0x000fe20003f66070 */
[----:B------:R-:W-:Y:S01]  /*26fc0*/  IMAD.X R123, R131, 0x1, R0, P5 ;  /* 0x00000001837b7824 */ /* 0x000fe200028e0600 */
[----:B------:R-:W-:Y:S01]  /*26fd0*/  IADD3 R124, P5, PT, R126, R2, RZ ;  /* 0x000000027e7c7210 */ /* 0x000fe20007fbe0ff */
[----:B--2---:R-:W-:-:S03]  /*26fe0*/  VIADD R128, R128, 0xfffffec1 ;  /* 0xfffffec180807836 */ /* 0x004fc60000000000 */
[----:B------:R-:W-:Y:S01]  /*26ff0*/  LDGSTS.E [R252+0x600ec], desc[UR22][R122.64], !P4 ;  /* 0x600ec0007afc7fae */ /* 0x000fe2000e1a1016 */
[----:B------:R-:W-:Y:S01]  /*27000*/  IMAD.X R125, R127, 0x1, R0, P5 ;  /* 0x000000017f7d7824 */ /* 0x000fe200028e0600 */
[----:B------:R-:W-:Y:S02]  /*27010*/  IADD3 R126, P5, PT, R152, R2, RZ ;  /* 0x00000002987e7210 */ /* 0x000fe40007fbe0ff */
[----:B------:R-:W-:-:S03]  /*27020*/  ISETP.GE.U32.AND P4, PT, R128, 0x7ffffe42, PT ;  /* 0x7ffffe428000780c */ /* 0x000fc60003f86070 */
[----:B------:R-:W-:Y:S01]  /*27030*/  IMAD.X R127, R153, 0x1, R0, P5 ;  /* 0x00000001997f7824 */ /* 0x000fe200028e0600 */
[----:B------:R-:W-:Y:S01]  /*27040*/  LDGSTS.E [R252+0x600f0], desc[UR22][R124.64], !P3 ;  /* 0x600f00007cfc7fae */ /* 0x000fe2000d9a1016 */
[----:B-1----:R-:W-:-:S03]  /*27050*/  VIADD R128, R130, 0xfffffebf ;  /* 0xfffffebf82807836 */ /* 0x002fc60000000000 */
[----:B------:R-:W-:Y:S01]  /*27060*/  LDGSTS.E [R252+0x600f4], desc[UR22][R126.64], !P2 ;  /* 0x600f40007efc7fae */ /* 0x000fe2000d1a1016 */
[----:B----4-:R-:W-:Y:S01]  /*27070*/  VIADD R129, R129, 0xfffffec0 ;  /* 0xfffffec081817836 */ /* 0x010fe20000000000 */
[----:B------:R-:W-:Y:S02]  /*27080*/  ISETP.GE.U32.AND P2, PT, R128, 0x7ffffe40, PT ;  /* 0x7ffffe408000780c */ /* 0x000fe40003f46070 */
[----:B------:R-:W-:Y:S02]  /*27090*/  IADD3 R128, P5, PT, R154, R2, RZ ;  /* 0x000000029a807210 */ /* 0x000fe40007fbe0ff */
[----:B------:R-:W-:Y:S02]  /*270a0*/  ISETP.GE.U32.AND P3, PT, R129, 0x7ffffe41, PT ;  /* 0x7ffffe418100780c */ /* 0x000fe40003f66070 */
[----:B------:R-:W-:Y:S02]  /*270b0*/  IADD3.X R129, PT, PT, R155, R0, RZ, P5, !PT ;  /* 0x000000009b817210 */ /* 0x000fe40002ffe4ff */
[----:B------:R-:W-:-:S03]  /*270c0*/  IADD3 R130, P5, PT, R156, R2, RZ ;  /* 0x000000029c827210 */ /* 0x000fc60007fbe0ff */
[----:B------:R-:W-:Y:S02]  /*270d0*/  LDGSTS.E [R252+0x600f8], desc[UR22][R128.64], !P4 ;  /* 0x600f800080fc7fae */ /* 0x000fe4000e1a1016 */
[----:B------:R-:W-:Y:S01]  /*270e0*/  IMAD.X R131, R157, 0x1, R0, P5 ;  /* 0x000000019d837824 */ /* 0x000fe200028e0600 */
[----:B------:R-:W-:-:S04]  /*270f0*/  IADD3 R152, P5, PT, R158, R2, RZ ;  /* 0x000000029e987210 */ /* 0x000fc80007fbe0ff */
[----:B------:R-:W-:Y:S01]  /*27100*/  LDGSTS.E [R252+0x600fc], desc[UR22][R130.64], !P3 ;  /* 0x600fc00082fc7fae */ /* 0x000fe2000d9a1016 */
[----:B------:R-:W-:-:S05]  /*27110*/  IMAD.X R153, R159, 0x1, R0, P5 ;  /* 0x000000019f997824 */ /* 0x000fca00028e0600 */
[----:B------:R1:W-:Y:S04]  /*27120*/  STL.64 [R1+0x1f0], R152 ;  /* 0x0001f09801007387 */ /* 0x0003e80000100a00 */
[----:B------:R-:W2:Y:S04]  /*27130*/  LDL.LU.64 R154, [R1+0xd28] ;  /* 0x000d2800019a7983 */ /* 0x000ea80000300a00 */
[----:B------:R-:W-:Y:S04]  /*27140*/  LDGSTS.E [R252+0x60100], desc[UR22][R152.64], !P2 ;  /* 0x6010000098fc7fae */ /* 0x000fe8000d1a1016 */
[----:B-1----:R-:W3:Y:S04]  /*27150*/  LDL.LU.64 R152, [R1+0xd20] ;  /* 0x000d200001987983 */ /* 0x002ee80000300a00 */
[----:B------:R-:W4:Y:S01]  /*27160*/  LDL.LU.64 R158, [R1+0xd18] ;  /* 0x000d1800019e7983 */ /* 0x000f220000300a00 */
[----:B------:R-:W-:-:S02]  /*27170*/  VIADD R146, R146, 0xfffffebe ;  /* 0xfffffebe92927836 */ /* 0x000fc40000000000 */
[----:B------:R-:W-:-:S03]  /*27180*/  VIADD R145, R145, 0xfffffebd ;  /* 0xfffffebd91917836 */ /* 0x000fc60000000000 */
[----:B------:R-:W-:Y:S01]  /*27190*/  ISETP.GE.U32.AND P4, PT, R146, 0x7ffffe3f, PT ;  /* 0x7ffffe3f9200780c */ /* 0x000fe20003f86070 */
[----:B------:R-:W-:Y:S01]  /*271a0*/  VIADD R144, R144, 0xfffffebc ;  /* 0xfffffebc90907836 */ /* 0x000fe20000000000 */
[----:B------:R-:W-:Y:S01]  /*271b0*/  ISETP.GE.U32.AND P3, PT, R145, 0x7ffffe3e, PT ;  /* 0x7ffffe3e9100780c */ /* 0x000fe20003f66070 */
[----:B------:R-:W1:Y:S01]  /*271c0*/  LDC R146, c[0x0][0x3a0] ;  /* 0x0000e800ff927b82 */ /* 0x000e620000000800 */
[----:B------:R-:W-:Y:S02]  /*271d0*/  IADD3 R156, P5, PT, R150, R2, RZ ;  /* 0x00000002969c7210 */ /* 0x000fe40007fbe0ff */
[----:B------:R-:W-:-:S05]  /*271e0*/  ISETP.GE.U32.AND P2, PT, R144, 0x7ffffe3d, PT ;  /* 0x7ffffe3d9000780c */ /* 0x000fca0003f46070 */
[----:B------:R-:W1:Y:S01]  /*271f0*/  LDC R145, c[0x0][0x3a0] ;  /* 0x0000e800ff917b82 */ /* 0x000e620000000800 */
[----:B------:R-:W-:Y:S01]  /*27200*/  IMAD.X R157, R151, 0x1, R0, P5 ;  /* 0x00000001979d7824 */ /* 0x000fe200028e0600 */
[----:B------:R-:W-:-:S06]  /*27210*/  IADD3 R150, P5, PT, R148, R2, RZ ;  /* 0x0000000294967210 */ /* 0x000fcc0007fbe0ff */
[----:B------:R-:W1:Y:S01]  /*27220*/  LDC R144, c[0x0][0x3a0] ;  /* 0x0000e800ff907b82 */ /* 0x000e620000000800 */
[----:B------:R-:W-:Y:S01]  /*27230*/  IADD3.X R151, PT, PT, R149, R0, RZ, P5, !PT ;  /* 0x0000000095977210 */ /* 0x000fe20002ffe4ff */
[----:B------:R2:W-:Y:S01]  /*27240*/  LDGSTS.E [R252+0x60104], desc[UR22][R156.64], !P4 ;  /* 0x601040009cfc7fae */ /* 0x0005e2000e1a1016 */
[----:B------:R-:W-:-:S03]  /*27250*/  IADD3 R148, P5, PT, R220, R2, RZ ;  /* 0x00000002dc947210 */ /* 0x000fc60007fbe0ff */
[----:B------:R-:W-:Y:S02]  /*27260*/  STL.64 [R1+0x230], R156 ;  /* 0x0002309c01007387 */ /* 0x000fe40000100a00 */
[----:B------:R-:W-:Y:S02]  /*27270*/  IMAD.X R149, R221, 0x1, R0, P5 ;  /* 0x00000001dd957824 */ /* 0x000fe400028e0600 */
[----:B------:R1:W-:Y:S02]  /*27280*/  STL.64 [R1+0x258], R150 ;  /* 0x0002589601007387 */ /* 0x0003e40000100a00 */
[----:B-1----:R-:W-:Y:S02]  /*27290*/  VIADD R146, R146, 0xfffffebb ;  /* 0xfffffebb92927836 */ /* 0x002fe40000000000 */
[----:B------:R-:W-:Y:S01]  /*272a0*/  LDGSTS.E [R252+0x60108], desc[UR22][R150.64], !P3 ;  /* 0x6010800096fc7fae */ /* 0x000fe2000d9a1016 */
[----:B------:R-:W-:-:S03]  /*272b0*/  VIADD R145, R145, 0xfffffeba ;  /* 0xfffffeba91917836 */ /* 0x000fc60000000000 */
[----:B------:R1:W-:Y:S01]  /*272c0*/  STL.64 [R1+0x260], R148 ;  /* 0x0002609401007387 */ /* 0x0003e20000100a00 */
[----:B------:R-:W-:Y:S02]  /*272d0*/  ISETP.GE.U32.AND P4, PT, R146, 0x7ffffe3c, PT ;  /* 0x7ffffe3c9200780c */ /* 0x000fe40003f86070 */
[----:B------:R-:W-:Y:S01]  /*272e0*/  ISETP.GE.U32.AND P3, PT, R145, 0x7ffffe3b, PT ;  /* 0x7ffffe3b9100780c */ /* 0x000fe20003f66070 */
[----:B------:R-:W-:Y:S01]  /*272f0*/  LDGSTS.E [R252+0x6010c], desc[UR22][R148.64], !P2 ;  /* 0x6010c00094fc7fae */ /* 0x000fe2000d1a1016 */
[----:B------:R-:W2:Y:S03]  /*27300*/  LDC R146, c[0x0][0x3a0] ;  /* 0x0000e800ff927b82 */ /* 0x000ea60000000800 */
[----:B------:R-:W4:Y:S01]  /*27310*/  LDL.LU.64 R150, [R1+0xd10] ;  /* 0x000d100001967983 */ /* 0x000f220000300a00 */
[----:B------:R-:W-:-:S04]  /*27320*/  VIADD R144, R144, 0xfffffeb9 ;  /* 0xfffffeb990907836 */ /* 0x000fc80000000000 */
[----:B------:R-:W2:Y:S01]  /*27330*/  LDC R145, c[0x0][0x3a0] ;  /* 0x0000e800ff917b82 */ /* 0x000ea20000000800 */
[----:B-1----:R-:W4:Y:S01]  /*27340*/  LDL.LU.64 R148, [R1+0xd08] ;  /* 0x000d080001947983 */ /* 0x002f220000300a00 */
[----:B------:R-:W-:-:S03]  /*27350*/  ISETP.GE.U32.AND P2, PT, R144, 0x7ffffe3a, PT ;  /* 0x7ffffe3a9000780c */ /* 0x000fc60003f46070 */
[----:B------:R-:W4:Y:S03]  /*27360*/  LDL.LU.64 R220, [R1+0xd00] ;  /* 0x000d000001dc7983 */ /* 0x000f260000300a00 */
[----:B------:R-:W1:Y:S01]  /*27370*/  LDC R144, c[0x0][0x3a0] ;  /* 0x0000e800ff907b82 */ /* 0x000e620000000800 */
[----:B--2---:R-:W-:-:S05]  /*27380*/  IADD3 R156, P5, PT, R154, R2, RZ ;  /* 0x000000029a9c7210 */ /* 0x004fca0007fbe0ff */
[----:B------:R-:W-:Y:S01]  /*27390*/  IMAD.X R157, R155, 0x1, R0, P5 ;  /* 0x000000019b9d7824 */ /* 0x000fe200028e0600 */
[----:B---3--:R-:W-:-:S04]  /*273a0*/  IADD3 R154, P5, PT, R152, R2, RZ ;  /* 0x00000002989a7210 */ /* 0x008fc80007fbe0ff */
[----:B------:R2:W-:Y:S01]  /*273b0*/  LDGSTS.E [R252+0x60110], desc[UR22][R156.64], !P4 ;  /* 0x601100009cfc7fae */ /* 0x0005e2000e1a1016 */
[----:B------:R-:W-:Y:S01]  /*273c0*/  IMAD.X R155, R153, 0x1, R0, P5 ;  /* 0x00000001999b7824 */ /* 0x000fe200028e0600 */
[----:B----4-:R-:W-:Y:S02]  /*273d0*/  IADD3 R152, P5, PT, R158, R2, RZ ;  /* 0x000000029e987210 */ /* 0x010fe40007fbe0ff */
[----:B------:R-:W-:Y:S02]  /*273e0*/  STL.64 [R1+0x268], R156 ;  /* 0x0002689c01007387 */ /* 0x000fe40000100a00 */
[----:B------:R-:W-:Y:S02]  /*273f0*/  IADD3.X R153, PT, PT, R159, R0, RZ, P5, !PT ;  /* 0x000000009f997210 */ /* 0x000fe40002ffe4ff */
[----:B------:R3:W-:Y:S04]  /*27400*/  STL.64 [R1+0x270], R154 ;  /* 0x0002709a01007387 */ /* 0x0007e80000100a00 */
[----:B------:R-:W-:Y:S04]  /*27410*/  LDGSTS.E [R252+0x60114], desc[UR22][R154.64], !P3 ;  /* 0x601140009afc7fae */ /* 0x000fe8000d9a1016 */
[----:B------:R4:W-:Y:S04]  /*27420*/  STL.64 [R1+0x280], R152 ;  /* 0x0002809801007387 */ /* 0x0009e80000100a00 */
[----:B------:R-:W-:Y:S04]  /*27430*/  LDGSTS.E [R252+0x60118], desc[UR22][R152.64], !P2 ;  /* 0x6011800098fc7fae */ /* 0x000fe8000d1a1016 */
[----:B---3--:R-:W3:Y:S04]  /*27440*/  LDL.LU.64 R154, [R1+0xcf8] ;  /* 0x000cf800019a7983 */ /* 0x008ee80000300a00 */
[----:B----4-:R-:W4:Y:S04]  /*27450*/  LDL.LU.64 R152, [R1+0xcf0] ;  /* 0x000cf00001987983 */ /* 0x010f280000300a00 */
[----:B------:R-:W4:Y:S01]  /*27460*/  LDL.LU.64 R158, [R1+0xce8] ;  /* 0x000ce800019e7983 */ /* 0x000f220000300a00 */
[----:B------:R-:W-:-:S02]  /*27470*/  VIADD R146, R146, 0xfffffeb8 ;  /* 0xfffffeb892927836 */ /* 0x000fc40000000000 */
[----:B------:R-:W-:Y:S02]  /*27480*/  VIADD R145, R145, 0xfffffeb7 ;  /* 0xfffffeb791917836 */ /* 0x000fe40000000000 */
[----:B-1----:R-:W-:Y:S01]  /*27490*/  VIADD R144, R144, 0xfffffeb6 ;  /* 0xfffffeb690907836 */ /* 0x002fe20000000000 */
[----:B------:R-:W-:Y:S02]  /*274a0*/  ISETP.GE.U32.AND P4, PT, R146, 0x7ffffe39, PT ;  /* 0x7ffffe399200780c */ /* 0x000fe40003f86070 */
[----:B------:R-:W-:Y:S01]  /*274b0*/  ISETP.GE.U32.AND P3, PT, R145, 0x7ffffe38, PT ;  /* 0x7ffffe389100780c */ /* 0x000fe20003f66070 */
[----:B------:R-:W1:Y:S01]  /*274c0*/  LDC R146, c[0x0][0x3a0] ;  /* 0x0000e800ff927b82 */ /* 0x000e620000000800 */
[----:B------:R-:W-:-:S07]  /*274d0*/  ISETP.GE.U32.AND P2, PT, R144, 0x7ffffe37, PT ;  /* 0x7ffffe379000780c */ /* 0x000fce0003f46070 */
[----:B------:R-:W1:Y:S01]  /*274e0*/  LDC R145, c[0x0][0x3a0] ;  /* 0x0000e800ff917b82 */ /* 0x000e620000000800 */
[----:B--2---:R-:W-:-:S05]  /*274f0*/  IADD3 R156, P5, PT, R150, R2, RZ ;  /* 0x00000002969c7210 */ /* 0x004fca0007fbe0ff */
[--C-:B------:R-:W-:Y:S02]  /*27500*/  IMAD.X R157, R151, 0x1, R0.reuse, P5 ;  /* 0x00000001979d7824 */ /* 0x100fe400028e0600 */
[----:B------:R-:W2:Y:S01]  /*27510*/  LDC R144, c[0x0][0x3a0] ;  /* 0x0000e800ff907b82 */ /* 0x000ea20000000800 */
[-C--:B------:R-:W-:Y:S02]  /*27520*/  IADD3 R150, P5, PT, R148, R2.reuse, RZ ;  /* 0x0000000294967210 */ /* 0x080fe40007fbe0ff */
[----:B------:R3:W-:Y:S03]  /*27530*/  LDGSTS.E [R252+0x6011c], desc[UR22][R156.64], !P4 ;  /* 0x6011c0009cfc7fae */ /* 0x0007e6000e1a1016 */
[--C-:B------:R-:W-:Y:S01]  /*27540*/  IMAD.X R151, R149, 0x1, R0.reuse, P5 ;  /* 0x0000000195977824 */ /* 0x100fe200028e0600 */
[----:B------:R-:W-:Y:S01]  /*27550*/  IADD3 R148, P5, PT, R220, R2, RZ ;  /* 0x00000002dc947210 */ /* 0x000fe20007fbe0ff */
[----:B------:R-:W-:Y:S04]  /*27560*/  STL.64 [R1+0x288], R156 ;  /* 0x0002889c01007387 */ /* 0x000fe80000100a00 */
[----:B------:R-:W-:Y:S01]  /*27570*/  IMAD.X R149, R221, 0x1, R0, P5 ;  /* 0x00000001dd957824 */ /* 0x000fe200028e0600 */
[----:B------:R2:W-:Y:S01]  /*27580*/  STL.64 [R1+0x290], R150 ;  /* 0x0002909601007387 */ /* 0x0005e20000100a00 */
[----:B-1----:R-:W-:Y:S01]  /*27590*/  IADD3 R146, PT, PT, R146, -0x14b, RZ ;  /* 0xfffffeb592927810 */ /* 0x002fe20007ffe0ff */
[----:B------:R-:W-:-:S02]  /*275a0*/  VIADD R145, R145, 0xfffffeb4 ;  /* 0xfffffeb491917836 */ /* 0x000fc40000000000 */
[----:B------:R-:W-:Y:S04]  /*275b0*/  LDGSTS.E [R252+0x60120], desc[UR22][R150.64], !P3 ;  /* 0x6012000096fc7fae */ /* 0x000fe8000d9a1016 */
[----:B------:R1:W-:Y:S01]  /*275c0*/  STL.64 [R1+0x298], R148 ;  /* 0x0002989401007387 */ /* 0x0003e20000100a00 */
[----:B------:R-:W-:Y:S02]  /*275d0*/  ISETP.GE.U32.AND P4, PT, R146, 0x7ffffe36, PT ;  /* 0x7ffffe369200780c */ /* 0x000fe40003f86070 */
[----:B------:R-:W-:Y:S01]  /*275e0*/  ISETP.GE.U32.AND P3, PT, R145, 0x7ffffe35, PT ;  /* 0x7ffffe359100780c */ /* 0x000fe20003f66070 */
[----:B------:R-:W-:Y:S01]  /*275f0*/  LDGSTS.E [R252+0x60124], desc[UR22][R148.64], !P2 ;  /* 0x6012400094fc7fae */ /* 0x000fe2000d1a1016 */
[----:B--2---:R-:W-:Y:S01]  /*27600*/  VIADD R144, R144, 0xfffffeb3 ;  /* 0xfffffeb390907836 */ /* 0x004fe20000000000 */
[----:B------:R-:W2:Y:S02]  /*27610*/  LDC R146, c[0x0][0x3a0] ;  /* 0x0000e800ff927b82 */ /* 0x000ea40000000800 */
[----:B------:R-:W2:Y:S02]  /*27620*/  LDL.LU.64 R150, [R1+0xce0] ;  /* 0x000ce00001967983 */ /* 0x000ea40000300a00 */
[----:B------:R-:W-:-:S04]  /*27630*/  ISETP.GE.U32.AND P2, PT, R144, 0x7ffffe34, PT ;  /* 0x7ffffe349000780c */ /* 0x000fc80003f46070 */
[----:B------:R-:W2:Y:S01]  /*27640*/  LDC R145, c[0x0][0x3a0] ;  /* 0x0000e800ff917b82 */ /* 0x000ea20000000800 */
[----:B-1----:R-:W2:Y:S04]  /*27650*/  LDL.LU.64 R148, [R1+0xcd8] ;  /* 0x000cd80001947983 */ /* 0x002ea80000300a00 */
[----:B------:R-:W2:Y:S03]  /*27660*/  LDL.LU.64 R220, [R1+0xcd0] ;  /* 0x000cd00001dc7983 */ /* 0x000ea60000300a00 */
[----:B------:R-:W1:Y:S01]  /*27670*/  LDC R144, c[0x0][0x3a0] ;  /* 0x0000e800ff907b82 */ /* 0x000e620000000800 */
[----:B---3--:R-:W-:-:S05]  /*27680*/  IADD3 R156, P5, PT, R154, R2, RZ ;  /* 0x000000029a9c7210 */ /* 0x008fca0007fbe0ff */
[----:B------:R-:W-:Y:S01]  /*27690*/  IMAD.X R157, R155, 0x1, R0, P5 ;  /* 0x000000019b9d7824 */ /* 0x000fe200028e0600 */
[----:B----4-:R-:W-:-:S04]  /*276a0*/  IADD3 R154, P5, PT, R152, R2, RZ ;  /* 0x00000002989a7210 */ /* 0x010fc80007fbe0ff */
[----:B------:R3:W-:Y:S01]  /*276b0*/  LDGSTS.E [R252+0x60128], desc[UR22][R156.64], !P4 ;  /* 0x601280009cfc7fae */ /* 0x0007e2000e1a1016 */
[--C-:B------:R-:W-:Y:S01]  /*276c0*/  IMAD.X R155, R153, 0x1, R0.reuse, P5 ;  /* 0x00000001999b7824 */ /* 0x100fe200028e0600 */
[----:B------:R-:W-:Y:S02]  /*276d0*/  IADD3 R152, P5, PT, R158, R2, RZ ;  /* 0x000000029e987210 */ /* 0x000fe40007fbe0ff */
[----:B------:R-:W-:Y:S03]  /*276e0*/  STL.64 [R1+0x2a0], R156 ;  /* 0x0002a09c01007387 */ /* 0x000fe60000100a00 */
[----:B------:R-:W-:Y:S01]  /*276f0*/  IMAD.X R153, R159, 0x1, R0, P5 ;  /* 0x000000019f997824 */ /* 0x000fe200028e0600 */
[----:B------:R4:W-:Y:S04]  /*27700*/  STL.64 [R1+0x2a8], R154 ;  /* 0x0002a89a01007387 */ /* 0x0009e80000100a00 */
[----:B------:R-:W-:Y:S04]  /*27710*/  LDGSTS.E [R252+0x6012c], desc[UR22][R154.64], !P3 ;  /* 0x6012c0009afc7fae */ /* 0x000fe8000d9a1016 */
[----:B------:R1:W-:Y:S04]  /*27720*/  STL.64 [R1+0x2b8], R152 ;  /* 0x0002b89801007387 */ /* 0x0003e80000100a00 */
[----:B------:R-:W-:Y:S04]  /*27730*/  LDGSTS.E [R252+0x60130], desc[UR22][R152.64], !P2 ;  /* 0x6013000098fc7fae */ /* 0x000fe8000d1a1016 */
[----:B----4-:R-:W4:Y:S04]  /*27740*/  LDL.LU.64 R154, [R1+0xcc8] ;  /* 0x000cc800019a7983 */ /* 0x010f280000300a00 */
[----:B-1----:R-:W4:Y:S04]  /*27750*/  LDL.LU.64 R152, [R1+0xcc0] ;  /* 0x000cc00001987983 */ /* 0x002f280000300a00 */
[----:B------:R-:W4:Y:S01]  /*27760*/  LDL.LU.64 R158, [R1+0xcb8] ;  /* 0x000cb800019e7983 */ /* 0x000f220000300a00 */
[----:B--2---:R-:W-:Y:S01]  /*27770*/  VIADD R146, R146, 0xfffffeb2 ;  /* 0xfffffeb292927836 */ /* 0x004fe20000000000 */
[----:B------:R-:W-:Y:S01]  /*27780*/  IADD3 R145, PT, PT, R145, -0x14f, RZ ;  /* 0xfffffeb191917810 */ /* 0x000fe20007ffe0ff */
[----:B------:R-:W-:-:S03]  /*27790*/  VIADD R144, R144, 0xfffffeb0 ;  /* 0xfffffeb090907836 */ /* 0x000fc60000000000 */
[----:B------:R-:W-:Y:S02]  /*277a0*/  ISETP.GE.U32.AND P4, PT, R146, 0x7ffffe33, PT ;  /* 0x7ffffe339200780c */ /* 0x000fe40003f86070 */
[----:B------:R-:W-:Y:S01]  /*277b0*/  ISETP.GE.U32.AND P3, PT, R145, 0x7ffffe32, PT ;  /* 0x7ffffe329100780c */ /* 0x000fe20003f66070 */
[----:B------:R-:W1:Y:S01]  /*277c0*/  LDC R146, c[0x0][0x3a0] ;  /* 0x0000e800ff927b82 */ /* 0x000e620000000800 */
[----:B------:R-:W-:-:S07]  /*277d0*/  ISETP.GE.U32.AND P2, PT, R144, 0x7ffffe31, PT ;  /* 0x7ffffe319000780c */ /* 0x000fce0003f46070 */
[----:B------:R-:W2:Y:S01]  /*277e0*/  LDC R145, c[0x0][0x3a0] ;  /* 0x0000e800ff917b82 */ /* 0x000ea20000000800 */
[----:B---3--:R-:W-:-:S05]  /*277f0*/  IADD3 R156, P5, PT, R150, R2, RZ ;  /* 0x00000002969c7210 */ /* 0x008fca0007fbe0ff */
[--C-:B------:R-:W-:Y:S02]  /*27800*/  IMAD.X R157, R151, 0x1, R0.reuse, P5 ;  /* 0x00000001979d7824 */ /* 0x100fe400028e0600 */
[----:B------:R-:W3:Y:S01]  /*27810*/  LDC R144, c[0x0][0x3a0] ;  /* 0x0000e800ff907b82 */ /* 0x000ee20000000800 */
[-C--:B------:R-:W-:Y:S02]  /*27820*/  IADD3 R150, P5, PT, R148, R2.reuse, RZ ;  /* 0x0000000294967210 */ /* 0x080fe40007fbe0ff */
[----:B------:R4:W-:Y:S03]  /*27830*/  LDGSTS.E [R252+0x60134], desc[UR22][R156.64], !P4 ;  /* 0x601340009cfc7fae */ /* 0x0009e6000e1a1016 */
[--C-:B------:R-:W-:Y:S01]  /*27840*/  IMAD.X R151, R149, 0x1, R0.reuse, P5 ;  /* 0x0000000195977824 */ /* 0x100fe200028e0600 */
[----:B------:R-:W-:Y:S01]  /*27850*/  IADD3 R148, P5, PT, R220, R2, RZ ;  /* 0x00000002dc947210 */ /* 0x000fe20007fbe0ff */
[----:B------:R-:W-:Y:S04]  /*27860*/  STL.64 [R1+0x2c0], R156 ;  /* 0x0002c09c01007387 */ /* 0x000fe80000100a00 */
[----:B------:R-:W-:Y:S01]  /*27870*/  IMAD.X R149, R221, 0x1, R0, P5 ;  /* 0x00000001dd957824 */ /* 0x000fe200028e0600 */
[----:B------:R3:W-:Y:S01]  /*27880*/  STL.64 [R1+0x2c8], R150 ;  /* 0x0002c89601007387 */ /* 0x0007e20000100a00 */
[----:B-1----:R-:W-:-:S02]  /*27890*/  VIADD R146, R146, 0xfffffeaf ;  /* 0xfffffeaf92927836 */ /* 0x002fc40000000000 */
[----:B--2---:R-:W-:Y:S01]  /*278a0*/  VIADD R145, R145, 0xfffffeae ;  /* 0xfffffeae91917836 */ /* 0x004fe20000000000 */
[----:B------:R-:W-:Y:S04]  /*278b0*/  LDGSTS.E [R252+0x60138], desc[UR22][R150.64], !P3 ;  /* 0x6013800096fc7fae */ /* 0x000fe8000d9a1016 */
[----:B------:R1:W-:Y:S01]  /*278c0*/  STL.64 [R1+0x2d0], R148 ;  /* 0x0002d09401007387 */ /* 0x0003e20000100a00 */
[----:B------:R-:W-:Y:S02]  /*278d0*/  ISETP.GE.U32.AND P4, PT, R146, 0x7ffffe30, PT ;  /* 0x7ffffe309200780c */ /* 0x000fe40003f86070 */
[----:B------:R-:W-:Y:S01]  /*278e0*/  ISETP.GE.U32.AND P3, PT, R145, 0x7ffffe2f, PT ;  /* 0x7ffffe2f9100780c */ /* 0x000fe20003f66070 */
[----:B------:R-:W-:Y:S01]  /*278f0*/  LDGSTS.E [R252+0x6013c], desc[UR22][R148.64], !P2 ;  /* 0x6013c00094fc7fae */ /* 0x000fe2000d1a1016 */
[----:B---3--:R-:W-:Y:S01]  /*27900*/  IADD3 R144, PT, PT, R144, -0x153, RZ ;  /* 0xfffffead90907810 */ /* 0x008fe20007ffe0ff */
[----:B------:R-:W2:Y:S02]  /*27910*/  LDC R146, c[0x0][0x3a0] ;  /* 0x0000e800ff927b82 */ /* 0x000ea40000000800 */
[----:B------:R-:W3:Y:S01]  /*27920*/  LDL.LU.64 R150, [R1+0xcb0] ;  /* 0x000cb00001967983 */ /* 0x000ee20000300a00 */
[----:B------:R-:W-:-:S05]  /*27930*/  ISETP.GE.U32.AND P2, PT, R144, 0x7ffffe2e, PT ;  /* 0x7ffffe2e9000780c */ /* 0x000fca0003f46070 */
[----:B------:R-:W2:Y:S01]  /*27940*/  LDC R145, c[0x0][0x3a0] ;  /* 0x0000e800ff917b82 */ /* 0x000ea20000000800 */
[----:B-1----:R-:W3:Y:S04]  /*27950*/  LDL.LU.64 R148, [R1+0xca8] ;  /* 0x000ca80001947983 */ /* 0x002ee80000300a00 */
[----:B------:R-:W3:Y:S03]  /*27960*/  LDL.LU.64 R220, [R1+0xca0] ;  /* 0x000ca00001dc7983 */ /* 0x000ee60000300a00 */
[----:B------:R-:W1:Y:S01]  /*27970*/  LDC R144, c[0x0][0x3a0] ;  /* 0x0000e800ff907b82 */ /* 0x000e620000000800 */
[----:B----4-:R-:W-:-:S05]  /*27980*/  IADD3 R156, P5, PT, R154, R2, RZ ;  /* 0x000000029a9c7210 */ /* 0x010fca0007fbe0ff */
[----:B------:R-:W-:Y:S01]  /*27990*/  IMAD.X R157, R155, 0x1, R0, P5 ;  /* 0x000000019b9d7824 */ /* 0x000fe200028e0600 */
[----:B------:R-:W-:-:S04]  /*279a0*/  IADD3 R154, P5, PT, R152, R2, RZ ;  /* 0x00000002989a7210 */ /* 0x000fc80007fbe0ff */
        /* <DEDUP_REMOVED lines=12> */
[----:B--2---:R-:W-:-:S02]  /*27a70*/  VIADD R146, R146, 0xfffffeac ;  /* 0xfffffeac92927836 */ /* 0x004fc40000000000 */
[----:B------:R-:W-:-:S03]  /*27a80*/  VIADD R145, R145, 0xfffffeab ;  /* 0xfffffeab91917836 */ /* 0x000fc60000000000 */
[----:B------:R-:W-:Y:S01]  /*27a90*/  ISETP.GE.U32.AND P4, PT, R146, 0x7ffffe2d, PT ;  /* 0x7ffffe2d9200780c */ /* 0x000fe20003f86070 */
[----:B------:R-:W-:Y:S01]  /*27aa0*/  VIADD R144, R144, 0xfffffeaa ;  /* 0xfffffeaa90907836 */ /* 0x000fe20000000000 */
[----:B------:R-:W-:Y:S01]  /*27ab0*/  ISETP.GE.U32.AND P3, PT, R145, 0x7ffffe2c, PT ;  /* 0x7ffffe2c9100780c */ /* 0x000fe20003f66070 */
[----:B------:R-:W1:Y:S03]  /*27ac0*/  LDC R146, c[0x0][0x3a0] ;  /* 0x0000e800ff927b82 */ /* 0x000e660000000800 */
[----:B------:R-:W-:-:S05]  /*27ad0*/  ISETP.GE.U32.AND P2, PT, R144, 0x7ffffe2b, PT ;  /* 0x7ffffe2b9000780c */ /* 0x000fca0003f46070 */
[----:B------:R-:W2:Y:S01]  /*27ae0*/  LDC R145, c[0x0][0x3a0] ;  /* 0x0000e800ff917b82 */ /* 0x000ea20000000800 */
[----:B---3--:R-:W-:-:S04]  /*27af0*/  IADD3 R156, P5, PT, R150, R2, RZ ;  /* 0x00000002969c7210 */ /* 0x008fc80007fbe0ff */
[----:B------:R-:W-:-:S03]  /*27b00*/  IADD3.X R157, PT, PT, R151, R0, RZ, P5, !PT ;  /* 0x00000000979d7210 */ /* 0x000fc60002ffe4ff */
[----:B------:R-:W3:Y:S01]  /*27b10*/  LDC R144, c[0x0][0x3a0] ;  /* 0x0000e800ff907b82 */ /* 0x000ee20000000800 */
[-C--:B------:R-:W-:Y:S01]  /*27b20*/  IADD3 R150, P5, PT, R148, R2.reuse, RZ ;  /* 0x0000000294967210 */ /* 0x080fe20007fbe0ff */
[----:B------:R4:W-:Y:S04]  /*27b30*/  LDGSTS.E [R252+0x6014c], desc[UR22][R156.64], !P4 ;  /* 0x6014c0009cfc7fae */ /* 0x0009e8000e1a1016 */
        /* <DEDUP_REMOVED lines=12> */
[----:B---3--:R-:W-:Y:S01]  /*27c00*/  VIADD R144, R144, 0xfffffea7 ;  /* 0xfffffea790907836 */ /* 0x008fe20000000000 */
[----:B------:R-:W2:Y:S02]  /*27c10*/  LDC R146, c[0x0][0x3a0] ;  /* 0x0000e800ff927b82 */ /* 0x000ea40000000800 */
[----:B------:R-:W3:Y:S02]  /*27c20*/  LDL.LU.64 R150, [R1+0xc80] ;  /* 0x000c800001967983 */ /* 0x000ee40000300a00 */
[----:B------:R-:W-:-:S04]  /*27c30*/  ISETP.GE.U32.AND P2, PT, R144, 0x7ffffe28, PT ;  /* 0x7ffffe289000780c */ /* 0x000fc80003f46070 */
        /* <DEDUP_REMOVED lines=8> */
[----:B------:R-:W-:Y:S02]  /*27cc0*/  IADD3.X R155, PT, PT, R153, R0, RZ, P5, !PT ;  /* 0x00000000999b7210 */ /* 0x000fe40002ffe4ff */
[----:B------:R-:W-:Y:S01]  /*27cd0*/  IADD3 R152, P5, PT, R158, R2, RZ ;  /* 0x000000029e987210 */ /* 0x000fe20007fbe0ff */
[----:B------:R-:W-:Y:S04]  /*27ce0*/  STL.64 [R1+0x318], R156 ;  /* 0x0003189c01007387 */ /* 0x000fe80000100a00 */
        /* <DEDUP_REMOVED lines=16> */
[----:B---3--:R-:W-:-:S05]  /*27df0*/  IADD3 R156, P5, PT, R150, R2, RZ ;  /* 0x00000002969c7210 */ /* 0x008fca0007fbe0ff */
[--C-:B------:R-:W-:Y:S02]  /*27e00*/  IMAD.X R157, R151, 0x1, R0.reuse, P5 ;  /* 0x00000001979d7824 */ /* 0x100fe400028e0600 */
[----:B------:R-:W3:Y:S01]  /*27e10*/  LDC R144, c[0x0][0x3a0] ;  /* 0x0000e800ff907b82 */ /* 0x000ee20000000800 */
[-C--:B------:R-:W-:Y:S02]  /*27e20*/  IADD3 R150, P5, PT, R148, R2.reuse, RZ ;  /* 0x0000000294967210 */ /* 0x080fe40007fbe0ff */
[----:B------:R4:W-:Y:S03]  /*27e30*/  LDGSTS.E [R252+0x60164], desc[UR22][R156.64], !P4 ;  /* 0x601640009cfc7fae */ /* 0x0009e6000e1a1016 */
[----:B------:R-:W-:Y:S01]  /*27e40*/  IMAD.X R151, R149, 0x1, R0, P5 ;  /* 0x0000000195977824 */ /* 0x000fe200028e0600 */
[----:B------:R-:W-:Y:S01]  /*27e50*/  IADD3 R148, P5, PT, R220, R2, RZ ;  /* 0x00000002dc947210 */ /* 0x000fe20007fbe0ff */
[----:B------:R-:W-:Y:S03]  /*27e60*/  STL.64 [R1+0x338], R156 ;  /* 0x0003389c01007387 */ /* 0x000fe60000100a00 */
[----:B------:R-:W-:Y:S01]  /*27e70*/  IADD3.X R149, PT, PT, R221, R0, RZ, P5, !PT ;  /* 0x00000000dd957210 */ /* 0x000fe20002ffe4ff */
[----:B------:R3:W-:Y:S01]  /*27e80*/  STL.64 [R1+0x340], R150 ;  /* 0x0003409601007387 */ /* 0x0007e20000100a00 */
[----:B-1----:R-:W-:-:S03]  /*27e90*/  VIADD R146, R146, 0xfffffea3 ;  /* 0xfffffea392927836 */ /* 0x002fc60000000000 */
[----:B------:R-:W-:Y:S01]  /*27ea0*/  LDGSTS.E [R252+0x60168], desc[UR22][R150.64], !P3 ;  /* 0x6016800096fc7fae */ /* 0x000fe2000d9a1016 */
[----:B--2---:R-:W-:-:S03]  /*27eb0*/  VIADD R145, R145, 0xfffffea2 ;  /* 0xfffffea291917836 */ /* 0x004fc60000000000 */
        /* <DEDUP_REMOVED lines=27> */
[----:B--2---:R-:W-:Y:S01]  /*28070*/  IADD3 R146, PT, PT, R146, -0x160, RZ ;  /* 0xfffffea092927810 */ /* 0x004fe20007ffe0ff */
[----:B------:R-:W-:-:S02]  /*28080*/  VIADD R145, R145, 0xfffffe9f ;  /* 0xfffffe9f91917836 */ /* 0x000fc40000000000 */
[----:B------:R-:W-:Y:S01]  /*28090*/  VIADD R144, R144, 0xfffffe9e ;  /* 0xfffffe9e90907836 */ /* 0x000fe20000000000 */
[----:B------:R-:W-:Y:S02]  /*280a0*/  ISETP.GE.U32.AND P4, PT, R146, 0x7ffffe21, PT ;  /* 0x7ffffe219200780c */ /* 0x000fe40003f86070 */
[----:B------:R-:W1:Y:S01]  /*280b0*/  LDC R146, c[0x0][0x3a0] ;  /* 0x0000e800ff927b82 */ /* 0x000e620000000800 */
[----:B------:R-:W-:Y:S02]  /*280c0*/  ISETP.GE.U32.AND P3, PT, R145, 0x7ffffe20, PT ;  /* 0x7ffffe209100780c */ /* 0x000fe40003f66070 */
[----:B------:R-:W-:-:S05]  /*280d0*/  ISETP.GE.U32.AND P2, PT, R144, 0x7ffffe1f, PT ;  /* 0x7ffffe1f9000780c */ /* 0x000fca0003f46070 */
        /* <DEDUP_REMOVED lines=11> */
[----:B-1----:R-:W-:Y:S01]  /*28190*/  VIADD R146, R146, 0xfffffe9d ;  /* 0xfffffe9d92927836 */ /* 0x002fe20000000000 */
[----:B--2---:R-:W-:-:S02]  /*281a0*/  IADD3 R145, PT, PT, R145, -0x164, RZ ;  /* 0xfffffe9c91917810 */ /* 0x004fc40007ffe0ff */
[----:B------:R-:W-:Y:S04]  /*281b0*/  LDGSTS.E [R252+0x60180], desc[UR22][R150.64], !P3 ;  /* 0x6018000096fc7fae */ /* 0x000fe8000d9a1016 */
[----:B------:R1:W-:Y:S01]  /*281c0*/  STL.64 [R1+0x388], R148 ;  /* 0x0003889401007387 */ /* 0x0003e20000100a00 */
[----:B------:R-:W-:Y:S01]  /*281d0*/  ISETP.GE.U32.AND P4, PT, R146, 0x7ffffe1e, PT ;  /* 0x7ffffe1e9200780c */ /* 0x000fe20003f86070 */
[----:B---3--:R-:W-:Y:S01]  /*281e0*/  VIADD R144, R144, 0xfffffe9b ;  /* 0xfffffe9b90907836 */ /* 0x008fe20000000000 */
[----:B------:R-:W-:Y:S01]  /*281f0*/  ISETP.GE.U32.AND P3, PT, R145, 0x7ffffe1d, PT ;  /* 0x7ffffe1d9100780c */ /* 0x000fe20003f66070 */
[----:B------:R-:W-:Y:S01]  /*28200*/  LDGSTS.E [R252+0x60184], desc[UR22][R148.64], !P2 ;  /* 0x6018400094fc7fae */ /* 0x000fe2000d1a1016 */
[----:B------:R-:W2:Y:S03]  /*28210*/  LDC R146, c[0x0][0x3a0] ;  /* 0x0000e800ff927b82 */ /* 0x000ea60000000800 */
[----:B------:R-:W3:Y:S01]  /*28220*/  LDL.LU.64 R150, [R1+0xc20] ;  /* 0x000c200001967983 */ /* 0x000ee20000300a00 */
        /* <DEDUP_REMOVED lines=21> */
[----:B------:R-:W-:Y:S01]  /*28380*/  VIADD R145, R145, 0xfffffe99 ;  /* 0xfffffe9991917836 */ /* 0x000fe20000000000 */
[----:B------:R-:W-:Y:S02]  /*28390*/  IADD3 R144, PT, PT, R144, -0x168, RZ ;  /* 0xfffffe9890907810 */ /* 0x000fe40007ffe0ff */
        /* <DEDUP_REMOVED lines=30> */
[----:B----4-:R-:W-:-:S04]  /*28580*/  IADD3 R156, P5, PT, R154, R2, RZ ;  /* 0x000000029a9c7210 */ /* 0x010fc80007fbe0ff */
[----:B------:R-:W-:Y:S02]  /*28590*/  IADD3.X R157, PT, PT, R155, R0, RZ, P5, !PT ;  /* 0x000000009b9d7210 */ /* 0x000fe40002ffe4ff */
[----:B------:R-:W-:-:S03]  /*285a0*/  IADD3 R154, P5, PT, R152, R2, RZ ;  /* 0x00000002989a7210 */ /* 0x000fc60007fbe0ff */
[----:B------:R3:W-:Y:S02]  /*285b0*/  LDGSTS.E [R252+0x601a0], desc[UR22][R156.64], !P4 ;  /* 0x601a00009cfc7fae */ /* 0x0007e4000e1a1016 */
[--C-:B------:R-:W-:Y:S01]  /*285c0*/  IMAD.X R155, R153, 0x1, R0.reuse, P5 ;  /* 0x00000001999b7824 */ /* 0x100fe200028e0600 */
        /* <DEDUP_REMOVED lines=11> */
[----:B------:R-:W-:Y:S02]  /*28680*/  VIADD R145, R145, 0xfffffe93 ;  /* 0xfffffe9391917836 */ /* 0x000fe40000000000 */
[----:B------:R-:W-:Y:S01]  /*28690*/  VIADD R144, R144, 0xfffffe92 ;  /* 0xfffffe9290907836 */ /* 0x000fe20000000000 */
        /* <DEDUP_REMOVED lines=8> */
[----:B------:R-:W-:Y:S02]  /*28720*/  IADD3 R150, P5, PT, R148, R2, RZ ;  /* 0x0000000294967210 */ /* 0x000fe40007fbe0ff */
[----:B------:R4:W-:Y:S02]  /*28730*/  LDGSTS.E [R252+0x601ac], desc[UR22][R156.64], !P4 ;  /* 0x601ac0009cfc7fae */ /* 0x0009e4000e1a1016 */
[----:B------:R-:W-:Y:S02]  /*28740*/  IADD3.X R151, PT, PT, R149, R0, RZ, P5, !PT ;  /* 0x0000000095977210 */ /* 0x000fe40002ffe4ff */
[----:B------:R-:W-:Y:S01]  /*28750*/  IADD3 R148, P5, PT, R220, R2, RZ ;  /* 0x00000002dc947210 */ /* 0x000fe20007fbe0ff */
[----:B------:R-:W-:Y:S04]  /*28760*/  STL.64 [R1+0x3e8], R156 ;  /* 0x0003e89c01007387 */ /* 0x000fe80000100a00 */
[----:B------:R-:W-:Y:S01]  /*28770*/  IMAD.X R149, R221, 0x1, R0, P5 ;  /* 0x00000001dd957824 */ /* 0x000fe200028e0600 */
[----:B------:R2:W-:Y:S04]  /*28780*/  STL.64 [R1+0x400], R150 ;  /* 0x0004009601007387 */ /* 0x0005e80000100a00 */
[----:B------:R-:W-:Y:S04]  /*28790*/  LDGSTS.E [R252+0x601b0], desc[UR22][R150.64], !P3 ;  /* 0x601b000096fc7fae */ /* 0x000fe8000d9a1016 */
[----:B------:R3:W-:Y:S01]  /*287a0*/  STL.64 [R1+0x408], R148 ;  /* 0x0004089401007387 */ /* 0x0007e20000100a00 */
[----:B-1----:R-:W-:-:S02]  /*287b0*/  VIADD R146, R146, 0xfffffe91 ;  /* 0xfffffe9192927836 */ /* 0x002fc40000000000 */
[----:B--2---:R-:W-:Y:S01]  /*287c0*/  VIADD R145, R145, 0xfffffe90 ;  /* 0xfffffe9091917836 */ /* 0x004fe20000000000 */
[----:B------:R-:W-:Y:S04]  /*287d0*/  LDGSTS.E [R252+0x601b4], desc[UR22][R148.64], !P2 ;  /* 0x601b400094fc7fae */ /* 0x000fe8000d1a1016 */
[----:B------:R-:W2:Y:S01]  /*287e0*/  LDL.LU.64 R150, [R1+0xbc0] ;  /* 0x000bc00001967983 */ /* 0x000ea20000300a00 */
[----:B---3--:R-:W-:Y:S01]  /*287f0*/  VIADD R144, R144, 0xfffffe8f ;  /* 0xfffffe8f90907836 */ /* 0x008fe20000000000 */
[----:B------:R-:W-:Y:S02]  /*28800*/  ISETP.GE.U32.AND P4, PT, R146, 0x7ffffe12, PT ;  /* 0x7ffffe129200780c */ /* 0x000fe40003f86070 */
[----:B------:R-:W-:Y:S01]  /*28810*/  ISETP.GE.U32.AND P3, PT, R145, 0x7ffffe11, PT ;  /* 0x7ffffe119100780c */ /* 0x000fe20003f66070 */
[----:B------:R-:W1:Y:S01]  /*28820*/  LDC R146, c[0x0][0x3a0] ;  /* 0x0000e800ff927b82 */ /* 0x000e620000000800 */
[----:B------:R-:W3:Y:S01]  /*28830*/  LDL.LU.64 R148, [R1+0xbb8] ;  /* 0x000bb80001947983 */ /* 0x000ee20000300a00 */
[----:B------:R-:W-:-:S03]  /*28840*/  ISETP.GE.U32.AND P2, PT, R144, 0x7ffffe10, PT ;  /* 0x7ffffe109000780c */ /* 0x000fc60003f46070 */
[----:B------:R-:W3:Y:S03]  /*28850*/  LDL.LU.64 R220, [R1+0xbb0] ;  /* 0x000bb00001dc7983 */ /* 0x000ee60000300a00 */
[----:B------:R-:W1:Y:S08]  /*28860*/  LDC R145, c[0x0][0x3a0] ;  /* 0x0000e800ff917b82 */ /* 0x000e700000000800 */
[----:B------:R-:W1:Y:S01]  /*28870*/  LDC R144, c[0x0][0x3a0] ;  /* 0x0000e800ff907b82 */ /* 0x000e620000000800 */
[----:B----4-:R-:W-:-:S05]  /*28880*/  IADD3 R156, P5, PT, R154, R2, RZ ;  /* 0x000000029a9c7210 */ /* 0x010fca0007fbe0ff */
[----:B------:R-:W-:Y:S01]  /*28890*/  IMAD.X R157, R155, 0x1, R0, P5 ;  /* 0x000000019b9d7824 */ /* 0x000fe200028e0600 */
[----:B------:R-:W-:-:S04]  /*288a0*/  IADD3 R154, P5, PT, R152, R2, RZ ;  /* 0x00000002989a7210 */ /* 0x000fc80007fbe0ff */
[----:B------:R2:W-:Y:S01]  /*288b0*/  LDGSTS.E [R252+0x601b8], desc[UR22][R156.64], !P4 ;  /* 0x601b80009cfc7fae */ /* 0x0005e2000e1a1016 */
[----:B------:R-:W-:Y:S01]  /*288c0*/  IMAD.X R155, R153, 0x1, R0, P5 ;  /* 0x00000001999b7824 */ /* 0x000fe200028e0600 */
[----:B------:R-:W-:Y:S02]  /*288d0*/  IADD3 R152, P5, PT, R158, R2, RZ ;  /* 0x000000029e987210 */ /* 0x000fe40007fbe0ff */
[----:B------:R-:W-:Y:S02]  /*288e0*/  STL.64 [R1+0x410], R156 ;  /* 0x0004109c01007387 */ /* 0x000fe40000100a00 */
[----:B------:R-:W-:Y:S02]  /*288f0*/  IADD3.X R153, PT, PT, R159, R0, RZ, P5, !PT ;  /* 0x000000009f997210 */ /* 0x000fe40002ffe4ff */
[----:B------:R-:W-:Y:S04]  /*28900*/  STL.64 [R1+0x418], R154 ;  /* 0x0004189a01007387 */ /* 0x000fe80000100a00 */
[----:B------:R4:W-:Y:S04]  /*28910*/  STL.64 [R1+0x420], R152 ;  /* 0x0004209801007387 */ /* 0x0009e80000100a00 */
[----:B------:R-:W3:Y:S04]  /*28920*/  LDL.LU.64 R158, [R1+0xba8] ;  /* 0x000ba800019e7983 */ /* 0x000ee80000300a00 */
[----:B------:R-:W-:Y:S04]  /*28930*/  LDGSTS.E [R252+0x601bc], desc[UR22][R154.64], !P3 ;  /* 0x601bc0009afc7fae */ /* 0x000fe8000d9a1016 */
[----:B------:R-:W-:Y:S04]  /*28940*/  LDGSTS.E [R252+0x601c0], desc[UR22][R152.64], !P2 ;  /* 0x601c000098fc7fae */ /* 0x000fe8000d1a1016 */
[----:B----4-:R-:W4:Y:S04]  /*28950*/  LDL.LU.64 R152, [R1+0xba0] ;  /* 0x000ba00001987983 */ /* 0x010f280000300a00 */
[----:B------:R-:W4:Y:S01]  /*28960*/  LDL.LU.64 R154, [R1+0xb98] ;  /* 0x000b9800019a7983 */ /* 0x000f220000300a00 */
[----:B-1----:R-:W-:-:S02]  /*28970*/  VIADD R146, R146, 0xfffffe8e ;  /* 0xfffffe8e92927836 */ /* 0x002fc40000000000 */
[----:B------:R-:W-:-:S03]  /*28980*/  VIADD R145, R145, 0xfffffe8d ;  /* 0xfffffe8d91917836 */ /* 0x000fc60000000000 */
[----:B------:R-:W-:Y:S02]  /*28990*/  ISETP.GE.U32.AND P4, PT, R146, 0x7ffffe0f, PT ;  /* 0x7ffffe0f9200780c */ /* 0x000fe40003f86070 */
[----:B------:R-:W1:Y:S01]  /*289a0*/  LDC R146, c[0x0][0x3a0] ;  /* 0x0000e800ff927b82 */ /* 0x000e620000000800 */
[----:B------:R-:W-:Y:S01]  /*289b0*/  ISETP.GE.U32.AND P3, PT, R145, 0x7ffffe0e, PT ;  /* 0x7ffffe0e9100780c */ /* 0x000fe20003f66070 */
[----:B------:R-:W-:Y:S01]  /*289c0*/  VIADD R144, R144, 0xfffffe8c ;  /* 0xfffffe8c90907836 */ /* 0x000fe20000000000 */
[----:B--2---:R-:W-:-:S05]  /*289d0*/  IADD3 R156, P5, PT, R150, R2, RZ ;  /* 0x00000002969c7210 */ /* 0x004fca0007fbe0ff */
[----:B------:R-:W2:Y:S01]  /*289e0*/  LDC R145, c[0x0][0x3a0] ;  /* 0x0000e800ff917b82 */ /* 0x000ea20000000800 */
[--C-:B------:R-:W-:Y:S01]  /*289f0*/  IMAD.X R157, R151, 0x1, R0.reuse, P5 ;  /* 0x00000001979d7824 */ /* 0x100fe200028e0600 */
[-C--:B---3--:R-:W-:Y:S02]  /*28a00*/  IADD3 R150, P5, PT, R148, R2.reuse, RZ ;  /* 0x0000000294967210 */ /* 0x088fe40007fbe0ff */
[----:B------:R-:W-:Y:S02]  /*28a10*/  ISETP.GE.U32.AND P2, PT, R144, 0x7ffffe0d, PT ;  /* 0x7ffffe0d9000780c */ /* 0x000fe40003f46070 */
[----:B------:R-:W-:Y:S02]  /*28a20*/  STL.64 [R1+0x430], R156 ;  /* 0x0004309c01007387 */ /* 0x000fe40000100a00 */
[----:B------:R-:W3:Y:S01]  /*28a30*/  LDC R144, c[0x0][0x3a0] ;  /* 0x0000e800ff907b82 */ /* 0x000ee20000000800 */
[--C-:B------:R-:W-:Y:S01]  /*28a40*/  IMAD.X R151, R149, 0x1, R0.reuse, P5 ;  /* 0x0000000195977824 */ /* 0x100fe200028e0600 */
[----:B------:R-:W-:Y:S01]  /*28a50*/  IADD3 R148, P5, PT, R220, R2, RZ ;  /* 0x00000002dc947210 */ /* 0x000fe20007fbe0ff */
[----:B------:R2:W-:Y:S04]  /*28a60*/  LDGSTS.E [R252+0x601c4], desc[UR22][R156.64], !P4 ;  /* 0x601c40009cfc7fae */ /* 0x0005e8000e1a1016 */
[----:B------:R-:W-:Y:S01]  /*28a70*/  IMAD.X R149, R221, 0x1, R0, P5 ;  /* 0x00000001dd957824 */ /* 0x000fe200028e0600 */
[----:B------:R2:W-:Y:S04]  /*28a80*/  STL.64 [R1+0x438], R150 ;  /* 0x0004389601007387 */ /* 0x0005e80000100a00 */
[----:B------:R-:W-:Y:S01]  /*28a90*/  LDGSTS.E [R252+0x601c8], desc[UR22][R150.64], !P3 ;  /* 0x601c800096fc7fae */ /* 0x000fe2000d9a1016 */
[----:B-1----:R-:W-:-:S03]  /*28aa0*/  IADD3 R146, PT, PT, R146, -0x175, RZ ;  /* 0xfffffe8b92927810 */ /* 0x002fc60007ffe0ff */
[----:B------:R-:W-:Y:S04]  /*28ab0*/  LDGSTS.E [R252+0x601cc], desc[UR22][R148.64], !P2 ;  /* 0x601cc00094fc7fae */ /* 0x000fe8000d1a1016 */
[----:B--2---:R-:W2:Y:S04]  /*28ac0*/  LDL.LU.64 R150, [R1+0xb90] ;  /* 0x000b900001967983 */ /* 0x004ea80000300a00 */
[----:B------:R1:W-:Y:S01]  /*28ad0*/  STL.64 [R1+0x448], R148 ;  /* 0x0004489401007387 */ /* 0x0003e20000100a00 */
[----:B------:R-:W-:Y:S01]  /*28ae0*/  ISETP.GE.U32.AND P4, PT, R146, 0x7ffffe0c, PT ;  /* 0x7ffffe0c9200780c */ /* 0x000fe20003f86070 */
[----:B------:R-:W-:Y:S01]  /*28af0*/  VIADD R145, R145, 0xfffffe8a ;  /* 0xfffffe8a91917836 */ /* 0x000fe20000000000 */
[----:B------:R-:W3:Y:S01]  /*28b00*/  LDC R146, c[0x0][0x3a0] ;  /* 0x0000e800ff927b82 */ /* 0x000ee20000000800 */
[----:B-1----:R-:W2:Y:S04]  /*28b10*/  LDL.LU.64 R148, [R1+0xb88] ;  /* 0x000b880001947983 */ /* 0x002ea80000300a00 */
[----:B------:R-:W2:Y:S01]  /*28b20*/  LDL.LU.64 R220, [R1+0xb80] ;  /* 0x000b800001dc7983 */ /* 0x000ea20000300a00 */
[----:B------:R-:W-:-:S05]  /*28b30*/  IADD3 R156, P5, PT, R158, R2, RZ ;  /* 0x000000029e9c7210 */ /* 0x000fca0007fbe0ff */
[----:B------:R-:W-:Y:S01]  /*28b40*/  IMAD.X R157, R159, 0x1, R0, P5 ;  /* 0x000000019f9d7824 */ /* 0x000fe200028e0600 */
[----:B----4-:R-:W-:-:S04]  /*28b50*/  IADD3 R158, P5, PT, R152, R2, RZ ;  /* 0x00000002989e7210 */ /* 0x010fc80007fbe0ff */
[----:B------:R-:W-:Y:S01]  /*28b60*/  LDGSTS.E [R252+0x601d0], desc[UR22][R156.64], !P4 ;  /* 0x601d00009cfc7fae */ /* 0x000fe2000e1a1016 */
[--C-:B------:R-:W-:Y:S01]  /*28b70*/  IMAD.X R159, R153, 0x1, R0.reuse, P5 ;  /* 0x00000001999f7824 */ /* 0x100fe200028e0600 */
[----:B------:R-:W-:Y:S02]  /*28b80*/  IADD3 R152, P5, PT, R154, R2, RZ ;  /* 0x000000029a987210 */ /* 0x000fe40007fbe0ff */
[----:B------:R1:W-:Y:S03]  /*28b90*/  STL.64 [R1+0x450], R156 ;  /* 0x0004509c01007387 */ /* 0x0003e60000100a00 */
[----:B------:R-:W-:Y:S02]  /*28ba0*/  IMAD.X R153, R155, 0x1, R0, P5 ;  /* 0x000000019b997824 */ /* 0x000fe400028e0600 */
[----:B------:R-:W4:Y:S04]  /*28bb0*/  LDL.LU.64 R154, [R1+0xb78] ;  /* 0x000b7800019a7983 */ /* 0x000f280000300a00 */
[----:B------:R3:W-:Y:S04]  /*28bc0*/  STL.64 [R1+0x458], R158 ;  /* 0x0004589e01007387 */ /* 0x0007e80000100a00 */
[----:B-1----:R-:W4:Y:S01]  /*28bd0*/  LDL.LU.64 R156, [R1+0xb70] ;  /* 0x000b7000019c7983 */ /* 0x002f220000300a00 */
[----:B------:R-:W-:-:S02]  /*28be0*/  ISETP.GE.U32.AND P3, PT, R145, 0x7ffffe0b, PT ;  /* 0x7ffffe0b9100780c */ /* 0x000fc40003f66070 */
[----:B------:R-:W1:Y:S01]  /*28bf0*/  LDC R145, c[0x0][0x3a0] ;  /* 0x0000e800ff917b82 */ /* 0x000e620000000800 */
[----:B---3--:R-:W-:-:S05]  /*28c00*/  VIADD R144, R144, 0xfffffe89 ;  /* 0xfffffe8990907836 */ /* 0x008fca0000000000 */
[----:B------:R-:W-:Y:S02]  /*28c10*/  ISETP.GE.U32.AND P2, PT, R144, 0x7ffffe0a, PT ;  /* 0x7ffffe0a9000780c */ /* 0x000fe40003f46070 */
[----:B------:R-:W3:Y:S01]  /*28c20*/  LDC R144, c[0x0][0x3a0] ;  /* 0x0000e800ff907b82 */ /* 0x000ee20000000800 */
[----:B------:R-:W-:Y:S02]  /*28c30*/  VIADD R146, R146, 0xfffffe88 ;  /* 0xfffffe8892927836 */ /* 0x000fe40000000000 */
[----:B------:R-:W-:Y:S03]  /*28c40*/  LDGSTS.E [R252+0x601d4], desc[UR22][R158.64], !P3 ;  /* 0x601d40009efc7fae */ /* 0x000fe6000d9a1016 */
[----:B------:R-:W-:Y:S02]  /*28c50*/  ISETP.GE.U32.AND P4, PT, R146, 0x7ffffe09, PT ;  /* 0x7ffffe099200780c */ /* 0x000fe40003f86070 */
[----:B------:R-:W2:Y:S01]  /*28c60*/  LDC R146, c[0x0][0x3a0] ;  /* 0x0000e800ff927b82 */ /* 0x000ea20000000800 */
[----:B------:R2:W-:Y:S04]  /*28c70*/  STL.64 [R1+0x460], R152 ;  /* 0x0004609801007387 */ /* 0x0005e80000100a00 */
[----:B------:R2:W-:Y:S01]  /*28c80*/  LDGSTS.E [R252+0x601d8], desc[UR22][R152.64], !P2 ;  /* 0x601d800098fc7fae */ /* 0x0005e2000d1a1016 */
[----:B-1----:R-:W-:-:S03]  /*28c90*/  IADD3 R145, PT, PT, R145, -0x179, RZ ;  /* 0xfffffe8791917810 */ /* 0x002fc60007ffe0ff */
[----:B------:R-:W4:Y:S01]  /*28ca0*/  LDL.LU.64 R158, [R1+0x1430] ;  /* 0x00143000019e7983 */ /* 0x000f220000300a00 */
[----:B------:R-:W-:Y:S02]  /*28cb0*/  ISETP.GE.U32.AND P3, PT, R145, 0x7ffffe08, PT ;  /* 0x7ffffe089100780c */ /* 0x000fe40003f66070 */
[----:B------:R-:W1:Y:S01]  /*28cc0*/  LDC R145, c[0x0][0x3a0] ;  /* 0x0000e800ff917b82 */ /* 0x000e620000000800 */
[----:B---3--:R-:W-:Y:S01]  /*28cd0*/  VIADD R144, R144, 0xfffffe86 ;  /* 0xfffffe8690907836 */ /* 0x008fe20000000000 */
[----:B--2---:R-:W-:-:S04]  /*28ce0*/  IADD3 R152, P5, PT, R150, R2, RZ ;  /* 0x0000000296987210 */ /* 0x004fc80007fbe0ff */
[----:B------:R-:W-:Y:S01]  /*28cf0*/  ISETP.GE.U32.AND P2, PT, R144, 0x7ffffe07, PT ;  /* 0x7ffffe079000780c */ /* 0x000fe20003f46070 */
[----:B------:R-:W-:Y:S01]  /*28d00*/  IMAD.X R153, R151, 0x1, R0, P5 ;  /* 0x0000000197997824 */ /* 0x000fe200028e0600 */
[----:B------:R-:W2:Y:S01]  /*28d10*/  LDC R144, c[0x0][0x3a0] ;  /* 0x0000e800ff907b82 */ /* 0x000ea20000000800 */
[----:B------:R-:W-:-:S03]  /*28d20*/  IADD3 R150, P5, PT, R148, R2, RZ ;  /* 0x0000000294967210 */ /* 0x000fc60007fbe0ff */
[----:B------:R4:W-:Y:S02]  /*28d30*/  LDGSTS.E [R252+0x601dc], desc[UR22][R152.64], !P4 ;  /* 0x601dc00098fc7fae */ /* 0x0009e4000e1a1016 */
[--C-:B------:R-:W-:Y:S01]  /*28d40*/  IMAD.X R151, R149, 0x1, R0.reuse, P5 ;  /* 0x0000000195977824 */ /* 0x100fe200028e0600 */
[----:B------:R-:W-:Y:S01]  /*28d50*/  IADD3 R148, P5, PT, R220, R2, RZ ;  /* 0x00000002dc947210 */ /* 0x000fe20007fbe0ff */
[----:B------:R4:W-:Y:S04]  /*28d60*/  STL.64 [R1+0x468], R152 ;  /* 0x0004689801007387 */ /* 0x0009e80000100a00 */
[----:B------:R-:W-:Y:S02]  /*28d70*/  IMAD.X R149, R221, 0x1, R0, P5 ;  /* 0x00000001dd957824 */ /* 0x000fe400028e0600 */
[----:B------:R-:W-:Y:S01]  /*28d80*/  VIADD R146, R146, 0xfffffe85 ;  /* 0xfffffe8592927836 */ /* 0x000fe20000000000 */
[----:B------:R3:W-:Y:S01]  /*28d90*/  STL.64 [R1+0x470], R150 ;  /* 0x0004709601007387 */ /* 0x0007e20000100a00 */
[----:B-1----:R-:W-:-:S03]  /*28da0*/  VIADD R145, R145, 0xfffffe84 ;  /* 0xfffffe8491917836 */ /* 0x002fc60000000000 */
[----:B------:R3:W-:Y:S01]  /*28db0*/  LDGSTS.E [R252+0x601e0], desc[UR22][R150.64], !P3 ;  /* 0x601e000096fc7fae */ /* 0x0007e2000d9a1016 */
[----:B------:R-:W-:Y:S02]  /*28dc0*/  ISETP.GE.U32.AND P4, PT, R146, 0x7ffffe06, PT ;  /* 0x7ffffe069200780c */ /* 0x000fe40003f86070 */
[----:B------:R-:W-:Y:S01]  /*28dd0*/  ISETP.GE.U32.AND P3, PT, R145, 0x7ffffe05, PT ;  /* 0x7ffffe059100780c */ /* 0x000fe20003f66070 */
[----:B------:R1:W-:Y:S01]  /*28de0*/  STL.64 [R1+0x478], R148 ;  /* 0x0004789401007387 */ /* 0x0003e20000100a00 */
[----:B--2---:R-:W-:Y:S01]  /*28df0*/  IADD3 R144, PT, PT, R144, -0x17d, RZ ;  /* 0xfffffe8390907810 */ /* 0x004fe20007ffe0ff */
[----:B------:R-:W2:Y:S02]  /*28e00*/  LDC R145, c[0x0][0x3a0] ;  /* 0x0000e800ff917b82 */ /* 0x000ea40000000800 */
[----:B------:R1:W-:Y:S01]  /*28e10*/  LDGSTS.E [R252+0x601e4], desc[UR22][R148.64], !P2 ;  /* 0x601e400094fc7fae */ /* 0x0003e2000d1a1016 */
[----:B------:R-:W-:-:S05]  /*28e20*/  ISETP.GE.U32.AND P2, PT, R144, 0x7ffffe04, PT ;  /* 0x7ffffe049000780c */ /* 0x000fca0003f46070 */
[----:B------:R-:W2:Y:S08]  /*28e30*/  LDC R144, c[0x0][0x3a0] ;  /* 0x0000e800ff907b82 */ /* 0x000eb00000000800 */
[----:B------:R-:W4:Y:S02]  /*28e40*/  LDC R146, c[0x0][0x3a0] ;  /* 0x0000e800ff927b82 */ /* 0x000f240000000800 */
[----:B----4-:R-:W-:-:S05]  /*28e50*/  IADD3 R152, P5, PT, R154, R2, RZ ;  /* 0x000000029a987210 */ /* 0x010fca0007fbe0ff */
[----:B------:R-:W-:Y:S01]  /*28e60*/  IMAD.X R153, R155, 0x1, R0, P5 ;  /* 0x000000019b997824 */ /* 0x000fe200028e0600 */
[----:B---3--:R-:W-:-:S04]  /*28e70*/  IADD3 R150, P5, PT, R156, R2, RZ ;  /* 0x000000029c967210 */ /* 0x008fc80007fbe0ff */
[----:B------:R-:W-:Y:S01]  /*28e80*/  LDGSTS.E [R252+0x601e8], desc[UR22][R152.64], !P4 ;  /* 0x601e800098fc7fae */ /* 0x000fe2000e1a1016 */
[--C-:B------:R-:W-:Y:S01]  /*28e90*/  IMAD.X R151, R157, 0x1, R0.reuse, P5 ;  /* 0x000000019d977824 */ /* 0x100fe200028e0600 */
[----:B-1----:R-:W-:Y:S02]  /*28ea0*/  IADD3 R148, P5, PT, R228, R2, RZ ;  /* 0x00000002e4947210 */ /* 0x002fe40007fbe0ff */
[----:B------:R-:W-:Y:S01]  /*28eb0*/  STL.64 [R1+0x480], R152 ;  /* 0x0004809801007387 */ /* 0x000fe20000100a00 */
[----:B------:R-:W1:Y:S02]  /*28ec0*/  LDC R157, c[0x0][0x3a0] ;  /* 0x0000e800ff9d7b82 */ /* 0x000e640000000800 */
[----:B------:R-:W-:Y:S01]  /*28ed0*/  IMAD.X R149, R229, 0x1, R0, P5 ;  /* 0x00000001e5957824 */ /* 0x000fe200028e0600 */
[----:B------:R3:W-:Y:S04]  /*28ee0*/  STL.64 [R1+0x488], R150 ;  /* 0x0004889601007387 */ /* 0x0007e80000100a00 */
[----:B------:R-:W-:Y:S04]  /*28ef0*/  LDGSTS.E [R252+0x601ec], desc[UR22][R150.64], !P3 ;  /* 0x601ec00096fc7fae */ /* 0x000fe8000d9a1016 */
[----:B------:R4:W-:Y:S01]  /*28f00*/  STL.64 [R1+0x490], R148 ;  /* 0x0004909401007387 */ /* 0x0009e20000100a00 */
[----:B--2---:R-:W-:-:S02]  /*28f10*/  VIADD R228, R144, 0xfffffe81 ;  /* 0xfffffe8190e47836 */ /* 0x004fc40000000000 */
[----:B------:R-:W-:Y:S01]  /*28f20*/  VIADD R229, R145, 0xfffffe82 ;  /* 0xfffffe8291e57836 */ /* 0x000fe20000000000 */
[----:B------:R4:W-:Y:S04]  /*28f30*/  LDGSTS.E [R252+0x601f0], desc[UR22][R148.64], !P2 ;  /* 0x601f000094fc7fae */ /* 0x0009e8000d1a1016 */
[----:B---3--:R-:W2:Y:S04]  /*28f40*/  LDL.LU.64 R150, [R1+0xfe8] ;  /* 0x000fe80001967983 */ /* 0x008ea80000300a00 */
[----:B------:R-:W3:Y:S01]  /*28f50*/  LDL.LU.64 R152, [R1+0xfe0] ;  /* 0x000fe00001987983 */ /* 0x000ee20000300a00 */
[----:B------:R-:W-:-:S02]  /*28f60*/  IADD3 R144, P4, PT, R226, R2, RZ ;  /* 0x00000002e2907210 */ /* 0x000fc40007f9e0ff */
[----:B------:R-:W-:-:S03]  /*28f70*/  ISETP.GE.U32.AND P3, PT, R229, 0x7ffffe03, PT ;  /* 0x7ffffe03e500780c */ /* 0x000fc60003f66070 */
[----:B------:R-:W-:Y:S01]  /*28f80*/  IMAD.X R145, R227, 0x1, R0, P4 ;  /* 0x00000001e3917824 */ /* 0x000fe200020e0600 */
[----:B----4-:R-:W-:-:S04]  /*28f90*/  IADD3 R148, P5, PT, R224, R2, RZ ;  /* 0x00000002e0947210 */ /* 0x010fc80007fbe0ff */
[----:B------:R4:W-:Y:S04]  /*28fa0*/  STL.64 [R1+0x498], R144 ;  /* 0x0004989001007387 */ /* 0x0009e80000100a00 */
[----:B------:R-:W3:Y:S01]  /*28fb0*/  LDL.LU.64 R220, [R1+0xfd8] ;  /* 0x000fd80001dc7983 */ /* 0x000ee20000300a00 */
[----:B------:R-:W-:-:S03]  /*28fc0*/  IMAD.X R149, R225, 0x1, R0, P5 ;  /* 0x00000001e1957824 */ /* 0x000fc600028e0600 */
[----:B------:R-:W3:Y:S04]  /*28fd0*/  LDL.LU.64 R154, [R1+0xfd0] ;  /* 0x000fd000019a7983 */ /* 0x000ee80000300a00 */
[----:B------:R-:W-:Y:S04]  /*28fe0*/  LDGSTS.E [R252+0x601f4], desc[UR22][R144.64], !P3 ;  /* 0x601f400090fc7fae */ /* 0x000fe8000d9a1016 */
[----:B------:R1:W-:Y:S04]  /*28ff0*/  STL.64 [R1+0x4a0], R148 ;  /* 0x0004a09401007387 */ /* 0x0003e80000100a00 */
[----:B----4-:R-:W4:Y:S01]  /*29000*/  LDL.LU.64 R144, [R1+0xfc8] ;  /* 0x000fc80001907983 */ /* 0x010f220000300a00 */
[----:B------:R-:W-:-:S02]  /*29010*/  IADD3 R146, PT, PT, R146, -0x180, RZ ;  /* 0xfffffe8092927810 */ /* 0x000fc40007ffe0ff */
[----:B------:R-:W-:Y:S02]  /*29020*/  ISETP.GE.U32.AND P2, PT, R228, 0x7ffffe02, PT ;  /* 0x7ffffe02e400780c */ /* 0x000fe40003f46070 */
[----:B------:R-:W-:Y:S02]  /*29030*/  ISETP.GE.U32.AND P4, PT, R146, 0x7ffffe01, PT ;  /* 0x7ffffe019200780c */ /* 0x000fe40003f86070 */
[----:B------:R-:W-:-:S05]  /*29040*/  IADD3 R146, P5, PT, R222, R2, RZ ;  /* 0x00000002de927210 */ /* 0x000fca0007fbe0ff */
[----:B------:R-:W-:Y:S01]  /*29050*/  IMAD.X R147, R223, 0x1, R0, P5 ;  /* 0x00000001df937824 */ /* 0x000fe200028e0600 */
[----:B-----5:R-:W-:-:S03]  /*29060*/  ISETP.GE.AND P3, PT, R133, R134, PT ;  /* 0x000000868500720c */ /* 0x020fc60003f66270 */
[----:B------:R-:W-:Y:S04]  /*29070*/  LDGSTS.E [R252+0x601f8], desc[UR22][R148.64], !P2 ;  /* 0x601f800094fc7fae */ /* 0x000fe8000d1a1016 */
[----:B------:R1:W-:Y:S04]  /*29080*/  LDGSTS.E [R252+0x601fc], desc[UR22][R146.64], !P4 ;  /* 0x601fc00092fc7fae */ /* 0x0003e8000e1a1016 */
[----:B------:R1:W-:Y:S01]  /*29090*/  STL.64 [R1+0x4b0], R146 ;  /* 0x0004b09201007387 */ /* 0x0003e20000100a00 */
[----:B------:R-:W-:-:S03]  /*290a0*/  SEL R134, RZ, 0x4, P3 ;  /* 0x00000004ff867807 */ /* 0x000fc60001800000 */
[----:B-1----:R-:W4:Y:S01]  /*290b0*/  LDL.LU.64 R148, [R1+0xfc0] ;  /* 0x000fc00001947983 */ /* 0x002f220000300a00 */
[----:B------:R-:W-:Y:S01]  /*290c0*/  VIADD R252, R157, 0x7f ;  /* 0x0000007f9dfc7836 */ /* 0x000fe20000000000 */
[----:B------:R-:W-:Y:S02]  /*290d0*/  SHF.R.S32.HI R222, RZ, 0x1f, R135 ;  /* 0x0000001fffde7819 */ /* 0x000fe40000011487 */
[----:B------:R-:W4:Y:S02]  /*290e0*/  LDL.LU.64 R156, [R1+0xfb8] ;  /* 0x000fb800019c7983 */ /* 0x000f240000300a00 */
[----:B------:R-:W-:Y:S02]  /*290f0*/  ISETP.GT.AND P2, PT, R252, 0x17f, PT ;  /* 0x0000017ffc00780c */ /* 0x000fe40003f44270 */
[----:B------:R-:W4:Y:S02]  /*29100*/  LDL.LU.64 R146, [R1+0xfb0] ;  /* 0x000fb00001927983 */ /* 0x000f240000300a00 */
[----:B------:R-:W-:-:S02]  /*29110*/  SEL R134, R134, RZ, P2 ;  /* 0x000000ff86867207 */ /* 0x000fc40001000000 */
[----:B------:R-:W4:Y:S02]  /*29120*/  LDL.LU.64 R228, [R1+0xfa8] ;  /* 0x000fa80001e47983 */ /* 0x000f240000300a00 */
[----:B------:R-:W-:Y:S01]  /*29130*/  ISETP.NE.U32.AND P2, PT, R134, RZ, PT ;  /* 0x000000ff8600720c */ /* 0x000fe20003f45070 */
[C---:B------:R-:W-:Y:S01]  /*29140*/  IMAD.SHL.U32 R134, R135.reuse, 0x4, RZ ;  /* 0x0000000487867824 */ /* 0x040fe200078e00ff */
[----:B------:R-:W-:Y:S01]  /*29150*/  SHF.L.U64.HI R135, R135, 0x2, R222 ;  /* 0x0000000287877819 */ /* 0x000fe200000102de */
[----:B------:R-:W0:Y:S03]  /*29160*/  LDGDEPBAR ;  /* 0x00000000000079af */ /* 0x000e260000000000 */
[----:B--2---:R-:W-:-:S05]  /*29170*/  IADD3 R224, P3, PT, R150, R134, RZ ;  /* 0x0000008696e07210 */ /* 0x004fca0007f7e0ff */
[----:B------:R-:W-:Y:S01]  /*29180*/  IMAD.X R225, R151, 0x1, R135, P3 ;  /* 0x0000000197e17824 */ /* 0x000fe200018e0687 */
[----:B---3--:R-:W-:-:S04]  /*29190*/  IADD3 R150, P3, PT, R152, R134, RZ ;  /* 0x0000008698967210 */ /* 0x008fc80007f7e0ff */
[----:B------:R-:W-:Y:S01]  /*291a0*/  STL.64 [R1+0x4a8], R224 ;  /* 0x0004a8e001007387 */ /* 0x000fe20000100a00 */
[----:B------:R-:W-:-:S03]  /*291b0*/  IMAD.X R151, R153, 0x1, R135, P3 ;  /* 0x0000000199977824 */ /* 0x000fc600018e0687 */
[----:B------:R-:W2:Y:S04]  /*291c0*/  LDL.LU.64 R152, [R1+0xfa0] ;  /* 0x000fa00001987983 */ /* 0x000ea80000300a00 */
[----:B------:R1:W-:Y:S04]  /*291d0*/  LDGSTS.E [R143+0x40000], desc[UR22][R224.64], P2 ;  /* 0x40000000e08f7fae */ /* 0x0003e800091a1016 */
[----:B------:R3:W-:Y:S04]  /*291e0*/  STL.64 [R1+0x4f0], R150 ;  /* 0x0004f09601007387 */ /* 0x0007e80000100a00 */
[----:B------:R-:W-:Y:S04]  /*291f0*/  LDGSTS.E [R143+0x40400], desc[UR22][R150.64], P2 ;  /* 0x40400000968f7fae */ /* 0x000fe800091a1016 */
[----:B---3--:R-:W3:Y:S01]  /*29200*/  LDL.LU.64 R150, [R1+0xf98] ;  /* 0x000f980001967983 */ /* 0x008ee20000300a00 */
[----:B-1----:R-:W-:-:S04]  /*29210*/  IADD3 R224, P3, PT, R220, R134, RZ ;  /* 0x00000086dce07210 */ /* 0x002fc80007f7e0ff */
[----:B------:R-:W-:Y:S02]  /*29220*/  IADD3.X R225, PT, PT, R221, R135, RZ, P3, !PT ;  /* 0x00000087dde17210 */ /* 0x000fe40001ffe4ff */
[-C--:B------:R-:W-:Y:S01]  /*29230*/  IADD3 R222, P3, PT, R154, R134.reuse, RZ ;  /* 0x000000869ade7210 */ /* 0x080fe20007f7e0ff */
[----:B------:R-:W3:Y:S04]  /*29240*/  LDL.LU.64 R220, [R1+0xf90] ;  /* 0x000f900001dc7983 */ /* 0x000ee80000300a00 */
[--C-:B------:R-:W-:Y:S01]  /*29250*/  IMAD.X R223, R155, 0x1, R135.reuse, P3 ;  /* 0x000000019bdf7824 */ /* 0x100fe200018e0687 */
[-C--:B----4-:R-:W-:Y:S01]  /*29260*/  IADD3 R154, P3, PT, R144, R134.reuse, RZ ;  /* 0x00000086909a7210 */ /* 0x090fe20007f7e0ff */
[----:B------:R-:W-:Y:S04]  /*29270*/  STL.64 [R1+0x540], R224 ;  /* 0x000540e001007387 */ /* 0x000fe80000100a00 */
[----:B------:R-:W-:Y:S01]  /*29280*/  IMAD.X R155, R145, 0x1, R135, P3 ;  /* 0x00000001919b7824 */ /* 0x000fe200018e0687 */
[----:B------:R-:W-:Y:S04]  /*29290*/  STL.64 [R1+0x588], R222 ;  /* 0x000588de01007387 */ /* 0x000fe80000100a00 */
[----:B------:R-:W4:Y:S04]  /*292a0*/  LDL.LU.64 R144, [R1+0xf88] ;  /* 0x000f880001907983 */ /* 0x000f280000300a00 */
[----:B------:R1:W-:Y:S04]  /*292b0*/  LDGSTS.E [R143+0x40800], desc[UR22][R224.64], P2 ;  /* 0x40800000e08f7fae */ /* 0x0003e800091a1016 */
[----:B------:R1:W-:Y:S04]  /*292c0*/  LDGSTS.E [R143+0x40c00], desc[UR22][R222.64], P2 ;  /* 0x40c00000de8f7fae */ /* 0x0003e800091a1016 */
[----:B------:R1:W-:Y:S04]  /*292d0*/  STL.64 [R1+0x5e8], R154 ;  /* 0x0005e89a01007387 */ /* 0x0003e80000100a00 */
[----:B------:R-:W-:Y:S04]  /*292e0*/  LDGSTS.E [R143+0x41000], desc[UR22][R154.64], P2 ;  /* 0x410000009a8f7fae */ /* 0x000fe800091a1016 */
[----:B-1----:R-:W4:Y:S01]  /*292f0*/  LDL.LU.64 R154, [R1+0xf80] ;  /* 0x000f8000019a7983 */ /* 0x002f220000300a00 */
[----:B------:R-:W-:-:S05]  /*29300*/  IADD3 R224, P3, PT, R148, R134, RZ ;  /* 0x0000008694e07210 */ /* 0x000fca0007f7e0ff */
[--C-:B------:R-:W-:Y:S01]  /*29310*/  IMAD.X R225, R149, 0x1, R135.reuse, P3 ;  /* 0x0000000195e17824 */ /* 0x100fe200018e0687 */
[-C--:B------:R-:W-:Y:S01]  /*29320*/  IADD3 R222, P3, PT, R156, R134.reuse, RZ ;  /* 0x000000869cde7210 */ /* 0x080fe20007f7e0ff */
[----:B------:R-:W4:Y:S04]  /*29330*/  LDL.LU.64 R148, [R1+0xf78] ;  /* 0x000f780001947983 */ /* 0x000f280000300a00 */
[--C-:B------:R-:W-:Y:S01]  /*29340*/  IMAD.X R223, R157, 0x1, R135.reuse, P3 ;  /* 0x000000019ddf7824 */ /* 0x100fe200018e0687 */
[-C--:B------:R-:W-:Y:S01]  /*29350*/  IADD3 R156, P3, PT, R146, R134.reuse, RZ ;  /* 0x00000086929c7210 */ /* 0x080fe20007f7e0ff */
[----:B------:R-:W-:Y:S04]  /*29360*/  STL.64 [R1+0x650], R224 ;  /* 0x000650e001007387 */ /* 0x000fe80000100a00 */
[----:B------:R-:W-:Y:S01]  /*29370*/  IMAD.X R157, R147, 0x1, R135, P3 ;  /* 0x00000001939d7824 */ /* 0x000fe200018e0687 */
[----:B------:R-:W-:Y:S04]  /*29380*/  STL.64 [R1+0x6c8], R222 ;  /* 0x0006c8de01007387 */ /* 0x000fe80000100a00 */
[----:B------:R-:W4:Y:S01]  /*29390*/  LDL.LU.64 R146, [R1+0xf70] ;  /* 0x000f700001927983 */ /* 0x000f220000300a00 */
[----:B------:R-:W-:-:S03]  /*293a0*/  IADD3 R226, P3, PT, R228, R134, RZ ;  /* 0x00000086e4e27210 */ /* 0x000fc60007f7e0ff */
[----:B------:R2:W-:Y:S04]  /*293b0*/  LDGSTS.E [R143+0x41400], desc[UR22][R224.64], P2 ;  /* 0x41400000e08f7fae */ /* 0x0005e800091a1016 */
[----:B------:R3:W-:Y:S04]  /*293c0*/  LDGSTS.E [R143+0x41800], desc[UR22][R222.64], P2 ;  /* 0x41800000de8f7fae */ /* 0x0007e800091a1016 */
[----:B------:R1:W-:Y:S04]  /*293d0*/  STL.64 [R1+0x770], R156 ;  /* 0x0007709c01007387 */ /* 0x0003e80000100a00 */
[----:B------:R-:W-:Y:S01]  /*293e0*/  LDGSTS.E [R143+0x41c00], desc[UR22][R156.64], P2 ;  /* 0x41c000009c8f7fae */ /* 0x000fe200091a1016 */
[----:B------:R-:W-:-:S05]  /*293f0*/  IMAD.X R227, R229, 0x1, R135, P3 ;  /* 0x00000001e5e37824 */ /* 0x000fca00018e0687 */
[----:B------:R2:W-:Y:S04]  /*29400*/  LDGSTS.E [R143+0x42000], desc[UR22][R226.64], P2 ;  /* 0x42000000e28f7fae */ /* 0x0005e800091a1016 */
[----:B-1----:R-:W4:Y:S01]  /*29410*/  LDL.LU.64 R156, [R1+0xf68] ;  /* 0x000f6800019c7983 */ /* 0x002f220000300a00 */
[----:B--2---:R-:W-:-:S04]  /*29420*/  IADD3 R224, P3, PT, R152, R134, RZ ;  /* 0x0000008698e07210 */ /* 0x004fc80007f7e0ff */
[----:B------:R-:W-:Y:S02]  /*29430*/  IADD3.X R225, PT, PT, R153, R135, RZ, P3, !PT ;  /* 0x0000008799e17210 */ /* 0x000fe40001ffe4ff */
[----:B------:R-:W2:Y:S04]  /*29440*/  LDL.LU.64 R152, [R1+0xf60] ;  /* 0x000f600001987983 */ /* 0x000ea80000300a00 */
[----:B------:R-:W-:Y:S04]  /*29450*/  STL.64 [R1+0x7e0], R226 ;  /* 0x0007e0e201007387 */ /* 0x000fe80000100a00 */
[----:B------:R1:W-:Y:S04]  /*29460*/  STL.64 [R1+0x830], R224 ;  /* 0x000830e001007387 */ /* 0x0003e80000100a00 */
[----:B------:R-:W-:Y:S01]  /*29470*/  LDGSTS.E [R143+0x42400], desc[UR22][R224.64], P2 ;  /* 0x42400000e08f7fae */ /* 0x000fe200091a1016 */
[----:B---3--:R-:W-:-:S05]  /*29480*/  IADD3 R222, P3, PT, R150, R134, RZ ;  /* 0x0000008696de7210 */ /* 0x008fca0007f7e0ff */
[----:B------:R-:W-:Y:S02]  /*29490*/  IMAD.X R223, R151, 0x1, R135, P3 ;  /* 0x0000000197df7824 */ /* 0x000fe400018e0687 */
[----:B------:R-:W3:Y:S04]  /*294a0*/  LDL.LU.64 R150, [R1+0xf58] ;  /* 0x000f580001967983 */ /* 0x000ee80000300a00 */
[----:B------:R4:W-:Y:S04]  /*294b0*/  STL.64 [R1+0x860], R222 ;  /* 0x000860de01007387 */ /* 0x0009e80000100a00 */
[----:B-1----:R-:W3:Y:S01]  /*294c0*/  LDL.LU.64 R224, [R1+0xf50] ;  /* 0x000f500001e07983 */ /* 0x002ee20000300a00 */
[----:B------:R-:W-:-:S03]  /*294d0*/  IADD3 R226, P3, PT, R220, R134, RZ ;  /* 0x00000086dce27210 */ /* 0x000fc60007f7e0ff */
[----:B------:R4:W-:Y:S02]  /*294e0*/  LDGSTS.E [R143+0x42800], desc[UR22][R222.64], P2 ;  /* 0x42800000de8f7fae */ /* 0x0009e400091a1016 */
[----:B------:R-:W-:-:S05]  /*294f0*/  IMAD.X R227, R221, 0x1, R135, P3 ;  /* 0x00000001dde37824 */ /* 0x000fca00018e0687 */
[----:B------:R-:W-:Y:S01]  /*29500*/  LDGSTS.E [R143+0x42c00], desc[UR22][R226.64], P2 ;  /* 0x42c00000e28f7fae */ /* 0x000fe200091a1016 */
[----:B----4-:R-:W-:-:S05]  /*29510*/  IADD3 R222, P3, PT, R144, R134, RZ ;  /* 0x0000008690de7210 */ /* 0x010fca0007f7e0ff */
[----:B------:R-:W-:Y:S02]  /*29520*/  IMAD.X R223, R145, 0x1, R135, P3 ;  /* 0x0000000191df7824 */ /* 0x000fe400018e0687 */
[----:B------:R-:W4:Y:S04]  /*29530*/  LDL.LU.64 R144, [R1+0xb68] ;  /* 0x000b680001907983 */ /* 0x000f280000300a00 */
[----:B------:R1:W-:Y:S04]  /*29540*/  STL.64 [R1+0x8b0], R226 ;  /* 0x0008b0e201007387 */ /* 0x0003e80000100a00 */
[----:B------:R1:W-:Y:S04]  /*29550*/  STL.64 [R1+0x8e8], R222 ;  /* 0x0008e8de01007387 */ /* 0x0003e80000100a00 */
[----:B------:R1:W-:Y:S01]  /*29560*/  LDGSTS.E [R143+0x43000], desc[UR22][R222.64], P2 ;  /* 0x43000000de8f7fae */ /* 0x0003e200091a1016 */
[----:B------:R-:W-:-:S05]  /*29570*/  IADD3 R220, P3, PT, R154, R134, RZ ;  /* 0x000000869adc7210 */ /* 0x000fca0007f7e0ff */
[----:B------:R-:W-:Y:S02]  /*29580*/  IMAD.X R221, R155, 0x1, R135, P3 ;  /* 0x000000019bdd7824 */ /* 0x000fe400018e0687 */
[----:B------:R-:W4:Y:S04]  /*29590*/  LDL.LU.64 R154, [R1+0xb60] ;  /* 0x000b6000019a7983 */ /* 0x000f280000300a00 */
[----:B------:R1:W-:Y:S04]  /*295a0*/  STL.64 [R1+0x938], R220 ;  /* 0x000938dc01007387 */ /* 0x0003e80000100a00 */
[----:B-1----:R-:W4:Y:S01]  /*295b0*/  LDL.LU.64 R226, [R1+0xb58] ;  /* 0x000b580001e27983 */ /* 0x002f220000300a00 */
[----:B------:R-:W-:-:S03]  /*295c0*/  IADD3 R222, P3, PT, R148, R134, RZ ;  /* 0x0000008694de7210 */ /* 0x000fc60007f7e0ff */
[----:B------:R-:W-:Y:S02]  /*295d0*/  LDGSTS.E [R143+0x43400], desc[UR22][R220.64], P2 ;  /* 0x43400000dc8f7fae */ /* 0x000fe400091a1016 */
[----:B------:R-:W-:Y:S01]  /*295e0*/  IMAD.X R223, R149, 0x1, R135, P3 ;  /* 0x0000000195df7824 */ /* 0x000fe200018e0687 */
[----:B------:R-:W-:-:S04]  /*295f0*/  IADD3 R148, P3, PT, R146, R134, RZ ;  /* 0x0000008692947210 */ /* 0x000fc80007f7e0ff */
[----:B------:R-:W-:Y:S01]  /*29600*/  LDGSTS.E [R143+0x43800], desc[UR22][R222.64], P2 ;  /* 0x43800000de8f7fae */ /* 0x000fe200091a1016 */
[----:B------:R-:W-:-:S03]  /*29610*/  IMAD.X R149, R147, 0x1, R135, P3 ;  /* 0x0000000193957824 */ /* 0x000fc600018e0687 */
[----:B------:R-:W4:Y:S04]  /*29620*/  LDL.LU.64 R220, [R1+0xb50] ;  /* 0x000b500001dc7983 */ /* 0x000f280000300a00 */
[----:B------:R-:W-:Y:S04]  /*29630*/  STL.64 [R1+0xb70], R222 ;  /* 0x000b70de01007387 */ /* 0x000fe80000100a00 */
[----:B------:R-:W-:Y:S04]  /*29640*/  STL.64 [R1+0xb78], R148 ;  /* 0x000b789401007387 */ /* 0x000fe80000100a00 */
[----:B------:R-:W-:Y:S01]  /*29650*/  LDGSTS.E [R143+0x43c00], desc[UR22][R148.64], P2 ;  /* 0x43c00000948f7fae */ /* 0x000fe200091a1016 */
[----:B------:R-:W-:-:S04]  /*29660*/  IADD3 R146, P3, PT, R156, R134, RZ ;  /* 0x000000869c927210 */ /* 0x000fc80007f7e0ff */
[----:B------:R-:W-:Y:S02]  /*29670*/  IADD3.X R147, PT, PT, R157, R135, RZ, P3, !PT ;  /* 0x000000879d937210 */ /* 0x000fe40001ffe4ff */
[----:B------:R-:W4:Y:S04]  /*29680*/  LDL.LU.64 R156, [R1+0xb48] ;  /* 0x000b4800019c7983 */ /* 0x000f280000300a00 */
[----:B------:R2:W-:Y:S04]  /*29690*/  STL.64 [R1+0xb80], R146 ;  /* 0x000b809201007387 */ /* 0x0005e80000100a00 */
[----:B------:R2:W-:Y:S04]  /*296a0*/  LDGSTS.E [R143+0x44000], desc[UR22][R146.64], P2 ;  /* 0x44000000928f7fae */ /* 0x0005e800091a1016 */
[----:B------:R-:W4:Y:S01]  /*296b0*/  LDL.LU.64 R228, [R1+0xb40] ;  /* 0x000b400001e47983 */ /* 0x000f220000300a00 */
[----:B--2---:R-:W-:-:S05]  /*296c0*/  IADD3 R146, P3, PT, R152, R134, RZ ;  /* 0x0000008698927210 */ /* 0x004fca0007f7e0ff */
[----:B------:R-:W-:-:S05]  /*296d0*/  IMAD.X R147, R153, 0x1, R135, P3 ;  /* 0x0000000199937824 */ /* 0x000fca00018e0687 */
[----:B------:R-:W-:Y:S01]  /*296e0*/  LDGSTS.E [R143+0x44400], desc[UR22][R146.64], P2 ;  /* 0x44400000928f7fae */ /* 0x000fe200091a1016 */
[----:B---3--:R-:W-:-:S05]  /*296f0*/  IADD3 R152, P3, PT, R150, R134, RZ ;  /* 0x0000008696987210 */ /* 0x008fca0007f7e0ff */
[----:B------:R-:W-:Y:S02]  /*29700*/  IMAD.X R153, R151, 0x1, R135, P3 ;  /* 0x0000000197997824 */ /* 0x000fe400018e0687 */
[----:B------:R-:W2:Y:S01]  /*29710*/  LDL.LU.64 R150, [R1+0xb38] ;  /* 0x000b380001967983 */ /* 0x000ea20000300a00 */
[----:B------:R-:W-:-:S03]  /*29720*/  IADD3 R148, P3, PT, R224, R134, RZ ;  /* 0x00000086e0947210 */ /* 0x000fc60007f7e0ff */
[----:B------:R1:W-:Y:S02]  /*29730*/  STL.64 [R1+0xb88], R146 ;  /* 0x000b889201007387 */ /* 0x0003e40000100a00 */
[----:B------:R-:W-:Y:S02]  /*29740*/  IMAD.X R149, R225, 0x1, R135, P3 ;  /* 0x00000001e1957824 */ /* 0x000fe400018e0687 */
[----:B------:R-:W-:Y:S04]  /*29750*/  STL.64 [R1+0xb90], R152 ;  /* 0x000b909801007387 */ /* 0x000fe80000100a00 */
[----:B------:R4:W-:Y:S04]  /*29760*/  LDGSTS.E [R143+0x44800], desc[UR22][R152.64], P2 ;  /* 0x44800000988f7fae */ /* 0x0009e800091a1016 */
[----:B-1----:R-:W3:Y:S04]  /*29770*/  LDL.LU.64 R146, [R1+0xb30] ;  /* 0x000b300001927983 */ /* 0x002ee80000300a00 */
[----:B------:R1:W-:Y:S04]  /*29780*/  STL.64 [R1+0xb98], R148 ;  /* 0x000b989401007387 */ /* 0x0003e80000100a00 */
[----:B------:R-:W-:Y:S04]  /*29790*/  LDGSTS.E [R143+0x44c00], desc[UR22][R148.64], P2 ;  /* 0x44c00000948f7fae */ /* 0x000fe800091a1016 */
[----:B-1----:R-:W3:Y:S01]  /*297a0*/  LDL.LU.64 R148, [R1+0xb28] ;  /* 0x000b280001947983 */ /* 0x002ee20000300a00 */
[----:B----4-:R-:W-:-:S05]  /*297b0*/  IADD3 R152, P3, PT, R144, R134, RZ ;  /* 0x0000008690987210 */ /* 0x010fca0007f7e0ff */
[----:B------:R-:W-:Y:S01]  /*297c0*/  IMAD.X R153, R145, 0x1, R135, P3 ;  /* 0x0000000191997824 */ /* 0x000fe200018e0687 */
[----:B------:R-:W-:-:S04]  /*297d0*/  IADD3 R222, P3, PT, R154, R134, RZ ;  /* 0x000000869ade7210 */ /* 0x000fc80007f7e0ff */
[----:B------:R-:W-:Y:S01]  /*297e0*/  LDGSTS.E [R143+0x45000], desc[UR22][R152.64], P2 ;  /* 0x45000000988f7fae */ /* 0x000fe200091a1016 */
[----:B------:R-:W-:-:S03]  /*297f0*/  IMAD.X R223, R155, 0x1, R135, P3 ;  /* 0x000000019bdf7824 */ /* 0x000fc600018e0687 */
[----:B------:R-:W4:Y:S01]  /*29800*/  LDL.LU.64 R154, [R1+0xb20] ;  /* 0x000b2000019a7983 */ /* 0x000f220000300a00 */
[----:B------:R-:W-:-:S03]  /*29810*/  IADD3 R144, P3, PT, R226, R134, RZ ;  /* 0x00000086e2907210 */ /* 0x000fc60007f7e0ff */
[----:B------:R1:W-:Y:S02]  /*29820*/  STL.64 [R1+0xb68], R152 ;  /* 0x000b689801007387 */ /* 0x0003e40000100a00 */
[----:B------:R-:W-:Y:S02]  /*29830*/  IMAD.X R145, R227, 0x1, R135, P3 ;  /* 0x00000001e3917824 */ /* 0x000fe400018e0687 */
[----:B------:R-:W-:Y:S04]  /*29840*/  STL.64 [R1+0xbb8], R222 ;  /* 0x000bb8de01007387 */ /* 0x000fe80000100a00 */
[----:B------:R1:W-:Y:S04]  /*29850*/  LDGSTS.E [R143+0x45400], desc[UR22][R222.64], P2 ;  /* 0x45400000de8f7fae */ /* 0x0003e800091a1016 */
[----:B-1----:R-:W4:Y:S04]  /*29860*/  LDL.LU.64 R152, [R1+0xb18] ;  /* 0x000b180001987983 */ /* 0x002f280000300a00 */
[----:B------:R1:W-:Y:S04]  /*29870*/  STL.64 [R1+0xbe0], R144 ;  /* 0x000be09001007387 */ /* 0x0003e80000100a00 */
[----:B------:R-:W-:Y:S04]  /*29880*/  LDGSTS.E [R143+0x45800], desc[UR22][R144.64], P2 ;  /* 0x45800000908f7fae */ /* 0x000fe800091a1016 */
[----:B-1----:R-:W4:Y:S01]  /*29890*/  LDL.LU.64 R144, [R1+0xb10] ;  /* 0x000b100001907983 */ /* 0x002f220000300a00 */
[----:B------:R-:W-:-:S04]  /*298a0*/  IADD3 R224, P3, PT, R220, R134, RZ ;  /* 0x00000086dce07210 */ /* 0x000fc80007f7e0ff */
[----:B------:R-:W-:Y:S02]  /*298b0*/  IADD3.X R225, PT, PT, R221, R135, RZ, P3, !PT ;  /* 0x00000087dde17210 */ /* 0x000fe40001ffe4ff */
[----:B------:R-:W-:-:S03]  /*298c0*/  IADD3 R222, P3, PT, R156, R134, RZ ;  /* 0x000000869cde7210 */ /* 0x000fc60007f7e0ff */
[----:B------:R2:W-:Y:S02]  /*298d0*/  LDGSTS.E [R143+0x45c00], desc[UR22][R224.64], P2 ;  /* 0x45c00000e08f7fae */ /* 0x0005e400091a1016 */
[----:B------:R-:W-:Y:S02]  /*298e0*/  IMAD.X R223, R157, 0x1, R135, P3 ;  /* 0x000000019ddf7824 */ /* 0x000fe400018e0687 */
[----:B------:R-:W4:Y:S04]  /*298f0*/  LDL.LU.64 R156, [R1+0xb08] ;  /* 0x000b0800019c7983 */ /* 0x000f280000300a00 */
[----:B------:R-:W-:Y:S01]  /*29900*/  STL.64 [R1+0xc08], R224 ;  /* 0x000c08e001007387 */ /* 0x000fe20000100a00 */
[----:B------:R-:W-:-:S03]  /*29910*/  IADD3 R220, P3, PT, R228, R134, RZ ;  /* 0x00000086e4dc7210 */ /* 0x000fc60007f7e0ff */
[----:B------:R-:W-:Y:S04]  /*29920*/  STL.64 [R1+0xc28], R222 ;  /* 0x000c28de01007387 */ /* 0x000fe80000100a00 */
[----:B------:R-:W4:Y:S01]  /*29930*/  LDL.LU.64 R226, [R1+0xb00] ;  /* 0x000b000001e27983 */ /* 0x000f220000300a00 */
[----:B------:R-:W-:-:S03]  /*29940*/  IMAD.X R221, R229, 0x1, R135, P3 ;  /* 0x00000001e5dd7824 */ /* 0x000fc600018e0687 */
[----:B------:R3:W-:Y:S04]  /*29950*/  LDGSTS.E [R143+0x46000], desc[UR22][R222.64], P2 ;  /* 0x46000000de8f7fae */ /* 0x0007e800091a1016 */
[----:B------:R1:W-:Y:S04]  /*29960*/  STL.64 [R1+0xc48], R220 ;  /* 0x000c48dc01007387 */ /* 0x0003e80000100a00 */
[----:B------:R-:W-:Y:S04]  /*29970*/  LDGSTS.E [R143+0x46400], desc[UR22][R220.64], P2 ;  /* 0x46400000dc8f7fae */ /* 0x000fe800091a1016 */
[----:B-1----:R-:W4:Y:S01]  /*29980*/  LDL.LU.64 R220, [R1+0xaf8] ;  /* 0x000af80001dc7983 */ /* 0x002f220000300a00 */
[----:B--2---:R-:W-:-:S05]  /*29990*/  IADD3 R224, P3, PT, R150, R134, RZ ;  /* 0x0000008696e07210 */ /* 0x004fca0007f7e0ff */
[----:B------:R-:W-:Y:S02]  /*299a0*/  IMAD.X R225, R151, 0x1, R135, P3 ;  /* 0x0000000197e17824 */ /* 0x000fe400018e0687 */
[----:B------:R-:W2:Y:S01]  /*299b0*/  LDL.LU.64 R150, [R1+0xaf0] ;  /* 0x000af00001967983 */ /* 0x000ea20000300a00 */
[----:B---3--:R-:W-:-:S03]  /*299c0*/  IADD3 R222, P3, PT, R146, R134, RZ ;  /* 0x0000008692de7210 */ /* 0x008fc60007f7e0ff */
[----:B------:R4:W-:Y:S02]  /*299d0*/  LDGSTS.E [R143+0x46800], desc[UR22][R224.64], P2 ;  /* 0x46800000e08f7fae */ /* 0x0009e400091a1016 */
[----:B------:R-:W-:Y:S02]  /*299e0*/  IMAD.X R223, R147, 0x1, R135, P3 ;  /* 0x0000000193df7824 */ /* 0x000fe400018e0687 */
[----:B------:R4:W-:Y:S04]  /*299f0*/  STL.64 [R1+0xc60], R224 ;  /* 0x000c60e001007387 */ /* 0x0009e80000100a00 */
[----:B------:R1:W-:Y:S01]  /*29a00*/  LDGSTS.E [R143+0x46c00], desc[UR22][R222.64], P2 ;  /* 0x46c00000de8f7fae */ /* 0x0003e200091a1016 */
[----:B------:R-:W-:-:S05]  /*29a10*/  IADD3 R146, P3, PT, R148, R134, RZ ;  /* 0x0000008694927210 */ /* 0x000fca0007f7e0ff */
[----:B------:R-:W-:Y:S02]  /*29a20*/  IMAD.X R147, R149, 0x1, R135, P3 ;  /* 0x0000000195937824 */ /* 0x000fe400018e0687 */
[----:B------:R-:W3:Y:S04]  /*29a30*/  LDL.LU.64 R148, [R1+0xae8] ;  /* 0x000ae80001947983 */ /* 0x000ee80000300a00 */
[----:B------:R1:W-:Y:S01]  /*29a40*/  STL.64 [R1+0xc78], R222 ;  /* 0x000c78de01007387 */ /* 0x0003e20000100a00 */
[----:B----4-:R-:W-:-:S03]  /*29a50*/  IADD3 R224, P3, PT, R154, R134, RZ ;  /* 0x000000869ae07210 */ /* 0x010fc60007f7e0ff */
[----:B------:R4:W-:Y:S04]  /*29a60*/  STL.64 [R1+0xc88], R146 ;  /* 0x000c889201007387 */ /* 0x0009e80000100a00 */
[----:B------:R-:W-:Y:S01]  /*29a70*/  LDGSTS.E [R143+0x47000], desc[UR22][R146.64], P2 ;  /* 0x47000000928f7fae */ /* 0x000fe200091a1016 */
[----:B------:R-:W-:-:S05]  /*29a80*/  IMAD.X R225, R155, 0x1, R135, P3 ;  /* 0x000000019be17824 */ /* 0x000fca00018e0687 */
[----:B------:R-:W-:Y:S01]  /*29a90*/  LDGSTS.E [R143+0x47400], desc[UR22][R224.64], P2 ;  /* 0x47400000e08f7fae */ /* 0x000fe200091a1016 */
[----:B-1----:R-:W-:-:S03]  /*29aa0*/  IADD3 R222, P3, PT, R152, R134, RZ ;  /* 0x0000008698de7210 */ /* 0x002fc60007f7e0ff */
[----:B----4-:R-:W4:Y:S01]  /*29ab0*/  LDL.LU.64 R146, [R1+0xae0] ;  /* 0x000ae00001927983 */ /* 0x010f220000300a00 */
[----:B------:R-:W-:-:S03]  /*29ac0*/  IADD3.X R223, PT, PT, R153, R135, RZ, P3, !PT ;  /* 0x0000008799df7210 */ /* 0x000fc60001ffe4ff */
[----:B------:R-:W4:Y:S04]  /*29ad0*/  LDL.LU.64 R154, [R1+0xad8] ;  /* 0x000ad800019a7983 */ /* 0x000f280000300a00 */
[----:B------:R-:W-:Y:S04]  /*29ae0*/  STL.64 [R1+0xc98], R224 ;  /* 0x000c98e001007387 */ /* 0x000fe80000100a00 */
[----:B------:R1:W-:Y:S01]  /*29af0*/  LDGSTS.E [R143+0x47800], desc[UR22][R222.64], P2 ;  /* 0x47800000de8f7fae */ /* 0x0003e200091a1016 */
[----:B------:R-:W-:-:S05]  /*29b00*/  IADD3 R152, P3, PT, R144, R134, RZ ;  /* 0x0000008690987210 */ /* 0x000fca0007f7e0ff */
[----:B------:R-:W-:Y:S02]  /*29b10*/  IMAD.X R153, R145, 0x1, R135, P3 ;  /* 0x0000000191997824 */ /* 0x000fe400018e0687 */
[----:B------:R-:W4:Y:S04]  /*29b20*/  LDL.LU.64 R144, [R1+0xad0] ;  /* 0x000ad00001907983 */ /* 0x000f280000300a00 */
[----:B------:R1:W-:Y:S04]  /*29b30*/  STL.64 [R1+0xca0], R222 ;  /* 0x000ca0de01007387 */ /* 0x0003e80000100a00 */
[----:B------:R1:W-:Y:S04]  /*29b40*/  STL.64 [R1+0xca8], R152 ;  /* 0x000ca89801007387 */ /* 0x0003e80000100a00 */
[----:B------:R-:W4:Y:S01]  /*29b50*/  LDL.LU.64 R228, [R1+0xac8] ;  /* 0x000ac80001e47983 */ /* 0x000f220000300a00 */
[----:B-1----:R-:W-:-:S03]  /*29b60*/  IADD3 R222, P3, PT, R156, R134, RZ ;  /* 0x000000869cde7210 */ /* 0x002fc60007f7e0ff */
[----:B------:R-:W-:Y:S02]  /*29b70*/  LDGSTS.E [R143+0x47c00], desc[UR22][R152.64], P2 ;  /* 0x47c00000988f7fae */ /* 0x000fe400091a1016 */
[----:B------:R-:W-:Y:S01]  /*29b80*/  IMAD.X R223, R157, 0x1, R135, P3 ;  /* 0x000000019ddf7824 */ /* 0x000fe200018e0687 */
[----:B------:R-:W-:-:S04]  /*29b90*/  IADD3 R156, P3, PT, R226, R134, RZ ;  /* 0x00000086e29c7210 */ /* 0x000fc80007f7e0ff */
[----:B------:R2:W-:Y:S01]  /*29ba0*/  LDGSTS.E [R136+0x40080], desc[UR22][R222.64], P2 ;  /* 0x40080000de887fae */ /* 0x0005e200091a1016 */
[----:B------:R-:W-:-:S03]  /*29bb0*/  IMAD.X R157, R227, 0x1, R135, P3 ;  /* 0x00000001e39d7824 */ /* 0x000fc600018e0687 */
[----:B------:R-:W4:Y:S04]  /*29bc0*/  LDL.LU.64 R152, [R1+0xac0] ;  /* 0x000ac00001987983 */ /* 0x000f280000300a00 */
[----:B------:R-:W-:Y:S04]  /*29bd0*/  STL.64 [R1+0x4b8], R222 ;  /* 0x0004b8de01007387 */ /* 0x000fe80000100a00 */
[----:B------:R1:W-:Y:S04]  /*29be0*/  STL.64 [R1+0x500], R156 ;  /* 0x0005009c01007387 */ /* 0x0003e80000100a00 */
[----:B------:R-:W-:Y:S01]  /*29bf0*/  LDGSTS.E [R136+0x40480], desc[UR22][R156.64], P2 ;  /* 0x404800009c887fae */ /* 0x000fe200091a1016 */
[----:B------:R-:W-:-:S05]  /*29c00*/  IADD3 R224, P3, PT, R220, R134, RZ ;  /* 0x00000086dce07210 */ /* 0x000fca0007f7e0ff */
[----:B------:R-:W-:-:S05]  /*29c10*/  IMAD.X R225, R221, 0x1, R135, P3 ;  /* 0x00000001dde17824 */ /* 0x000fca00018e0687 */
[----:B------:R4:W-:Y:S04]  /*29c20*/  LDGSTS.E [R136+0x40880], desc[UR22][R224.64], P2 ;  /* 0x40880000e0887fae */ /* 0x0009e800091a1016 */
[----:B-1----:R-:W4:Y:S04]  /*29c30*/  LDL.LU.64 R156, [R1+0xab8] ;  /* 0x000ab800019c7983 */ /* 0x002f280000300a00 */
[----:B------:R-:W4:Y:S04]  /*29c40*/  LDL.LU.64 R220, [R1+0xab0] ;  /* 0x000ab00001dc7983 */ /* 0x000f280000300a00 */
[----:B------:R-:W-:Y:S01]  /*29c50*/  STL.64 [R1+0x548], R224 ;  /* 0x000548e001007387 */ /* 0x000fe20000100a00 */
[----:B--2---:R-:W-:-:S05]  /*29c60*/  IADD3 R222, P3, PT, R150, R134, RZ ;  /* 0x0000008696de7210 */ /* 0x004fca0007f7e0ff */
[----:B------:R-:W-:-:S05]  /*29c70*/  IMAD.X R223, R151, 0x1, R135, P3 ;  /* 0x0000000197df7824 */ /* 0x000fca00018e0687 */
[----:B------:R-:W-:Y:S04]  /*29c80*/  STL.64 [R1+0x598], R222 ;  /* 0x000598de01007387 */ /* 0x000fe80000100a00 */
[----:B------:R1:W-:Y:S01]  /*29c90*/  LDGSTS.E [R136+0x40c80], desc[UR22][R222.64], P2 ;  /* 0x40c80000de887fae */ /* 0x0003e200091a1016 */
[----:B---3--:R-:W-:-:S05]  /*29ca0*/  IADD3 R150, P3, PT, R148, R134, RZ ;  /* 0x0000008694967210 */ /* 0x008fca0007f7e0ff */
[----:B------:R-:W-:Y:S02]  /*29cb0*/  IMAD.X R151, R149, 0x1, R135, P3 ;  /* 0x0000000195977824 */ /* 0x000fe400018e0687 */
[----:B------:R-:W2:Y:S04]  /*29cc0*/  LDL.LU.64 R148, [R1+0xaa8] ;  /* 0x000aa80001947983 */ /* 0x000ea80000300a00 */
[----:B------:R3:W-:Y:S04]  /*29cd0*/  STL.64 [R1+0x5f0], R150 ;  /* 0x0005f09601007387 */ /* 0x0007e80000100a00 */
[----:B------:R-:W-:Y:S04]  /*29ce0*/  LDGSTS.E [R136+0x41080], desc[UR22][R150.64], P2 ;  /* 0x4108000096887fae */ /* 0x000fe800091a1016 */
[----:B---3--:R-:W3:Y:S01]  /*29cf0*/  LDL.LU.64 R150, [R1+0xaa0] ;  /* 0x000aa00001967983 */ /* 0x008ee20000300a00 */
[----:B----4-:R-:W-:-:S04]  /*29d00*/  IADD3 R224, P3, PT, R146, R134, RZ ;  /* 0x0000008692e07210 */ /* 0x010fc80007f7e0ff */
[----:B------:R-:W-:Y:S02]  /*29d10*/  IADD3.X R225, PT, PT, R147, R135, RZ, P3, !PT ;  /* 0x0000008793e17210 */ /* 0x000fe40001ffe4ff */
[-C--:B-1----:R-:W-:Y:S01]  /*29d20*/  IADD3 R222, P3, PT, R154, R134.reuse, RZ ;  /* 0x000000869ade7210 */ /* 0x082fe20007f7e0ff */
[----:B------:R-:W4:Y:S04]  /*29d30*/  LDL.LU.64 R146, [R1+0xa98] ;  /* 0x000a980001927983 */ /* 0x000f280000300a00 */
[----:B------:R-:W-:Y:S01]  /*29d40*/  IMAD.X R223, R155, 0x1, R135, P3 ;  /* 0x000000019bdf7824 */ /* 0x000fe200018e0687 */
[----:B------:R-:W-:Y:S04]  /*29d50*/  STL.64 [R1+0x658], R224 ;  /* 0x000658e001007387 */ /* 0x000fe80000100a00 */
[----:B------:R-:W-:Y:S04]  /*29d60*/  STL.64 [R1+0x710], R222 ;  /* 0x000710de01007387 */ /* 0x000fe80000100a00 */
[----:B------:R1:W-:Y:S01]  /*29d70*/  LDGSTS.E [R136+0x41480], desc[UR22][R224.64], P2 ;  /* 0x41480000e0887fae */ /* 0x0003e200091a1016 */
[----:B------:R-:W-:-:S03]  /*29d80*/  IADD3 R154, P3, PT, R144, R134, RZ ;  /* 0x00000086909a7210 */ /* 0x000fc60007f7e0ff */
[----:B------:R1:W-:Y:S02]  /*29d90*/  LDGSTS.E [R136+0x41880], desc[UR22][R222.64], P2 ;  /* 0x41880000de887fae */ /* 0x0003e400091a1016 */
[----:B------:R-:W-:Y:S02]  /*29da0*/  IMAD.X R155, R145, 0x1, R135, P3 ;  /* 0x00000001919b7824 */ /* 0x000fe400018e0687 */
[----:B------:R-:W4:Y:S04]  /*29db0*/  LDL.LU.64 R144, [R1+0xa90] ;  /* 0x000a900001907983 */ /* 0x000f280000300a00 */
[----:B------:R1:W-:Y:S04]  /*29dc0*/  STL.64 [R1+0x760], R154 ;  /* 0x0007609a01007387 */ /* 0x0003e80000100a00 */
[----:B------:R-:W-:Y:S04]  /*29dd0*/  LDGSTS.E [R136+0x41c80], desc[UR22][R154.64], P2 ;  /* 0x41c800009a887fae */ /* 0x000fe800091a1016 */
[----:B-1----:R-:W4:Y:S01]  /*29de0*/  LDL.LU.64 R154, [R1+0xa88] ;  /* 0x000a8800019a7983 */ /* 0x002f220000300a00 */
[----:B------:R-:W-:-:S05]  /*29df0*/  IADD3 R226, P3, PT, R228, R134, RZ ;  /* 0x00000086e4e27210 */ /* 0x000fca0007f7e0ff */
[----:B------:R-:W-:Y:S01]  /*29e00*/  IMAD.X R227, R229, 0x1, R135, P3 ;  /* 0x00000001e5e37824 */ /* 0x000fe200018e0687 */
[----:B------:R-:W-:-:S04]  /*29e10*/  IADD3 R224, P3, PT, R152, R134, RZ ;  /* 0x0000008698e07210 */ /* 0x000fc80007f7e0ff */
[----:B------:R1:W-:Y:S01]  /*29e20*/  LDGSTS.E [R136+0x42080], desc[UR22][R226.64], P2 ;  /* 0x42080000e2887fae */ /* 0x0003e200091a1016 */
[----:B------:R-:W-:-:S03]  /*29e30*/  IMAD.X R225, R153, 0x1, R135, P3 ;  /* 0x0000000199e17824 */ /* 0x000fc600018e0687 */
[----:B------:R-:W4:Y:S04]  /*29e40*/  LDL.LU.64 R152, [R1+0xa80] ;  /* 0x000a800001987983 */ /* 0x000f280000300a00 */
[----:B------:R1:W-:Y:S04]  /*29e50*/  STL.64 [R1+0x7b0], R226 ;  /* 0x0007b0e201007387 */ /* 0x0003e80000100a00 */
[----:B------:R1:W-:Y:S04]  /*29e60*/  STL.64 [R1+0x7d8], R224 ;  /* 0x0007d8e001007387 */ /* 0x0003e80000100a00 */
[----:B------:R-:W-:Y:S01]  /*29e70*/  LDGSTS.E [R136+0x42480], desc[UR22][R224.64], P2 ;  /* 0x42480000e0887fae */ /* 0x000fe200091a1016 */
[----:B------:R-:W-:-:S05]  /*29e80*/  IADD3 R222, P3, PT, R156, R134, RZ ;  /* 0x000000869cde7210 */ /* 0x000fca0007f7e0ff */
[----:B------:R-:W-:Y:S02]  /*29e90*/  IMAD.X R223, R157, 0x1, R135, P3 ;  /* 0x000000019ddf7824 */ /* 0x000fe400018e0687 */
[----:B------:R-:W4:Y:S01]  /*29ea0*/  LDL.LU.64 R156, [R1+0xa78] ;  /* 0x000a7800019c7983 */ /* 0x000f220000300a00 */
[----:B-1----:R-:W-:-:S03]  /*29eb0*/  IADD3 R226, P3, PT, R220, R134, RZ ;  /* 0x00000086dce27210 */ /* 0x002fc60007f7e0ff */
[----:B------:R2:W-:Y:S04]  /*29ec0*/  STL.64 [R1+0x820], R222 ;  /* 0x000820de01007387 */ /* 0x0005e80000100a00 */
[----:B------:R-:W4:Y:S01]  /*29ed0*/  LDL.LU.64 R224, [R1+0xa70] ;  /* 0x000a700001e07983 */ /* 0x000f220000300a00 */
[----:B------:R-:W-:-:S03]  /*29ee0*/  IMAD.X R227, R221, 0x1, R135, P3 ;  /* 0x00000001dde37824 */ /* 0x000fc600018e0687 */
[----:B------:R2:W-:Y:S04]  /*29ef0*/  LDGSTS.E [R136+0x42880], desc[UR22][R222.64], P2 ;  /* 0x42880000de887fae */ /* 0x0005e800091a1016 */
[----:B------:R-:W-:Y:S01]  /*29f00*/  LDGSTS.E [R136+0x42c80], desc[UR22][R226.64], P2 ;  /* 0x42c80000e2887fae */ /* 0x000fe200091a1016 */
[----:B--2---:R-:W-:-:S04]  /*29f10*/  IADD3 R222, P3, PT, R148, R134, RZ ;  /* 0x0000008694de7210 */ /* 0x004fc80007f7e0ff */
[----:B------:R-:W-:Y:S02]  /*29f20*/  IADD3.X R223, PT, PT, R149, R135, RZ, P3, !PT ;  /* 0x0000008795df7210 */ /* 0x000fe40001ffe4ff */
[----:B------:R-:W2:Y:S04]  /*29f30*/  LDL.LU.64 R148, [R1+0xa68] ;  /* 0x000a680001947983 */ /* 0x000ea80000300a00 */
[----:B------:R1:W-:Y:S04]  /*29f40*/  STL.64 [R1+0x858], R226 ;  /* 0x000858e201007387 */ /* 0x0003e80000100a00 */
[----:B------:R4:W-:Y:S04]  /*29f50*/  STL.64 [R1+0x8a0], R222 ;  /* 0x0008a0de01007387 */ /* 0x0009e80000100a00 */
[----:B------:R4:W-:Y:S01]  /*29f60*/  LDGSTS.E [R136+0x43080], desc[UR22][R222.64], P2 ;  /* 0x43080000de887fae */ /* 0x0009e200091a1016 */
[----:B---3--:R-:W-:-:S05]  /*29f70*/  IADD3 R220, P3, PT, R150, R134, RZ ;  /* 0x0000008696dc7210 */ /* 0x008fca0007f7e0ff */
[----:B------:R-:W-:Y:S02]  /*29f80*/  IMAD.X R221, R151, 0x1, R135, P3 ;  /* 0x0000000197dd7824 */ /* 0x000fe400018e0687 */
[----:B------:R-:W3:Y:S04]  /*29f90*/  LDL.LU.64 R150, [R1+0xa60] ;  /* 0x000a600001967983 */ /* 0x000ee80000300a00 */
[----:B------:R4:W-:Y:S04]  /*29fa0*/  STL.64 [R1+0x8d8], R220 ;  /* 0x0008d8dc01007387 */ /* 0x0009e80000100a00 */
[----:B-1----:R-:W3:Y:S01]  /*29fb0*/  LDL.LU.64 R226, [R1+0xa58] ;  /* 0x000a580001e27983 */ /* 0x002ee20000300a00 */
[----:B----4-:R-:W-:-:S03]  /*29fc0*/  IADD3 R222, P3, PT, R146, R134, RZ ;  /* 0x0000008692de7210 */ /* 0x010fc60007f7e0ff */
[----:B------:R-:W-:Y:S02]  /*29fd0*/  LDGSTS.E [R136+0x43480], desc[UR22][R220.64], P2 ;  /* 0x43480000dc887fae */ /* 0x000fe400091a1016 */
[----:B------:R-:W-:-:S05]  /*29fe0*/  IMAD.X R223, R147, 0x1, R135, P3 ;  /* 0x0000000193df7824 */ /* 0x000fca00018e0687 */
[----:B------:R-:W-:Y:S01]  /*29ff0*/  LDGSTS.E [R136+0x43880], desc[UR22][R222.64], P2 ;  /* 0x43880000de887fae */ /* 0x000fe200091a1016 */
[----:B------:R-:W-:-:S03]  /*2a000*/  IADD3 R146, P3, PT, R144, R134, RZ ;  /* 0x0000008690927210 */ /* 0x000fc60007f7e0ff */
[----:B------:R-:W4:Y:S02]  /*2a010*/  LDL.LU.64 R220, [R1+0xa50] ;  /* 0x000a500001dc7983 */ /* 0x000f240000300a00 */
[----:B------:R-:W-:Y:S02]  /*2a020*/  IMAD.X R147, R145, 0x1, R135, P3 ;  /* 0x0000000191937824 */ /* 0x000fe400018e0687 */
[----:B------:R-:W-:Y:S04]  /*2a030*/  STL.64 [R1+0x928], R222 ;  /* 0x000928de01007387 */ /* 0x000fe80000100a00 */
[----:B------:R-:W-:Y:S04]  /*2a040*/  STL.64 [R1+0x968], R146 ;  /* 0x0009689201007387 */ /* 0x000fe80000100a00 */
[----:B------:R-:W-:Y:S01]  /*2a050*/  LDGSTS.E [R136+0x43c80], desc[UR22][R146.64], P2 ;  /* 0x43c8000092887fae */ /* 0x000fe200091a1016 */
[----:B------:R-:W-:-:S05]  /*2a060*/  IADD3 R144, P3, PT, R154, R134, RZ ;  /* 0x000000869a907210 */ /* 0x000fca0007f7e0ff */
[----:B------:R-:W-:Y:S02]  /*2a070*/  IMAD.X R145, R155, 0x1, R135, P3 ;  /* 0x000000019b917824 */ /* 0x000fe400018e0687 */
[----:B------:R-:W4:Y:S04]  /*2a080*/  LDL.LU.64 R154, [R1+0xa48] ;  /* 0x000a4800019a7983 */ /* 0x000f280000300a00 */
[----:B------:R1:W-:Y:S04]  /*2a090*/  STL.64 [R1+0xa88], R144 ;  /* 0x000a889001007387 */ /* 0x0003e80000100a00 */
[----:B------:R1:W-:Y:S04]  /*2a0a0*/  LDGSTS.E [R136+0x44080], desc[UR22][R144.64], P2 ;  /* 0x4408000090887fae */ /* 0x0003e800091a1016 */
[----:B------:R-:W4:Y:S01]  /*2a0b0*/  LDL.LU.64 R228, [R1+0xa40] ;  /* 0x000a400001e47983 */ /* 0x000f220000300a00 */
[----:B-1----:R-:W-:-:S05]  /*2a0c0*/  IADD3 R144, P3, PT, R152, R134, RZ ;  /* 0x0000008698907210 */ /* 0x002fca0007f7e0ff */
[----:B------:R-:W-:Y:S01]  /*2a0d0*/  IMAD.X R145, R153, 0x1, R135, P3 ;  /* 0x0000000199917824 */ /* 0x000fe200018e0687 */
[----:B------:R-:W-:-:S04]  /*2a0e0*/  IADD3 R152, P3, PT, R156, R134, RZ ;  /* 0x000000869c987210 */ /* 0x000fc80007f7e0ff */
[----:B------:R-:W-:Y:S01]  /*2a0f0*/  LDGSTS.E [R136+0x44480], desc[UR22][R144.64], P2 ;  /* 0x4448000090887fae */ /* 0x000fe200091a1016 */
[----:B------:R-:W-:-:S03]  /*2a100*/  IMAD.X R153, R157, 0x1, R135, P3 ;  /* 0x000000019d997824 */ /* 0x000fc600018e0687 */
[----:B------:R-:W4:Y:S01]  /*2a110*/  LDL.LU.64 R156, [R1+0xa38] ;  /* 0x000a3800019c7983 */ /* 0x000f220000300a00 */
[----:B------:R-:W-:-:S03]  /*2a120*/  IADD3 R146, P3, PT, R224, R134, RZ ;  /* 0x00000086e0927210 */ /* 0x000fc60007f7e0ff */
[----:B------:R1:W-:Y:S01]  /*2a130*/  STL.64 [R1+0xa80], R144 ;  /* 0x000a809001007387 */ /* 0x0003e20000100a00 */
[----:B------:R-:W-:-:S03]  /*2a140*/  IADD3.X R147, PT, PT, R225, R135, RZ, P3, !PT ;  /* 0x00000087e1937210 */ /* 0x000fc60001ffe4ff */
[----:B------:R1:W-:Y:S04]  /*2a150*/  STL.64 [R1+0xa90], R152 ;  /* 0x000a909801007387 */ /* 0x0003e80000100a00 */
[----:B------:R-:W-:Y:S04]  /*2a160*/  LDGSTS.E [R136+0x44880], desc[UR22][R152.64], P2 ;  /* 0x4488000098887fae */ /* 0x000fe800091a1016 */
[----:B-1----:R-:W4:Y:S04]  /*2a170*/  LDL.LU.64 R144, [R1+0xa30] ;  /* 0x000a300001907983 */ /* 0x002f280000300a00 */
        /* <DEDUP_REMOVED lines=14> */
[----:B-1----:R-:W2:Y:S04]  /*2a260*/  LDL.LU.64 R146, [R1+0xa18] ;  /* 0x000a180001927983 */ /* 0x002ea80000300a00 */
[----:B------:R1:W-:Y:S04]  /*2a270*/  STL.64 [R1+0xb50], R148 ;  /* 0x000b509401007387 */ /* 0x0003e80000100a00 */
[----:B------:R-:W-:Y:S04]  /*2a280*/  LDGSTS.E [R136+0x45880], desc[UR22][R148.64], P2 ;  /* 0x4588000094887fae */ /* 0x000fe800091a1016 */
[----:B-1----:R-:W2:Y:S01]  /*2a290*/  LDL.LU.64 R148, [R1+0xa10] ;  /* 0x000a100001947983 */ /* 0x002ea20000300a00 */
[----:B----4-:R-:W-:-:S05]  /*2a2a0*/  IADD3 R224, P3, PT, R220, R134, RZ ;  /* 0x00000086dce07210 */ /* 0x010fca0007f7e0ff */
[----:B------:R-:W-:Y:S01]  /*2a2b0*/  IMAD.X R225, R221, 0x1, R135, P3 ;  /* 0x00000001dde17824 */ /* 0x000fe200018e0687 */
[----:B---3--:R-:W-:-:S04]  /*2a2c0*/  IADD3 R222, P3, PT, R154, R134, RZ ;  /* 0x000000869ade7210 */ /* 0x008fc80007f7e0ff */
[----:B------:R1:W-:Y:S01]  /*2a2d0*/  LDGSTS.E [R136+0x45c80], desc[UR22][R224.64], P2 ;  /* 0x45c80000e0887fae */ /* 0x0003e200091a1016 */
[----:B------:R-:W-:-:S03]  /*2a2e0*/  IMAD.X R223, R155, 0x1, R135, P3 ;  /* 0x000000019bdf7824 */ /* 0x000fc600018e0687 */
[----:B------:R-:W3:Y:S04]  /*2a2f0*/  LDL.LU.64 R154, [R1+0xa08] ;  /* 0x000a0800019a7983 */ /* 0x000ee80000300a00 */
[----:B------:R1:W-:Y:S04]  /*2a300*/  STL.64 [R1+0xbb0], R224 ;  /* 0x000bb0e001007387 */ /* 0x0003e80000100a00 */
[----:B------:R-:W-:Y:S04]  /*2a310*/  STL.64 [R1+0xbd8], R222 ;  /* 0x000bd8de01007387 */ /* 0x000fe80000100a00 */
[----:B------:R-:W4:Y:S01]  /*2a320*/  LDL.LU.64 R226, [R1+0xa00] ;  /* 0x000a000001e27983 */ /* 0x000f220000300a00 */
[----:B------:R-:W-:-:S03]  /*2a330*/  IADD3 R220, P3, PT, R228, R134, RZ ;  /* 0x00000086e4dc7210 */ /* 0x000fc60007f7e0ff */
[----:B------:R1:W-:Y:S02]  /*2a340*/  LDGSTS.E [R136+0x46080], desc[UR22][R222.64], P2 ;  /* 0x46080000de887fae */ /* 0x0003e400091a1016 */
[----:B------:R-:W-:-:S05]  /*2a350*/  IMAD.X R221, R229, 0x1, R135, P3 ;  /* 0x00000001e5dd7824 */ /* 0x000fca00018e0687 */
[----:B------:R1:W-:Y:S04]  /*2a360*/  STL.64 [R1+0xc00], R220 ;  /* 0x000c00dc01007387 */ /* 0x0003e80000100a00 */
[----:B------:R-:W-:Y:S01]  /*2a370*/  LDGSTS.E [R136+0x46480], desc[UR22][R220.64], P2 ;  /* 0x46480000dc887fae */ /* 0x000fe200091a1016 */
[----:B-1----:R-:W-:-:S04]  /*2a380*/  IADD3 R224, P3, PT, R156, R134, RZ ;  /* 0x000000869ce07210 */ /* 0x002fc80007f7e0ff */
[----:B------:R-:W-:Y:S01]  /*2a390*/  IADD3.X R225, PT, PT, R157, R135, RZ, P3, !PT ;  /* 0x000000879de17210 */ /* 0x000fe20001ffe4ff */
[----:B------:R-:W4:Y:S04]  /*2a3a0*/  LDL.LU.64 R220, [R1+0x9f8] ;  /* 0x0009f80001dc7983 */ /* 0x000f280000300a00 */
[----:B------:R-:W4:Y:S01]  /*2a3b0*/  LDL.LU.64 R156, [R1+0x9f0] ;  /* 0x0009f000019c7983 */ /* 0x000f220000300a00 */
[----:B------:R-:W-:-:S03]  /*2a3c0*/  IADD3 R222, P3, PT, R144, R134, RZ ;  /* 0x0000008690de7210 */ /* 0x000fc60007f7e0ff */
[----:B------:R2:W-:Y:S02]  /*2a3d0*/  LDGSTS.E [R136+0x46880], desc[UR22][R224.64], P2 ;  /* 0x46880000e0887fae */ /* 0x0005e400091a1016 */
[----:B------:R-:W-:Y:S02]  /*2a3e0*/  IMAD.X R223, R145, 0x1, R135, P3 ;  /* 0x0000000191df7824 */ /* 0x000fe400018e0687 */
[----:B------:R-:W-:Y:S04]  /*2a3f0*/  STL.64 [R1+0xc20], R224 ;  /* 0x000c20e001007387 */ /* 0x000fe80000100a00 */
[----:B------:R1:W-:Y:S01]  /*2a400*/  LDGSTS.E [R136+0x46c80], desc[UR22][R222.64], P2 ;  /* 0x46c80000de887fae */ /* 0x0003e200091a1016 */
[----:B------:R-:W-:-:S05]  /*2a410*/  IADD3 R144, P3, PT, R152, R134, RZ ;  /* 0x0000008698907210 */ /* 0x000fca0007f7e0ff */
[----:B------:R-:W-:Y:S02]  /*2a420*/  IMAD.X R145, R153, 0x1, R135, P3 ;  /* 0x0000000199917824 */ /* 0x000fe400018e0687 */
[----:B------:R-:W4:Y:S04]  /*2a430*/  LDL.LU.64 R152, [R1+0x9e8] ;  /* 0x0009e80001987983 */ /* 0x000f280000300a00 */
[----:B------:R-:W-:Y:S04]  /*2a440*/  STL.64 [R1+0xc40], R222 ;  /* 0x000c40de01007387 */ /* 0x000fe80000100a00 */
[----:B------:R1:W-:Y:S04]  /*2a450*/  STL.64 [R1+0xc58], R144 ;  /* 0x000c589001007387 */ /* 0x0003e80000100a00 */
[----:B------:R-:W-:Y:S04]  /*2a460*/  LDGSTS.E [R136+0x47080], desc[UR22][R144.64], P2 ;  /* 0x4708000090887fae */ /* 0x000fe800091a1016 */
[----:B-1----:R-:W4:Y:S01]  /*2a470*/  LDL.LU.64 R144, [R1+0x9e0] ;  /* 0x0009e00001907983 */ /* 0x002f220000300a00 */
[----:B--2---:R-:W-:-:S05]  /*2a480*/  IADD3 R224, P3, PT, R150, R134, RZ ;  /* 0x0000008696e07210 */ /* 0x004fca0007f7e0ff */
[----:B------:R-:W-:Y:S02]  /*2a490*/  IMAD.X R225, R151, 0x1, R135, P3 ;  /* 0x0000000197e17824 */ /* 0x000fe400018e0687 */
[----:B------:R-:W2:Y:S01]  /*2a4a0*/  LDL.LU.64 R150, [R1+0x9d8] ;  /* 0x0009d80001967983 */ /* 0x000ea20000300a00 */
[----:B------:R-:W-:-:S03]  /*2a4b0*/  IADD3 R222, P3, PT, R146, R134, RZ ;  /* 0x0000008692de7210 */ /* 0x000fc60007f7e0ff */
[----:B------:R-:W-:Y:S02]  /*2a4c0*/  LDGSTS.E [R136+0x47480], desc[UR22][R224.64], P2 ;  /* 0x47480000e0887fae */ /* 0x000fe400091a1016 */
[----:B------:R-:W-:Y:S02]  /*2a4d0*/  IMAD.X R223, R147, 0x1, R135, P3 ;  /* 0x0000000193df7824 */ /* 0x000fe400018e0687 */
[----:B------:R-:W-:Y:S04]  /*2a4e0*/  STL.64 [R1+0xc70], R224 ;  /* 0x000c70e001007387 */ /* 0x000fe80000100a00 */
[----:B------:R3:W-:Y:S01]  /*2a4f0*/  LDGSTS.E [R136+0x47880], desc[UR22][R222.64], P2 ;  /* 0x47880000de887fae */ /* 0x0007e200091a1016 */
[----:B------:R-:W-:-:S05]  /*2a500*/  IADD3 R146, P3, PT, R148, R134, RZ ;  /* 0x0000008694927210 */ /* 0x000fca0007f7e0ff */
[----:B------:R-:W-:Y:S02]  /*2a510*/  IMAD.X R147, R149, 0x1, R135, P3 ;  /* 0x0000000195937824 */ /* 0x000fe400018e0687 */
[----:B------:R-:W2:Y:S04]  /*2a520*/  LDL.LU.64 R148, [R1+0x9d0] ;  /* 0x0009d00001947983 */ /* 0x000ea80000300a00 */
[----:B------:R3:W-:Y:S04]  /*2a530*/  STL.64 [R1+0xc80], R222 ;  /* 0x000c80de01007387 */ /* 0x0007e80000100a00 */
[----:B------:R1:W-:Y:S04]  /*2a540*/  STL.64 [R1+0xc90], R146 ;  /* 0x000c909201007387 */ /* 0x0003e80000100a00 */
[----:B------:R-:W2:Y:S01]  /*2a550*/  LDL.LU.64 R228, [R1+0x9c8] ;  /* 0x0009c80001e47983 */ /* 0x000ea20000300a00 */
[----:B---3--:R-:W-:-:S03]  /*2a560*/  IADD3 R222, P3, PT, R154, R134, RZ ;  /* 0x000000869ade7210 */ /* 0x008fc60007f7e0ff */
[----:B------:R-:W-:Y:S02]  /*2a570*/  LDGSTS.E [R136+0x47c80], desc[UR22][R146.64], P2 ;  /* 0x47c8000092887fae */ /* 0x000fe400091a1016 */
[----:B------:R-:W-:Y:S01]  /*2a580*/  IMAD.X R223, R155, 0x1, R135, P3 ;  /* 0x000000019bdf7824 */ /* 0x000fe200018e0687 */
[----:B----4-:R-:W-:-:S04]  /*2a590*/  IADD3 R154, P3, PT, R226, R134, RZ ;  /* 0x00000086e29a7210 */ /* 0x010fc80007f7e0ff */
[----:B------:R-:W-:Y:S01]  /*2a5a0*/  IADD3.X R155, PT, PT, R227, R135, RZ, P3, !PT ;  /* 0x00000087e39b7210 */ /* 0x000fe20001ffe4ff */
[----:B------:R3:W-:Y:S04]  /*2a5b0*/  LDGSTS.E [R137+0x40100], desc[UR22][R222.64], P2 ;  /* 0x40100000de897fae */ /* 0x0007e800091a1016 */
[----:B-1----:R-:W4:Y:S04]  /*2a5c0*/  LDL.LU.64 R146, [R1+0x9c0] ;  /* 0x0009c00001927983 */ /* 0x002f280000300a00 */
[----:B------:R-:W-:Y:S04]  /*2a5d0*/  STL.64 [R1+0x4c0], R222 ;  /* 0x0004c0de01007387 */ /* 0x000fe80000100a00 */
[----:B------:R1:W-:Y:S04]  /*2a5e0*/  STL.64 [R1+0x510], R154 ;  /* 0x0005109a01007387 */ /* 0x0003e80000100a00 */
[----:B------:R-:W-:Y:S04]  /*2a5f0*/  LDGSTS.E [R137+0x40500], desc[UR22][R154.64], P2 ;  /* 0x405000009a897fae */ /* 0x000fe800091a1016 */
[----:B-1----:R-:W4:Y:S01]  /*2a600*/  LDL.LU.64 R154, [R1+0x9b8] ;  /* 0x0009b800019a7983 */ /* 0x002f220000300a00 */
[----:B------:R-:W-:-:S05]  /*2a610*/  IADD3 R224, P3, PT, R220, R134, RZ ;  /* 0x00000086dce07210 */ /* 0x000fca0007f7e0ff */
[--C-:B------:R-:W-:Y:S01]  /*2a620*/  IMAD.X R225, R221, 0x1, R135.reuse, P3 ;  /* 0x00000001dde17824 */ /* 0x100fe200018e0687 */
[-C--:B---3--:R-:W-:Y:S01]  /*2a630*/  IADD3 R222, P3, PT, R156, R134.reuse, RZ ;  /* 0x000000869cde7210 */ /* 0x088fe20007f7e0ff */
[----:B------:R-:W3:Y:S04]  /*2a640*/  LDL.LU.64 R220, [R1+0x9b0] ;  /* 0x0009b00001dc7983 */ /* 0x000ee80000300a00 */
[----:B------:R-:W-:Y:S01]  /*2a650*/  IMAD.X R223, R157, 0x1, R135, P3 ;  /* 0x000000019ddf7824 */ /* 0x000fe200018e0687 */
[----:B------:R1:W-:Y:S04]  /*2a660*/  STL.64 [R1+0x550], R224 ;  /* 0x000550e001007387 */ /* 0x0003e80000100a00 */
[----:B------:R1:W-:Y:S01]  /*2a670*/  LDGSTS.E [R137+0x40900], desc[UR22][R224.64], P2 ;  /* 0x40900000e0897fae */ /* 0x0003e200091a1016 */
[----:B------:R-:W-:-:S03]  /*2a680*/  IADD3 R156, P3, PT, R152, R134, RZ ;  /* 0x00000086989c7210 */ /* 0x000fc60007f7e0ff */
[----:B------:R-:W-:Y:S02]  /*2a690*/  STL.64 [R1+0x5a8], R222 ;  /* 0x0005a8de01007387 */ /* 0x000fe40000100a00 */
[----:B------:R-:W-:Y:S02]  /*2a6a0*/  IMAD.X R157, R153, 0x1, R135, P3 ;  /* 0x00000001999d7824 */ /* 0x000fe400018e0687 */
[----:B------:R-:W3:Y:S04]  /*2a6b0*/  LDL.LU.64 R152, [R1+0x9a8] ;  /* 0x0009a80001987983 */ /* 0x000ee80000300a00 */
[----:B------:R2:W-:Y:S04]  /*2a6c0*/  LDGSTS.E [R137+0x40d00], desc[UR22][R222.64], P2 ;  /* 0x40d00000de897fae */ /* 0x0005e800091a1016 */
[----:B------:R1:W-:Y:S04]  /*2a6d0*/  STL.64 [R1+0x5f8], R156 ;  /* 0x0005f89c01007387 */ /* 0x0003e80000100a00 */
[----:B------:R-:W-:Y:S01]  /*2a6e0*/  LDGSTS.E [R137+0x41100], desc[UR22][R156.64], P2 ;  /* 0x411000009c897fae */ /* 0x000fe200091a1016 */
[----:B-1----:R-:W-:-:S03]  /*2a6f0*/  IADD3 R224, P3, PT, R144, R134, RZ ;  /* 0x0000008690e07210 */ /* 0x002fc60007f7e0ff */
[----:B------:R-:W3:Y:S02]  /*2a700*/  LDL.LU.64 R156, [R1+0x9a0] ;  /* 0x0009a000019c7983 */ /* 0x000ee40000300a00 */
[----:B------:R-:W-:Y:S02]  /*2a710*/  IMAD.X R225, R145, 0x1, R135, P3 ;  /* 0x0000000191e17824 */ /* 0x000fe400018e0687 */
[----:B------:R-:W3:Y:S04]  /*2a720*/  LDL.LU.64 R144, [R1+0x998] ;  /* 0x0009980001907983 */ /* 0x000ee80000300a00 */
[----:B------:R-:W-:Y:S04]  /*2a730*/  STL.64 [R1+0x660], R224 ;  /* 0x000660e001007387 */ /* 0x000fe80000100a00 */
[----:B------:R4:W-:Y:S01]  /*2a740*/  LDGSTS.E [R137+0x41500], desc[UR22][R224.64], P2 ;  /* 0x41500000e0897fae */ /* 0x0009e200091a1016 */
[----:B--2---:R-:W-:-:S05]  /*2a750*/  IADD3 R222, P3, PT, R150, R134, RZ ;  /* 0x0000008696de7210 */ /* 0x004fca0007f7e0ff */
[----:B------:R-:W-:-:S05]  /*2a760*/  IMAD.X R223, R151, 0x1, R135, P3 ;  /* 0x0000000197df7824 */ /* 0x000fca00018e0687 */
[----:B------:R-:W-:Y:S04]  /*2a770*/  STL.64 [R1+0x6b8], R222 ;  /* 0x0006b8de01007387 */ /* 0x000fe80000100a00 */
[----:B------:R1:W-:Y:S01]  /*2a780*/  LDGSTS.E [R137+0x41900], desc[UR22][R222.64], P2 ;  /* 0x41900000de897fae */ /* 0x0003e200091a1016 */
[----:B------:R-:W-:-:S05]  /*2a790*/  IADD3 R150, P3, PT, R148, R134, RZ ;  /* 0x0000008694967210 */ /* 0x000fca0007f7e0ff */
[----:B------:R-:W-:Y:S02]  /*2a7a0*/  IMAD.X R151, R149, 0x1, R135, P3 ;  /* 0x0000000195977824 */ /* 0x000fe400018e0687 */
[----:B------:R-:W2:Y:S04]  /*2a7b0*/  LDL.LU.64 R148, [R1+0x990] ;  /* 0x0009900001947983 */ /* 0x000ea80000300a00 */
[----:B------:R1:W-:Y:S04]  /*2a7c0*/  STL.64 [R1+0x700], R150 ;  /* 0x0007009601007387 */ /* 0x0003e80000100a00 */
[----:B------:R-:W-:Y:S04]  /*2a7d0*/  LDGSTS.E [R137+0x41d00], desc[UR22][R150.64], P2 ;  /* 0x41d0000096897fae */ /* 0x000fe800091a1016 */
[----:B-1----:R-:W2:Y:S01]  /*2a7e0*/  LDL.LU.64 R150, [R1+0x988] ;  /* 0x0009880001967983 */ /* 0x002ea20000300a00 */
[----:B------:R-:W-:-:S04]  /*2a7f0*/  IADD3 R226, P3, PT, R228, R134, RZ ;  /* 0x00000086e4e27210 */ /* 0x000fc80007f7e0ff */
[----:B------:R-:W-:Y:S02]  /*2a800*/  IADD3.X R227, PT, PT, R229, R135, RZ, P3, !PT ;  /* 0x00000087e5e37210 */ /* 0x000fe40001ffe4ff */
[----:B----4-:R-:W-:-:S03]  /*2a810*/  IADD3 R224, P3, PT, R146, R134, RZ ;  /* 0x0000008692e07210 */ /* 0x010fc60007f7e0ff */
[----:B------:R3:W-:Y:S02]  /*2a820*/  LDGSTS.E [R137+0x42100], desc[UR22][R226.64], P2 ;  /* 0x42100000e2897fae */ /* 0x0007e400091a1016 */
[----:B------:R-:W-:Y:S02]  /*2a830*/  IMAD.X R225, R147, 0x1, R135, P3 ;  /* 0x0000000193e17824 */ /* 0x000fe400018e0687 */
[----:B------:R-:W4:Y:S04]  /*2a840*/  LDL.LU.64 R146, [R1+0x980] ;  /* 0x0009800001927983 */ /* 0x000f280000300a00 */
[----:B------:R-:W-:Y:S04]  /*2a850*/  STL.64 [R1+0x730], R226 ;  /* 0x000730e201007387 */ /* 0x000fe80000100a00 */
[----:B------:R1:W-:Y:S04]  /*2a860*/  STL.64 [R1+0x758], R224 ;  /* 0x000758e001007387 */ /* 0x0003e80000100a00 */
[----:B------:R-:W-:Y:S01]  /*2a870*/  LDGSTS.E [R137+0x42500], desc[UR22][R224.64], P2 ;  /* 0x42500000e0897fae */ /* 0x000fe200091a1016 */
[----:B------:R-:W-:-:S05]  /*2a880*/  IADD3 R222, P3, PT, R154, R134, RZ ;  /* 0x000000869ade7210 */ /* 0x000fca0007f7e0ff */
[----:B------:R-:W-:Y:S02]  /*2a890*/  IMAD.X R223, R155, 0x1, R135, P3 ;  /* 0x000000019bdf7824 */ /* 0x000fe400018e0687 */
[----:B------:R-:W4:Y:S04]  /*2a8a0*/  LDL.LU.64 R154, [R1+0x978] ;  /* 0x00097800019a7983 */ /* 0x000f280000300a00 */
[----:B------:R3:W-:Y:S04]  /*2a8b0*/  STL.64 [R1+0x7a0], R222 ;  /* 0x0007a0de01007387 */ /* 0x0007e80000100a00 */
[----:B-1----:R-:W4:Y:S01]  /*2a8c0*/  LDL.LU.64 R224, [R1+0x970] ;  /* 0x0009700001e07983 */ /* 0x002f220000300a00 */
[----:B---3--:R-:W-:-:S03]  /*2a8d0*/  IADD3 R226, P3, PT, R220, R134, RZ ;  /* 0x00000086dce27210 */ /* 0x008fc60007f7e0ff */
[----:B------:R1:W-:Y:S02]  /*2a8e0*/  LDGSTS.E [R137+0x42900], desc[UR22][R222.64], P2 ;  /* 0x42900000de897fae */ /* 0x0003e400091a1016 */
[----:B------:R-:W-:-:S05]  /*2a8f0*/  IMAD.X R227, R221, 0x1, R135, P3 ;  /* 0x00000001dde37824 */ /* 0x000fca00018e0687 */
[----:B------:R-:W-:Y:S01]  /*2a900*/  LDGSTS.E [R137+0x42d00], desc[UR22][R226.64], P2 ;  /* 0x42d00000e2897fae */ /* 0x000fe200091a1016 */
[----:B-1----:R-:W-:-:S05]  /*2a910*/  IADD3 R222, P3, PT, R152, R134, RZ ;  /* 0x0000008698de7210 */ /* 0x002fca0007f7e0ff */
[----:B------:R-:W-:Y:S02]  /*2a920*/  IMAD.X R223, R153, 0x1, R135, P3 ;  /* 0x0000000199df7824 */ /* 0x000fe400018e0687 */
[----:B------:R-:W3:Y:S04]  /*2a930*/  LDL.LU.64 R152, [R1+0x960] ;  /* 0x0009600001987983 */ /* 0x000ee80000300a00 */
[----:B------:R-:W-:Y:S01]  /*2a940*/  STL.64 [R1+0x7d0], R226 ;  /* 0x0007d0e201007387 */ /* 0x000fe20000100a00 */
[----:B------:R-:W-:-:S03]  /*2a950*/  IADD3 R220, P3, PT, R156, R134, RZ ;  /* 0x000000869cdc7210 */ /* 0x000fc60007f7e0ff */
[----:B------:R1:W-:Y:S02]  /*2a960*/  STL.64 [R1+0x810], R222 ;  /* 0x000810de01007387 */ /* 0x0003e40000100a00 */
[----:B------:R-:W-:Y:S02]  /*2a970*/  IMAD.X R221, R157, 0x1, R135, P3 ;  /* 0x000000019ddd7824 */ /* 0x000fe400018e0687 */
[----:B------:R1:W-:Y:S04]  /*2a980*/  LDGSTS.E [R137+0x43100], desc[UR22][R222.64], P2 ;  /* 0x43100000de897fae */ /* 0x0003e800091a1016 */
[----:B------:R-:W3:Y:S04]  /*2a990*/  LDL.LU.64 R156, [R1+0x950] ;  /* 0x00095000019c7983 */ /* 0x000ee80000300a00 */
[----:B------:R2:W-:Y:S01]  /*2a9a0*/  STL.64 [R1+0x850], R220 ;  /* 0x000850dc01007387 */ /* 0x0005e20000100a00 */
[----:B-1----:R-:W-:-:S03]  /*2a9b0*/  IADD3 R222, P3, PT, R144, R134, RZ ;  /* 0x0000008690de7210 */ /* 0x002fc60007f7e0ff */
[----:B------:R-:W3:Y:S04]  /*2a9c0*/  LDL.LU.64 R226, [R1+0x940] ;  /* 0x0009400001e27983 */ /* 0x000ee80000300a00 */
[----:B------:R2:W-:Y:S01]  /*2a9d0*/  LDGSTS.E [R137+0x43500], desc[UR22][R220.64], P2 ;  /* 0x43500000dc897fae */ /* 0x0005e200091a1016 */
[----:B------:R-:W-:-:S05]  /*2a9e0*/  IMAD.X R223, R145, 0x1, R135, P3 ;  /* 0x0000000191df7824 */ /* 0x000fca00018e0687 */
[----:B------:R-:W-:Y:S01]  /*2a9f0*/  LDGSTS.E [R137+0x43900], desc[UR22][R222.64], P2 ;  /* 0x43900000de897fae */ /* 0x000fe200091a1016 */
[----:B--2---:R-:W-:-:S04]  /*2aa00*/  IADD3 R220, P3, PT, R148, R134, RZ ;  /* 0x0000008694dc7210 */ /* 0x004fc80007f7e0ff */
[----:B------:R-:W-:Y:S02]  /*2aa10*/  IADD3.X R221, PT, PT, R149, R135, RZ, P3, !PT ;  /* 0x0000008795dd7210 */ /* 0x000fe40001ffe4ff */
[----:B------:R-:W2:Y:S04]  /*2aa20*/  LDL.LU.64 R148, [R1+0x930] ;  /* 0x0009300001947983 */ /* 0x000ea80000300a00 */
[----:B------:R-:W-:Y:S04]  /*2aa30*/  STL.64 [R1+0x890], R222 ;  /* 0x000890de01007387 */ /* 0x000fe80000100a00 */
[----:B------:R4:W-:Y:S04]  /*2aa40*/  STL.64 [R1+0x8d0], R220 ;  /* 0x0008d0dc01007387 */ /* 0x0009e80000100a00 */
[----:B------:R4:W-:Y:S01]  /*2aa50*/  LDGSTS.E [R137+0x43d00], desc[UR22][R220.64], P2 ;  /* 0x43d00000dc897fae */ /* 0x0009e200091a1016 */
[----:B------:R-:W-:-:S05]  /*2aa60*/  IADD3 R144, P3, PT, R150, R134, RZ ;  /* 0x0000008696907210 */ /* 0x000fca0007f7e0ff */
[----:B------:R-:W-:Y:S02]  /*2aa70*/  IMAD.X R145, R151, 0x1, R135, P3 ;  /* 0x0000000197917824 */ /* 0x000fe400018e0687 */
[----:B------:R-:W2:Y:S01]  /*2aa80*/  LDL.LU.64 R150, [R1+0x920] ;  /* 0x0009200001967983 */ /* 0x000ea20000300a00 */
[----:B----4-:R-:W-:-:S03]  /*2aa90*/  IADD3 R220, P3, PT, R146, R134, RZ ;  /* 0x0000008692dc7210 */ /* 0x010fc60007f7e0ff */
[----:B------:R1:W-:Y:S02]  /*2aaa0*/  STL.64 [R1+0x918], R144 ;  /* 0x0009189001007387 */ /* 0x0003e40000100a00 */
[----:B------:R-:W-:Y:S02]  /*2aab0*/  IMAD.X R221, R147, 0x1, R135, P3 ;  /* 0x0000000193dd7824 */ /* 0x000fe400018e0687 */
[----:B------:R-:W4:Y:S04]  /*2aac0*/  LDL.LU.64 R228, [R1+0x910] ;  /* 0x0009100001e47983 */ /* 0x000f280000300a00 */
[----:B------:R1:W-:Y:S04]  /*2aad0*/  LDGSTS.E [R137+0x44100], desc[UR22][R144.64], P2 ;  /* 0x4410000090897fae */ /* 0x0003e800091a1016 */
[----:B------:R-:W-:Y:S01]  /*2aae0*/  LDGSTS.E [R137+0x44500], desc[UR22][R220.64], P2 ;  /* 0x44500000dc897fae */ /* 0x000fe200091a1016 */
[----:B------:R-:W-:-:S05]  /*2aaf0*/  IADD3 R146, P3, PT, R154, R134, RZ ;  /* 0x000000869a927210 */ /* 0x000fca0007f7e0ff */
[----:B------:R-:W-:Y:S02]  /*2ab00*/  IMAD.X R147, R155, 0x1, R135, P3 ;  /* 0x000000019b937824 */ /* 0x000fe400018e0687 */
[----:B------:R-:W4:Y:S01]  /*2ab10*/  LDL.LU.64 R154, [R1+0x900] ;  /* 0x00090000019a7983 */ /* 0x000f220000300a00 */
[----:B-1----:R-:W-:-:S03]  /*2ab20*/  IADD3 R144, P3, PT, R224, R134, RZ ;  /* 0x00000086e0907210 */ /* 0x002fc60007f7e0ff */
        /* <DEDUP_REMOVED lines=8> */
[----:B---3--:R-:W-:-:S05]  /*2abb0*/  IADD3 R146, P3, PT, R152, R134, RZ ;  /* 0x0000008698927210 */ /* 0x008fca0007f7e0ff */
[----:B------:R-:W-:Y:S01]  /*2abc0*/  IMAD.X R147, R153, 0x1, R135, P3 ;  /* 0x0000000199937824 */ /* 0x000fe200018e0687 */
[----:B------:R-:W-:-:S04]  /*2abd0*/  IADD3 R222, P3, PT, R156, R134, RZ ;  /* 0x000000869cde7210 */ /* 0x000fc80007f7e0ff */
[----:B------:R-:W-:Y:S01]  /*2abe0*/  LDGSTS.E [R137+0x45100], desc[UR22][R146.64], P2 ;  /* 0x4510000092897fae */ /* 0x000fe200091a1016 */
[----:B------:R-:W-:-:S03]  /*2abf0*/  IMAD.X R223, R157, 0x1, R135, P3 ;  /* 0x000000019ddf7824 */ /* 0x000fc600018e0687 */
[----:B------:R-:W3:Y:S01]  /*2ac00*/  LDL.LU.64 R156, [R1+0x8b8] ;  /* 0x0008b800019c7983 */ /* 0x000ee20000300a00 */
[----:B------:R-:W-:-:S03]  /*2ac10*/  IADD3 R152, P3, PT, R226, R134, RZ ;  /* 0x00000086e2987210 */ /* 0x000fc60007f7e0ff */
[----:B------:R1:W-:Y:S01]  /*2ac20*/  STL.64 [R1+0xa78], R146 ;  /* 0x000a789201007387 */ /* 0x0003e20000100a00 */
[----:B------:R-:W-:-:S03]  /*2ac30*/  IADD3.X R153, PT, PT, R227, R135, RZ, P3, !PT ;  /* 0x00000087e3997210 */ /* 0x000fc60001ffe4ff */
[----:B------:R-:W-:Y:S04]  /*2ac40*/  STL.64 [R1+0xac0], R222 ;  /* 0x000ac0de01007387 */ /* 0x000fe80000100a00 */
[----:B------:R2:W-:Y:S04]  /*2ac50*/  LDGSTS.E [R137+0x45500], desc[UR22][R222.64], P2 ;  /* 0x45500000de897fae */ /* 0x0005e800091a1016 */
[----:B-1----:R-:W3:Y:S04]  /*2ac60*/  LDL.LU.64 R146, [R1+0x8a8] ;  /* 0x0008a80001927983 */ /* 0x002ee80000300a00 */
[----:B------:R1:W-:Y:S04]  /*2ac70*/  STL.64 [R1+0xaf0], R152 ;  /* 0x000af09801007387 */ /* 0x0003e80000100a00 */
[----:B------:R-:W-:Y:S04]  /*2ac80*/  LDGSTS.E [R137+0x45900], desc[UR22][R152.64], P2 ;  /* 0x4590000098897fae */ /* 0x000fe800091a1016 */
[----:B-1----:R-:W3:Y:S01]  /*2ac90*/  LDL.LU.64 R152, [R1+0x898] ;  /* 0x0008980001987983 */ /* 0x002ee20000300a00 */
[----:B--2---:R-:W-:-:S05]  /*2aca0*/  IADD3 R224, P3, PT, R148, R134, RZ ;  /* 0x0000008694e07210 */ /* 0x004fca0007f7e0ff */
[----:B------:R-:W-:-:S05]  /*2acb0*/  IMAD.X R225, R149, 0x1, R135, P3 ;  /* 0x0000000195e17824 */ /* 0x000fca00018e0687 */
[----:B------:R1:W-:Y:S01]  /*2acc0*/  LDGSTS.E [R137+0x45d00], desc[UR22][R224.64], P2 ;  /* 0x45d00000e0897fae */ /* 0x0003e200091a1016 */
[----:B------:R-:W-:-:S05]  /*2acd0*/  IADD3 R222, P3, PT, R150, R134, RZ ;  /* 0x0000008696de7210 */ /* 0x000fca0007f7e0ff */
[----:B------:R-:W-:Y:S02]  /*2ace0*/  IMAD.X R223, R151, 0x1, R135, P3 ;  /* 0x0000000197df7824 */ /* 0x000fe400018e0687 */
[----:B------:R-:W2:Y:S04]  /*2acf0*/  LDL.LU.64 R150, [R1+0x888] ;  /* 0x0008880001967983 */ /* 0x000ea80000300a00 */
[----:B------:R1:W-:Y:S04]  /*2ad00*/  STL.64 [R1+0xb20], R224 ;  /* 0x000b20e001007387 */ /* 0x0003e80000100a00 */
[----:B------:R-:W-:Y:S04]  /*2ad10*/  STL.64 [R1+0xb48], R222 ;  /* 0x000b48de01007387 */ /* 0x000fe80000100a00 */
[----:B------:R-:W2:Y:S01]  /*2ad20*/  LDL.LU.64 R226, [R1+0x880] ;  /* 0x0008800001e27983 */ /* 0x000ea20000300a00 */
[----:B----4-:R-:W-:-:S03]  /*2ad30*/  IADD3 R148, P3, PT, R228, R134, RZ ;  /* 0x00000086e4947210 */ /* 0x010fc60007f7e0ff */
[----:B------:R4:W-:Y:S02]  /*2ad40*/  LDGSTS.E [R137+0x46100], desc[UR22][R222.64], P2 ;  /* 0x46100000de897fae */ /* 0x0009e400091a1016 */
[----:B------:R-:W-:-:S05]  /*2ad50*/  IMAD.X R149, R229, 0x1, R135, P3 ;  /* 0x00000001e5957824 */ /* 0x000fca00018e0687 */
[----:B------:R4:W-:Y:S04]  /*2ad60*/  STL.64 [R1+0xba8], R148 ;  /* 0x000ba89401007387 */ /* 0x0009e80000100a00 */
[----:B------:R-:W-:Y:S01]  /*2ad70*/  LDGSTS.E [R137+0x46500], desc[UR22][R148.64], P2 ;  /* 0x4650000094897fae */ /* 0x000fe200091a1016 */
[----:B-1----:R-:W-:-:S05]  /*2ad80*/  IADD3 R224, P3, PT, R154, R134, RZ ;  /* 0x000000869ae07210 */ /* 0x002fca0007f7e0ff */
[----:B------:R-:W-:-:S05]  /*2ad90*/  IMAD.X R225, R155, 0x1, R135, P3 ;  /* 0x000000019be17824 */ /* 0x000fca00018e0687 */
[----:B------:R3:W-:Y:S04]  /*2ada0*/  LDGSTS.E [R137+0x46900], desc[UR22][R224.64], P2 ;  /* 0x46900000e0897fae */ /* 0x0007e800091a1016 */
[----:B----4-:R-:W4:Y:S01]  /*2adb0*/  LDL.LU.64 R148, [R1+0x878] ;  /* 0x0008780001947983 */ /* 0x010f220000300a00 */
[----:B------:R-:W-:-:S03]  /*2adc0*/  IADD3 R222, P3, PT, R220, R134, RZ ;  /* 0x00000086dcde7210 */ /* 0x000fc60007f7e0ff */
[----:B------:R-:W4:Y:S02]  /*2add0*/  LDL.LU.64 R154, [R1+0x870] ;  /* 0x00087000019a7983 */ /* 0x000f240000300a00 */
[----:B------:R-:W-:Y:S02]  /*2ade0*/  IMAD.X R223, R221, 0x1, R135, P3 ;  /* 0x00000001dddf7824 */ /* 0x000fe400018e0687 */
[----:B------:R3:W-:Y:S04]  /*2adf0*/  STL.64 [R1+0xbd0], R224 ;  /* 0x000bd0e001007387 */ /* 0x0007e80000100a00 */
[----:B------:R1:W-:Y:S01]  /*2ae00*/  LDGSTS.E [R137+0x46d00], desc[UR22][R222.64], P2 ;  /* 0x46d00000de897fae */ /* 0x0003e200091a1016 */
[----:B------:R-:W-:-:S05]  /*2ae10*/  IADD3 R220, P3, PT, R144, R134, RZ ;  /* 0x0000008690dc7210 */ /* 0x000fca0007f7e0ff */
[----:B------:R-:W-:Y:S02]  /*2ae20*/  IMAD.X R221, R145, 0x1, R135, P3 ;  /* 0x0000000191dd7824 */ /* 0x000fe400018e0687 */
[----:B------:R-:W4:Y:S04]  /*2ae30*/  LDL.LU.64 R144, [R1+0x868] ;  /* 0x0008680001907983 */ /* 0x000f280000300a00 */
[----:B------:R1:W-:Y:S01]  /*2ae40*/  STL.64 [R1+0xbf8], R222 ;  /* 0x000bf8de01007387 */ /* 0x0003e20000100a00 */
[----:B---3--:R-:W-:-:S03]  /*2ae50*/  IADD3 R224, P3, PT, R156, R134, RZ ;  /* 0x000000869ce07210 */ /* 0x008fc60007f7e0ff */
[----:B------:R3:W-:Y:S01]  /*2ae60*/  STL.64 [R1+0xc18], R220 ;  /* 0x000c18dc01007387 */ /* 0x0007e20000100a00 */
[----:B------:R-:W-:-:S03]  /*2ae70*/  IADD3.X R225, PT, PT, R157, R135, RZ, P3, !PT ;  /* 0x000000879de17210 */ /* 0x000fc60001ffe4ff */
[----:B------:R-:W-:Y:S04]  /*2ae80*/  LDGSTS.E [R137+0x47100], desc[UR22][R220.64], P2 ;  /* 0x47100000dc897fae */ /* 0x000fe800091a1016 */
[----:B------:R-:W4:Y:S04]  /*2ae90*/  LDL.LU.64 R156, [R1+0x838] ;  /* 0x00083800019c7983 */ /* 0x000f280000300a00 */
[----:B------:R-:W-:Y:S01]  /*2aea0*/  LDGSTS.E [R137+0x47500], desc[UR22][R224.64], P2 ;  /* 0x47500000e0897fae */ /* 0x000fe200091a1016 */
[----:B-1----:R-:W-:-:S03]  /*2aeb0*/  IADD3 R222, P3, PT, R146, R134, RZ ;  /* 0x0000008692de7210 */ /* 0x002fc60007f7e0ff */
[----:B---3--:R-:W3:Y:S02]  /*2aec0*/  LDL.LU.64 R220, [R1+0x828] ;  /* 0x0008280001dc7983 */ /* 0x008ee40000300a00 */
[----:B------:R-:W-:Y:S02]  /*2aed0*/  IMAD.X R223, R147, 0x1, R135, P3 ;  /* 0x0000000193df7824 */ /* 0x000fe400018e0687 */
[----:B------:R-:W-:Y:S04]  /*2aee0*/  STL.64 [R1+0xc38], R224 ;  /* 0x000c38e001007387 */ /* 0x000fe80000100a00 */
[----:B------:R-:W-:Y:S01]  /*2aef0*/  LDGSTS.E [R137+0x47900], desc[UR22][R222.64], P2 ;  /* 0x47900000de897fae */ /* 0x000fe200091a1016 */
[----:B------:R-:W-:-:S05]  /*2af00*/  IADD3 R146, P3, PT, R152, R134, RZ ;  /* 0x0000008698927210 */ /* 0x000fca0007f7e0ff */
[----:B------:R-:W-:Y:S02]  /*2af10*/  IMAD.X R147, R153, 0x1, R135, P3 ;  /* 0x0000000199937824 */ /* 0x000fe400018e0687 */
[----:B------:R-:W3:Y:S04]  /*2af20*/  LDL.LU.64 R152, [R1+0x818] ;  /* 0x0008180001987983 */ /* 0x000ee80000300a00 */
[----:B------:R-:W-:Y:S04]  /*2af30*/  STL.64 [R1+0xc50], R222 ;  /* 0x000c50de01007387 */ /* 0x000fe80000100a00 */
[----:B------:R2:W-:Y:S04]  /*2af40*/  STL.64 [R1+0xc68], R146 ;  /* 0x000c689201007387 */ /* 0x0005e80000100a00 */
[----:B------:R2:W-:Y:S04]  /*2af50*/  LDGSTS.E [R137+0x47d00], desc[UR22][R146.64], P2 ;  /* 0x47d0000092897fae */ /* 0x0005e800091a1016 */
[----:B------:R-:W3:Y:S01]  /*2af60*/  LDL.LU.64 R228, [R1+0x808] ;  /* 0x0008080001e47983 */ /* 0x000ee20000300a00 */
[----:B--2---:R-:W-:-:S05]  /*2af70*/  IADD3 R146, P3, PT, R150, R134, RZ ;  /* 0x0000008696927210 */ /* 0x004fca0007f7e0ff */
[----:B------:R-:W-:Y:S02]  /*2af80*/  IMAD.X R147, R151, 0x1, R135, P3 ;  /* 0x0000000197937824 */ /* 0x000fe400018e0687 */
[----:B------:R-:W2:Y:S01]  /*2af90*/  LDL.LU.64 R150, [R1+0x7f8] ;  /* 0x0007f80001967983 */ /* 0x000ea20000300a00 */
[----:B------:R-:W-:-:S03]  /*2afa0*/  IADD3 R136, P3, PT, R226, R134, RZ ;  /* 0x00000086e2887210 */ /* 0x000fc60007f7e0ff */
[----:B------:R1:W-:Y:S02]  /*2afb0*/  STL.64 [R1+0x4c8], R146 ;  /* 0x0004c89201007387 */ /* 0x0003e40000100a00 */
[----:B------:R-:W-:Y:S02]  /*2afc0*/  IMAD.X R137, R227, 0x1, R135, P3 ;  /* 0x00000001e3897824 */ /* 0x000fe400018e0687 */
[----:B------:R-:W-:Y:S04]  /*2afd0*/  LDGSTS.E [R138+0x40180], desc[UR22][R146.64], P2 ;  /* 0x40180000928a7fae */ /* 0x000fe800091a1016 */
[----:B------:R4:W-:Y:S04]  /*2afe0*/  STL.64 [R1+0x518], R136 ;  /* 0x0005188801007387 */ /* 0x0009e80000100a00 */
[----:B------:R4:W-:Y:S04]  /*2aff0*/  LDGSTS.E [R138+0x40580], desc[UR22][R136.64], P2 ;  /* 0x40580000888a7fae */ /* 0x0009e800091a1016 */
[----:B-1----:R-:W2:Y:S01]  /*2b000*/  LDL.LU.64 R146, [R1+0x7e8] ;  /* 0x0007e80001927983 */ /* 0x002ea20000300a00 */
[----:B----4-:R-:W-:-:S05]  /*2b010*/  IADD3 R222, P3, PT, R148, R134, RZ ;  /* 0x0000008694de7210 */ /* 0x010fca0007f7e0ff */
        /* <DEDUP_REMOVED lines=8> */
[----:B------:R-:W-:-:S04]  /*2b0a0*/  IADD3 R136, P3, PT, R144, R134, RZ ;  /* 0x0000008690887210 */ /* 0x000fc80007f7e0ff */
[----:B------:R-:W-:Y:S02]  /*2b0b0*/  IADD3.X R137, PT, PT, R145, R135, RZ, P3, !PT ;  /* 0x0000008791897210 */ /* 0x000fe40001ffe4ff */
[----:B------:R-:W4:Y:S04]  /*2b0c0*/  LDL.LU.64 R144, [R1+0x7a8] ;  /* 0x0007a80001907983 */ /* 0x000f280000300a00 */
[----:B------:R3:W-:Y:S04]  /*2b0d0*/  STL.64 [R1+0x5e0], R136 ;  /* 0x0005e08801007387 */ /* 0x0007e80000100a00 */
[----:B-1----:R-:W4:Y:S01]  /*2b0e0*/  LDL.LU.64 R148, [R1+0x798] ;  /* 0x0007980001947983 */ /* 0x002f220000300a00 */
[----:B------:R-:W-:-:S03]  /*2b0f0*/  IADD3 R222, P3, PT, R156, R134, RZ ;  /* 0x000000869cde7210 */ /* 0x000fc60007f7e0ff */
[----:B------:R1:W-:Y:S02]  /*2b100*/  LDGSTS.E [R138+0x41180], desc[UR22][R136.64], P2 ;  /* 0x41180000888a7fae */ /* 0x0003e400091a1016 */
[----:B------:R-:W-:Y:S01]  /*2b110*/  IMAD.X R223, R157, 0x1, R135, P3 ;  /* 0x000000019ddf7824 */ /* 0x000fe200018e0687 */
[----:B---3--:R-:W-:-:S04]  /*2b120*/  IADD3 R156, P3, PT, R220, R134, RZ ;  /* 0x00000086dc9c7210 */ /* 0x008fc80007f7e0ff */
[----:B------:R2:W-:Y:S01]  /*2b130*/  LDGSTS.E [R138+0x41580], desc[UR22][R222.64], P2 ;  /* 0x41580000de8a7fae */ /* 0x0005e200091a1016 */
[----:B------:R-:W-:-:S03]  /*2b140*/  IMAD.X R157, R221, 0x1, R135, P3 ;  /* 0x00000001dd9d7824 */ /* 0x000fc600018e0687 */
[----:B------:R-:W3:Y:S04]  /*2b150*/  LDL.LU.64 R220, [R1+0x788] ;  /* 0x0007880001dc7983 */ /* 0x000ee80000300a00 */
[----:B------:R-:W-:Y:S04]  /*2b160*/  STL.64 [R1+0x620], R222 ;  /* 0x000620de01007387 */ /* 0x000fe80000100a00 */
[----:B------:R1:W-:Y:S04]  /*2b170*/  STL.64 [R1+0x648], R156 ;  /* 0x0006489c01007387 */ /* 0x0003e80000100a00 */
[----:B------:R-:W-:Y:S01]  /*2b180*/  LDGSTS.E [R138+0x41980], desc[UR22][R156.64], P2 ;  /* 0x419800009c8a7fae */ /* 0x000fe200091a1016 */
[----:B-1----:R-:W-:-:S05]  /*2b190*/  IADD3 R136, P3, PT, R152, R134, RZ ;  /* 0x0000008698887210 */ /* 0x002fca0007f7e0ff */
[----:B------:R-:W-:Y:S02]  /*2b1a0*/  IMAD.X R137, R153, 0x1, R135, P3 ;  /* 0x0000000199897824 */ /* 0x000fe400018e0687 */
[----:B------:R-:W3:Y:S04]  /*2b1b0*/  LDL.LU.64 R152, [R1+0x778] ;  /* 0x0007780001987983 */ /* 0x000ee80000300a00 */
[----:B------:R1:W-:Y:S04]  /*2b1c0*/  STL.64 [R1+0x688], R136 ;  /* 0x0006888801007387 */ /* 0x0003e80000100a00 */
[----:B------:R-:W3:Y:S01]  /*2b1d0*/  LDL.LU.64 R156, [R1+0x768] ;  /* 0x00076800019c7983 */ /* 0x000ee20000300a00 */
[----:B------:R-:W-:-:S03]  /*2b1e0*/  IADD3 R224, P3, PT, R228, R134, RZ ;  /* 0x00000086e4e07210 */ /* 0x000fc60007f7e0ff */
[----:B------:R1:W-:Y:S02]  /*2b1f0*/  LDGSTS.E [R138+0x41d80], desc[UR22][R136.64], P2 ;  /* 0x41d80000888a7fae */ /* 0x0003e400091a1016 */
[----:B------:R-:W-:-:S05]  /*2b200*/  IMAD.X R225, R229, 0x1, R135, P3 ;  /* 0x00000001e5e17824 */ /* 0x000fca00018e0687 */
[----:B------:R-:W-:Y:S01]  /*2b210*/  LDGSTS.E [R138+0x42180], desc[UR22][R224.64], P2 ;  /* 0x42180000e08a7fae */ /* 0x000fe200091a1016 */
[----:B--2---:R-:W-:-:S05]  /*2b220*/  IADD3 R222, P3, PT, R150, R134, RZ ;  /* 0x0000008696de7210 */ /* 0x004fca0007f7e0ff */
[----:B------:R-:W-:Y:S02]  /*2b230*/  IMAD.X R223, R151, 0x1, R135, P3 ;  /* 0x0000000197df7824 */ /* 0x000fe400018e0687 */
[----:B------:R-:W2:Y:S04]  /*2b240*/  LDL.LU.64 R150, [R1+0x738] ;  /* 0x0007380001967983 */ /* 0x000ea80000300a00 */
[----:B------:R-:W-:Y:S04]  /*2b250*/  STL.64 [R1+0x6b0], R224 ;  /* 0x0006b0e001007387 */ /* 0x000fe80000100a00 */
[----:B------:R4:W-:Y:S04]  /*2b260*/  STL.64 [R1+0x6f0], R222 ;  /* 0x0006f0de01007387 */ /* 0x0009e80000100a00 */
[----:B------:R4:W-:Y:S01]  /*2b270*/  LDGSTS.E [R138+0x42580], desc[UR22][R222.64], P2 ;  /* 0x42580000de8a7fae */ /* 0x0009e200091a1016 */
[----:B-1----:R-:W-:-:S05]  /*2b280*/  IADD3 R136, P3, PT, R146, R134, RZ ;  /* 0x0000008692887210 */ /* 0x002fca0007f7e0ff */
[----:B------:R-:W-:Y:S02]  /*2b290*/  IMAD.X R137, R147, 0x1, R135, P3 ;  /* 0x0000000193897824 */ /* 0x000fe400018e0687 */
[----:B------:R-:W2:Y:S04]  /*2b2a0*/  LDL.LU.64 R146, [R1+0x728] ;  /* 0x0007280001927983 */ /* 0x000ea80000300a00 */
[----:B------:R1:W-:Y:S04]  /*2b2b0*/  STL.64 [R1+0x720], R136 ;  /* 0x0007208801007387 */ /* 0x0003e80000100a00 */
[----:B------:R-:W2:Y:S04]  /*2b2c0*/  LDL.LU.64 R228, [R1+0x718] ;  /* 0x0007180001e47983 */ /* 0x000ea80000300a00 */
[----:B------:R1:W-:Y:S01]  /*2b2d0*/  LDGSTS.E [R138+0x42980], desc[UR22][R136.64], P2 ;  /* 0x42980000888a7fae */ /* 0x0003e200091a1016 */
[----:B----4-:R-:W-:-:S04]  /*2b2e0*/  IADD3 R222, P3, PT, R154, R134, RZ ;  /* 0x000000869ade7210 */ /* 0x010fc80007f7e0ff */
[----:B------:R-:W-:-:S05]  /*2b2f0*/  IADD3.X R223, PT, PT, R155, R135, RZ, P3, !PT ;  /* 0x000000879bdf7210 */ /* 0x000fca0001ffe4ff */
[----:B------:R3:W-:Y:S01]  /*2b300*/  LDGSTS.E [R138+0x42d80], desc[UR22][R222.64], P2 ;  /* 0x42d80000de8a7fae */ /* 0x0007e200091a1016 */
[----:B------:R-:W-:-:S05]  /*2b310*/  IADD3 R154, P3, PT, R144, R134, RZ ;  /* 0x00000086909a7210 */ /* 0x000fca0007f7e0ff */
[----:B------:R-:W-:Y:S02]  /*2b320*/  IMAD.X R155, R145, 0x1, R135, P3 ;  /* 0x00000001919b7824 */ /* 0x000fe400018e0687 */
[----:B------:R-:W4:Y:S01]  /*2b330*/  LDL.LU.64 R144, [R1+0x708] ;  /* 0x0007080001907983 */ /* 0x000f220000300a00 */
[----:B-1----:R-:W-:-:S03]  /*2b340*/  IADD3 R136, P3, PT, R148, R134, RZ ;  /* 0x0000008694887210 */ /* 0x002fc60007f7e0ff */
[----:B------:R3:W-:Y:S02]  /*2b350*/  STL.64 [R1+0x750], R222 ;  /* 0x000750de01007387 */ /* 0x0007e40000100a00 */
[----:B------:R-:W-:Y:S02]  /*2b360*/  IMAD.X R137, R149, 0x1, R135, P3 ;  /* 0x0000000195897824 */ /* 0x000fe400018e0687 */
[----:B------:R1:W-:Y:S04]  /*2b370*/  STL.64 [R1+0x790], R154 ;  /* 0x0007909a01007387 */ /* 0x0003e80000100a00 */
[----:B------:R-:W4:Y:S04]  /*2b380*/  LDL.LU.64 R148, [R1+0x6f8] ;  /* 0x0006f80001947983 */ /* 0x000f280000300a00 */
[----:B------:R-:W-:Y:S04]  /*2b390*/  LDGSTS.E [R138+0x43180], desc[UR22][R154.64], P2 ;  /* 0x431800009a8a7fae */ /* 0x000fe800091a1016 */
[----:B------:R1:W-:Y:S01]  /*2b3a0*/  STL.64 [R1+0x7c8], R136 ;  /* 0x0007c88801007387 */ /* 0x0003e20000100a00 */
[----:B---3--:R-:W-:-:S03]  /*2b3b0*/  IADD3 R222, P3, PT, R220, R134, RZ ;  /* 0x00000086dcde7210 */ /* 0x008fc60007f7e0ff */
[----:B------:R3:W-:Y:S04]  /*2b3c0*/  LDGSTS.E [R138+0x43580], desc[UR22][R136.64], P2 ;  /* 0x43580000888a7fae */ /* 0x0007e800091a1016 */
[----:B-1----:R-:W4:Y:S01]  /*2b3d0*/  LDL.LU.64 R154, [R1+0x6e8] ;  /* 0x0006e800019a7983 */ /* 0x002f220000300a00 */
[----:B------:R-:W-:-:S05]  /*2b3e0*/  IMAD.X R223, R221, 0x1, R135, P3 ;  /* 0x00000001dddf7824 */ /* 0x000fca00018e0687 */
[----:B------:R-:W-:Y:S01]  /*2b3f0*/  LDGSTS.E [R138+0x43980], desc[UR22][R222.64], P2 ;  /* 0x43980000de8a7fae */ /* 0x000fe200091a1016 */
[----:B------:R-:W-:-:S05]  /*2b400*/  IADD3 R220, P3, PT, R152, R134, RZ ;  /* 0x0000008698dc7210 */ /* 0x000fca0007f7e0ff */
[----:B------:R-:W-:Y:S02]  /*2b410*/  IMAD.X R221, R153, 0x1, R135, P3 ;  /* 0x0000000199dd7824 */ /* 0x000fe400018e0687 */
[----:B------:R-:W4:Y:S01]  /*2b420*/  LDL.LU.64 R152, [R1+0x668] ;  /* 0x0006680001987983 */ /* 0x000f220000300a00 */
[----:B---3--:R-:W-:-:S03]  /*2b430*/  IADD3 R136, P3, PT, R156, R134, RZ ;  /* 0x000000869c887210 */ /* 0x008fc60007f7e0ff */
[----:B------:R-:W-:Y:S02]  /*2b440*/  STL.64 [R1+0x808], R222 ;  /* 0x000808de01007387 */ /* 0x000fe40000100a00 */
[----:B------:R-:W-:Y:S02]  /*2b450*/  IMAD.X R137, R157, 0x1, R135, P3 ;  /* 0x000000019d897824 */ /* 0x000fe400018e0687 */
[----:B------:R2:W-:Y:S04]  /*2b460*/  STL.64 [R1+0x848], R220 ;  /* 0x000848dc01007387 */ /* 0x0005e80000100a00 */
[----:B------:R-:W3:Y:S04]  /*2b470*/  LDL.64 R156, [R1+0x440] ;  /* 0x00044000019c7983 */ /* 0x000ee80000100a00 */
[----:B------:R2:W-:Y:S04]  /*2b480*/  LDGSTS.E [R138+0x43d80], desc[UR22][R220.64], P2 ;  /* 0x43d80000dc8a7fae */ /* 0x0005e800091a1016 */
[----:B------:R1:W-:Y:S04]  /*2b490*/  STL.64 [R1+0x888], R136 ;  /* 0x0008888801007387 */ /* 0x0003e80000100a00 */
[----:B------:R-:W3:Y:S04]  /*2b4a0*/  LDL.64 R226, [R1+0x428] ;  /* 0x0004280001e27983 */ /* 0x000ee80000100a00 */
[----:B------:R1:W-:Y:S01]  /*2b4b0*/  LDGSTS.E [R138+0x44180], desc[UR22][R136.64], P2 ;  /* 0x44180000888a7fae */ /* 0x0003e200091a1016 */
[----:B--2---:R-:W-:-:S05]  /*2b4c0*/  IADD3 R220, P3, PT, R150, R134, RZ ;  /* 0x0000008696dc7210 */ /* 0x004fca0007f7e0ff */
[----:B------:R-:W-:-:S05]  /*2b4d0*/  IMAD.X R221, R151, 0x1, R135, P3 ;  /* 0x0000000197dd7824 */ /* 0x000fca00018e0687 */
[----:B------:R-:W-:Y:S01]  /*2b4e0*/  LDGSTS.E [R138+0x44580], desc[UR22][R220.64], P2 ;  /* 0x44580000dc8a7fae */ /* 0x000fe200091a1016 */
[----:B------:R-:W-:-:S04]  /*2b4f0*/  IADD3 R150, P3, PT, R146, R134, RZ ;  /* 0x0000008692967210 */ /* 0x000fc80007f7e0ff */
[----:B------:R-:W-:Y:S02]  /*2b500*/  IADD3.X R151, PT, PT, R147, R135, RZ, P3, !PT ;  /* 0x0000008793977210 */ /* 0x000fe40001ffe4ff */
[----:B------:R-:W2:Y:S01]  /*2b510*/  LDL.LU.64 R146, [R1+0x3f8] ;  /* 0x0003f80001927983 */ /* 0x000ea20000300a00 */
[----:B-1----:R-:W-:-:S03]  /*2b520*/  IADD3 R136, P3, PT, R228, R134, RZ ;  /* 0x00000086e4887210 */ /* 0x002fc60007f7e0ff */
[----:B------:R1:W-:Y:S02]  /*2b530*/  STL.64 [R1+0x8c8], R220 ;  /* 0x0008c8dc01007387 */ /* 0x0003e40000100a00 */
[----:B------:R-:W-:Y:S02]  /*2b540*/  IMAD.X R137, R229, 0x1, R135, P3 ;  /* 0x00000001e5897824 */ /* 0x000fe400018e0687 */
[----:B------:R4:W-:Y:S04]  /*2b550*/  STL.64 [R1+0x908], R150 ;  /* 0x0009089601007387 */ /* 0x0009e80000100a00 */
[----:B------:R-:W2:Y:S04]  /*2b560*/  LDL.64 R224, [R1+0x3f0] ;  /* 0x0003f00001e07983 */ /* 0x000ea80000100a00 */
[----:B------:R4:W-:Y:S04]  /*2b570*/  STL.64 [R1+0x948], R136 ;  /* 0x0009488801007387 */ /* 0x0009e80000100a00 */
[----:B-1----:R-:W2:Y:S04]  /*2b580*/  LDL.64 R220, [R1+0x3c8] ;  /* 0x0003c80001dc7983 */ /* 0x002ea80000100a00 */
[----:B------:R4:W-:Y:S04]  /*2b590*/  LDGSTS.E [R138+0x44980], desc[UR22][R150.64], P2 ;  /* 0x44980000968a7fae */ /* 0x0009e800091a1016 */
[----:B------:R1:W-:Y:S01]  /*2b5a0*/  LDGSTS.E [R138+0x44d80], desc[UR22][R136.64], P2 ;  /* 0x44d80000888a7fae */ /* 0x0003e200091a1016 */
[----:B----4-:R-:W-:-:S05]  /*2b5b0*/  IADD3 R150, P3, PT, R144, R134, RZ ;  /* 0x0000008690967210 */ /* 0x010fca0007f7e0ff */
[----:B------:R-:W-:-:S05]  /*2b5c0*/  IMAD.X R151, R145, 0x1, R135, P3 ;  /* 0x0000000191977824 */ /* 0x000fca00018e0687 */
[----:B------:R4:W-:Y:S01]  /*2b5d0*/  LDGSTS.E [R138+0x45180], desc[UR22][R150.64], P2 ;  /* 0x45180000968a7fae */ /* 0x0009e200091a1016 */
[----:B------:R-:W-:-:S05]  /*2b5e0*/  IADD3 R144, P3, PT, R148, R134, RZ ;  /* 0x0000008694907210 */ /* 0x000fca0007f7e0ff */
[----:B------:R-:W-:Y:S02]  /*2b5f0*/  IMAD.X R145, R149, 0x1, R135, P3 ;  /* 0x0000000195917824 */ /* 0x000fe400018e0687 */
[----:B------:R-:W2:Y:S04]  /*2b600*/  LDL.64 R148, [R1+0x3a8] ;  /* 0x0003a80001947983 */ /* 0x000ea80000100a00 */
[----:B------:R4:W-:Y:S01]  /*2b610*/  STL.64 [R1+0x980], R150 ;  /* 0x0009809601007387 */ /* 0x0009e20000100a00 */
[----:B-1----:R-:W-:-:S03]  /*2b620*/  IADD3 R136, P3, PT, R154, R134, RZ ;  /* 0x000000869a887210 */ /* 0x002fc60007f7e0ff */
[----:B------:R3:W-:Y:S02]  /*2b630*/  STL.64 [R1+0xa40], R144 ;  /* 0x000a409001007387 */ /* 0x0007e40000100a00 */
[----:B------:R-:W-:Y:S02]  /*2b640*/  IMAD.X R137, R155, 0x1, R135, P3 ;  /* 0x000000019b897824 */ /* 0x000fe400018e0687 */
[----:B------:R3:W-:Y:S04]  /*2b650*/  LDGSTS.E [R138+0x45580], desc[UR22][R144.64], P2 ;  /* 0x45580000908a7fae */ /* 0x0007e800091a1016 */
[----:B------:R-:W2:Y:S04]  /*2b660*/  LDL.64 R154, [R1+0x380] ;  /* 0x00038000019a7983 */ /* 0x000ea80000100a00 */
[----:B------:R1:W-:Y:S04]  /*2b670*/  STL.64 [R1+0xa70], R136 ;  /* 0x000a708801007387 */ /* 0x0003e80000100a00 */
[----:B------:R-:W2:Y:S04]  /*2b680*/  LDL.64 R228, [R1+0x360] ;  /* 0x0003600001e47983 */ /* 0x000ea80000100a00 */
[----:B------:R1:W-:Y:S01]  /*2b690*/  LDGSTS.E [R138+0x45980], desc[UR22][R136.64], P2 ;  /* 0x45980000888a7fae */ /* 0x0003e200091a1016 */
[----:B----4-:R-:W-:-:S05]  /*2b6a0*/  IADD3 R150, P3, PT, R152, R134, RZ ;  /* 0x0000008698967210 */ /* 0x010fca0007f7e0ff */
[----:B------:R-:W-:Y:S02]  /*2b6b0*/  IMAD.X R151, R153, 0x1, R135, P3 ;  /* 0x0000000199977824 */ /* 0x000fe400018e0687 */
[----:B------:R-:W4:Y:S01]  /*2b6c0*/  LDL.64 R152, [R1+0x330] ;  /* 0x0003300001987983 */ /* 0x000f220000100a00 */
[----:B---3--:R-:W-:-:S03]  /*2b6d0*/  IADD3 R144, P3, PT, R156, R134, RZ ;  /* 0x000000869c907210 */ /* 0x008fc60007f7e0ff */
[----:B------:R2:W-:Y:S02]  /*2b6e0*/  STL.64 [R1+0xab8], R150 ;  /* 0x000ab89601007387 */ /* 0x0005e40000100a00 */
[----:B------:R-:W-:Y:S02]  /*2b6f0*/  IMAD.X R145, R157, 0x1, R135, P3 ;  /* 0x000000019d917824 */ /* 0x000fe400018e0687 */
[----:B------:R2:W-:Y:S04]  /*2b700*/  LDGSTS.E [R138+0x45d80], desc[UR22][R150.64], P2 ;  /* 0x45d80000968a7fae */ /* 0x0005e800091a1016 */
[----:B------:R-:W3:Y:S01]  /*2b710*/  LDL.64 R156, [R1+0x308] ;  /* 0x00030800019c7983 */ /* 0x000ee20000100a00 */
[----:B-1----:R-:W-:-:S03]  /*2b720*/  IADD3 R136, P3, PT, R226, R134, RZ ;  /* 0x00000086e2887210 */ /* 0x002fc60007f7e0ff */
[----:B------:R1:W-:Y:S01]  /*2b730*/  LDGSTS.E [R138+0x46180], desc[UR22][R144.64], P2 ;  /* 0x46180000908a7fae */ /* 0x0003e200091a1016 */
[----:B------:R-:W-:-:S03]  /*2b740*/  IADD3.X R137, PT, PT, R227, R135, RZ, P3, !PT ;  /* 0x00000087e3897210 */ /* 0x000fc60001ffe4ff */
[----:B------:R1:W-:Y:S04]  /*2b750*/  STL.64 [R1+0xae8], R144 ;  /* 0x000ae89001007387 */ /* 0x0003e80000100a00 */
[----:B------:R1:W-:Y:S04]  /*2b760*/  STL.64 [R1+0xb18], R136 ;  /* 0x000b188801007387 */ /* 0x0003e80000100a00 */
[----:B------:R-:W3:Y:S04]  /*2b770*/  LDL.64 R226, [R1+0x2e0] ;  /* 0x0002e00001e27983 */ /* 0x000ee80000100a00 */
[----:B------:R1:W-:Y:S01]  /*2b780*/  LDGSTS.E [R138+0x46580], desc[UR22][R136.64], P2 ;  /* 0x46580000888a7fae */ /* 0x0003e200091a1016 */
[----:B--2---:R-:W-:-:S05]  /*2b790*/  IADD3 R150, P3, PT, R146, R134, RZ ;  /* 0x0000008692967210 */ /* 0x004fca0007f7e0ff */
[----:B------:R-:W-:Y:S02]  /*2b7a0*/  IMAD.X R151, R147, 0x1, R135, P3 ;  /* 0x0000000193977824 */ /* 0x000fe400018e0687 */
[----:B------:R-:W2:Y:S01]  /*2b7b0*/  LDL.64 R146, [R1+0x2b0] ;  /* 0x0002b00001927983 */ /* 0x000ea20000100a00 */
[----:B-1----:R-:W-:-:S03]  /*2b7c0*/  IADD3 R144, P3, PT, R224, R134, RZ ;  /* 0x00000086e0907210 */ /* 0x002fc60007f7e0ff */
[----:B------:R1:W-:Y:S02]  /*2b7d0*/  LDGSTS.E [R138+0x46980], desc[UR22][R150.64], P2 ;  /* 0x46980000968a7fae */ /* 0x0003e400091a1016 */
[--C-:B------:R-:W-:Y:S01]  /*2b7e0*/  IMAD.X R145, R225, 0x1, R135.reuse, P3 ;  /* 0x00000001e1917824 */ /* 0x100fe200018e0687 */
[-C--:B------:R-:W-:Y:S01]  /*2b7f0*/  IADD3 R136, P3, PT, R220, R134.reuse, RZ ;  /* 0x00000086dc887210 */ /* 0x080fe20007f7e0ff */
[----:B------:R-:W-:Y:S04]  /*2b800*/  STL.64 [R1+0xb40], R150 ;  /* 0x000b409601007387 */ /* 0x000fe80000100a00 */
[----:B------:R-:W-:Y:S01]  /*2b810*/  IMAD.X R137, R221, 0x1, R135, P3 ;  /* 0x00000001dd897824 */ /* 0x000fe200018e0687 */
[----:B------:R-:W-:Y:S04]  /*2b820*/  LDGSTS.E [R138+0x46d80], desc[UR22][R144.64], P2 ;  /* 0x46d80000908a7fae */ /* 0x000fe800091a1016 */
[----:B------:R-:W2:Y:S04]  /*2b830*/  LDL.64 R220, [R1+0x278] ;  /* 0x0002780001dc7983 */ /* 0x000ea80000100a00 */
[----:B------:R1:W-:Y:S04]  /*2b840*/  STL.64 [R1+0xba0], R144 ;  /* 0x000ba09001007387 */ /* 0x0003e80000100a00 */
[----:B------:R1:W-:Y:S04]  /*2b850*/  STL.64 [R1+0xbc8], R136 ;  /* 0x000bc88801007387 */ /* 0x0003e80000100a00 */
[----:B------:R1:W-:Y:S04]  /*2b860*/  LDGSTS.E [R138+0x47180], desc[UR22][R136.64], P2 ;  /* 0x47180000888a7fae */ /* 0x0003e800091a1016 */
[----:B-1----:R-:W2:Y:S01]  /*2b870*/  LDL.LU.64 R144, [R1+0x1c8] ;  /* 0x0001c80001907983 */ /* 0x002ea20000300a00 */
[----:B------:R-:W-:-:S05]  /*2b880*/  IADD3 R150, P3, PT, R148, R134, RZ ;  /* 0x0000008694967210 */ /* 0x000fca0007f7e0ff */
[----:B------:R-:W-:-:S05]  /*2b890*/  IMAD.X R151, R149, 0x1, R135, P3 ;  /* 0x0000000195977824 */ /* 0x000fca00018e0687 */
[----:B------:R-:W-:Y:S04]  /*2b8a0*/  STL.64 [R1+0xbf0], R150 ;  /* 0x000bf09601007387 */ /* 0x000fe80000100a00 */
[----:B------:R-:W-:Y:S01]  /*2b8b0*/  LDGSTS.E [R138+0x47580], desc[UR22][R150.64], P2 ;  /* 0x47580000968a7fae */ /* 0x000fe200091a1016 */
[----:B------:R-:W-:-:S05]  /*2b8c0*/  IADD3 R148, P3, PT, R154, R134, RZ ;  /* 0x000000869a947210 */ /* 0x000fca0007f7e0ff */
[----:B------:R-:W-:Y:S02]  /*2b8d0*/  IMAD.X R149, R155, 0x1, R135, P3 ;  /* 0x000000019b957824 */ /* 0x000fe400018e0687 */
[----:B------:R-:W2:Y:S01]  /*2b8e0*/  LDL.LU.64 R154, [R1+0x1a8] ;  /* 0x0001a800019a7983 */ /* 0x000ea20000300a00 */
[----:B------:R-:W-:-:S03]  /*2b8f0*/  IADD3 R136, P3, PT, R228, R134, RZ ;  /* 0x00000086e4887210 */ /* 0x000fc60007f7e0ff */
[----:B------:R4:W-:Y:S02]  /*2b900*/  STL.64 [R1+0xc10], R148 ;  /* 0x000c109401007387 */ /* 0x0009e40000100a00 */
[----:B------:R-:W-:Y:S02]  /*2b910*/  IMAD.X R137, R229, 0x1, R135, P3 ;  /* 0x00000001e5897824 */ /* 0x000fe400018e0687 */
[----:B------:R-:W2:Y:S04]  /*2b920*/  LDL.LU.64 R228, [R1+0x188] ;  /* 0x0001880001e47983 */ /* 0x000ea80000300a00 */
[----:B------:R4:W-:Y:S04]  /*2b930*/  LDGSTS.E [R138+0x47980], desc[UR22][R148.64], P2 ;  /* 0x47980000948a7fae */ /* 0x0009e800091a1016 */
[----:B------:R3:W-:Y:S04]  /*2b940*/  STL.64 [R1+0xc30], R136 ;  /* 0x000c308801007387 */ /* 0x0007e80000100a00 */
[----:B------:R3:W-:Y:S01]  /*2b950*/  LDGSTS.E [R138+0x47d80], desc[UR22][R136.64], P2 ;  /* 0x47d80000888a7fae */ /* 0x0007e200091a1016 */
[----:B----4-:R-:W-:-:S04]  /*2b960*/  IADD3 R148, P3, PT, R152, R134, RZ ;  /* 0x0000008698947210 */ /* 0x010fc80007f7e0ff */
[----:B------:R-:W-:Y:S02]  /*2b970*/  IADD3.X R149, PT, PT, R153, R135, RZ, P3, !PT ;  /* 0x0000008799957210 */ /* 0x000fe40001ffe4ff */
[----:B---3--:R-:W-:-:S03]  /*2b980*/  IADD3 R136, P3, PT, R156, R134, RZ ;  /* 0x000000869c887210 */ /* 0x008fc60007f7e0ff */
[----:B------:R1:W-:Y:S02]  /*2b990*/  STL.64 [R1+0x3f8], R148 ;  /* 0x0003f89401007387 */ /* 0x0003e40000100a00 */
[----:B------:R-:W-:Y:S02]  /*2b9a0*/  IMAD.X R137, R157, 0x1, R135, P3 ;  /* 0x000000019d897824 */ /* 0x000fe400018e0687 */
[----:B------:R-:W3:Y:S04]  /*2b9b0*/  LDL.LU.64 R152, [R1+0x168] ;  /* 0x0001680001987983 */ /* 0x000ee80000300a00 */
[----:B------:R-:W-:Y:S04]  /*2b9c0*/  LDGSTS.E [R139+0x40200], desc[UR22][R148.64], P2 ;  /* 0x40200000948b7fae */ /* 0x000fe800091a1016 */
[----:B------:R4:W-:Y:S01]  /*2b9d0*/  STL.64 [R1+0x4d8], R136 ;  /* 0x0004d88801007387 */ /* 0x0009e20000100a00 */
[----:B------:R-:W-:-:S03]  /*2b9e0*/  IADD3 R150, P3, PT, R226, R134, RZ ;  /* 0x00000086e2967210 */ /* 0x000fc60007f7e0ff */
[----:B------:R4:W-:Y:S04]  /*2b9f0*/  LDGSTS.E [R139+0x40600], desc[UR22][R136.64], P2 ;  /* 0x40600000888b7fae */ /* 0x0009e800091a1016 */
[----:B-1----:R-:W3:Y:S04]  /*2ba00*/  LDL.LU.64 R148, [R1+0x148] ;  /* 0x0001480001947983 */ /* 0x002ee80000300a00 */
[----:B------:R-:W3:Y:S01]  /*2ba10*/  LDL.LU.64 R156, [R1+0x128] ;  /* 0x00012800019c7983 */ /* 0x000ee20000300a00 */
[----:B------:R-:W-:-:S05]  /*2ba20*/  IMAD.X R151, R227, 0x1, R135, P3 ;  /* 0x00000001e3977824 */ /* 0x000fca00018e0687 */
[----:B------:R-:W-:Y:S01]  /*2ba30*/  LDGSTS.E [R139+0x40a00], desc[UR22][R150.64], P2 ;  /* 0x40a00000968b7fae */ /* 0x000fe200091a1016 */
[----:B--2---:R-:W-:-:S05]  /*2ba40*/  IADD3 R222, P3, PT, R146, R134, RZ ;  /* 0x0000008692de7210 */ /* 0x004fca0007f7e0ff */
[----:B------:R-:W-:Y:S02]  /*2ba50*/  IMAD.X R223, R147, 0x1, R135, P3 ;  /* 0x0000000193df7824 */ /* 0x000fe400018e0687 */
[----:B------:R-:W2:Y:S04]  /*2ba60*/  LDL.LU.64 R146, [R1+0x108] ;  /* 0x0001080001927983 */ /* 0x000ea80000300a00 */
[----:B------:R1:W-:Y:S04]  /*2ba70*/  STL.64 [R1+0x508], R150 ;  /* 0x0005089601007387 */ /* 0x0003e80000100a00 */
[----:B------:R-:W-:Y:S04]  /*2ba80*/  STL.64 [R1+0x538], R222 ;  /* 0x000538de01007387 */ /* 0x000fe80000100a00 */
[----:B------:R1:W-:Y:S01]  /*2ba90*/  LDGSTS.E [R139+0x40e00], desc[UR22][R222.64], P2 ;  /* 0x40e00000de8b7fae */ /* 0x0003e200091a1016 */
[----:B----4-:R-:W-:-:S05]  /*2baa0*/  IADD3 R136, P3, PT, R220, R134, RZ ;  /* 0x00000086dc887210 */ /* 0x010fca0007f7e0ff */
[----:B------:R-:W-:Y:S02]  /*2bab0*/  IMAD.X R137, R221, 0x1, R135, P3 ;  /* 0x00000001dd897824 */ /* 0x000fe400018e0687 */
[----:B------:R-:W4:Y:S04]  /*2bac0*/  LDL.LU.64 R220, [R1+0xe8] ;  /* 0x0000e80001dc7983 */ /* 0x000f280000300a00 */
[----:B-1----:R-:W4:Y:S04]  /*2bad0*/  LDL.LU.64 R150, [R1+0xc8] ;  /* 0x0000c80001967983 */ /* 0x002f280000300a00 */
[----:B------:R1:W-:Y:S01]  /*2bae0*/  STL.64 [R1+0x578], R136 ;  /* 0x0005788801007387 */ /* 0x0003e20000100a00 */
[----:B------:R-:W-:-:S03]  /*2baf0*/  IADD3 R226, P3, PT, R144, R134, RZ ;  /* 0x0000008690e27210 */ /* 0x000fc60007f7e0ff */
[----:B------:R-:W4:Y:S02]  /*2bb00*/  LDL.LU.64 R224, [R1+0xa8] ;  /* 0x0000a80001e07983 */ /* 0x000f240000300a00 */
[----:B------:R-:W-:Y:S02]  /*2bb10*/  IMAD.X R227, R145, 0x1, R135, P3 ;  /* 0x0000000191e37824 */ /* 0x000fe400018e0687 */
[----:B------:R-:W-:Y:S04]  /*2bb20*/  LDGSTS.E [R139+0x41200], desc[UR22][R136.64], P2 ;  /* 0x41200000888b7fae */ /* 0x000fe800091a1016 */
[----:B------:R-:W-:Y:S04]  /*2bb30*/  LDGSTS.E [R139+0x41600], desc[UR22][R226.64], P2 ;  /* 0x41600000e28b7fae */ /* 0x000fe800091a1016 */
[----:B-1----:R-:W4:Y:S04]  /*2bb40*/  LDL.LU.64 R136, [R1+0x88] ;  /* 0x0000880001887983 */ /* 0x002f280000300a00 */
[----:B------:R-:W-:Y:S04]  /*2bb50*/  STL.64 [R1+0x5b0], R226 ;  /* 0x0005b0e201007387 */ /* 0x000fe80000100a00 */
[----:B------:R-:W4:Y:S01]  /*2bb60*/  LDL.LU.64 R144, [R1+0x68] ;  /* 0x0000680001907983 */ /* 0x000f220000300a00 */
[----:B------:R-:W-:-:S05]  /*2bb70*/  IADD3 R222, P3, PT, R154, R134, RZ ;  /* 0x000000869ade7210 */ /* 0x000fca0007f7e0ff */
[----:B------:R-:W-:Y:S01]  /*2bb80*/  IMAD.X R223, R155, 0x1, R135, P3 ;  /* 0x000000019bdf7824 */ /* 0x000fe200018e0687 */
[----:B------:R-:W-:-:S04]  /*2bb90*/  IADD3 R154, P3, PT, R228, R134, RZ ;  /* 0x00000086e49a7210 */ /* 0x000fc80007f7e0ff */
[----:B------:R1:W-:Y:S01]  /*2bba0*/  STL.64 [R1+0x5d8], R222 ;  /* 0x0005d8de01007387 */ /* 0x0003e20000100a00 */
[----:B------:R-:W-:-:S03]  /*2bbb0*/  IADD3.X R155, PT, PT, R229, R135, RZ, P3, !PT ;  /* 0x00000087e59b7210 */ /* 0x000fc60001ffe4ff */
[----:B------:R-:W-:Y:S04]  /*2bbc0*/  LDGSTS.E [R139+0x41a00], desc[UR22][R222.64], P2 ;  /* 0x41a00000de8b7fae */ /* 0x000fe800091a1016 */
[----:B------:R3:W-:Y:S04]  /*2bbd0*/  LDGSTS.E [R139+0x41e00], desc[UR22][R154.64], P2 ;  /* 0x41e000009a8b7fae */ /* 0x0007e800091a1016 */
[----:B-1----:R-:W4:Y:S04]  /*2bbe0*/  LDL.LU.64 R222, [R1+0x48] ;  /* 0x0000480001de7983 */ /* 0x002f280000300a00 */
[----:B------:R3:W-:Y:S04]  /*2bbf0*/  STL.64 [R1+0x618], R154 ;  /* 0x0006189a01007387 */ /* 0x0007e80000100a00 */
[----:B------:R-:W4:Y:S04]  /*2bc00*/  LDL.LU.64 R226, [R1+0x28] ;  /* 0x0000280001e27983 */ /* 0x000f280000300a00 */
[----:B------:R-:W4:Y:S01]  /*2bc10*/  LDL.LU.64 R228, [R1+0x8] ;  /* 0x0000080001e47983 */ /* 0x000f220000300a00 */
[----:B---3--:R-:W-:-:S05]  /*2bc20*/  IADD3 R154, P3, PT, R152, R134, RZ ;  /* 0x00000086989a7210 */ /* 0x008fca0007f7e0ff */
[----:B------:R-:W-:Y:S01]  /*2bc30*/  IMAD.X R155, R153, 0x1, R135, P3 ;  /* 0x00000001999b7824 */ /* 0x000fe200018e0687 */
[----:B------:R-:W-:-:S04]  /*2bc40*/  IADD3 R152, P3, PT, R148, R134, RZ ;  /* 0x0000008694987210 */ /* 0x000fc80007f7e0ff */
[----:B------:R-:W-:Y:S01]  /*2bc50*/  LDGSTS.E [R139+0x42200], desc[UR22][R154.64], P2 ;  /* 0x422000009a8b7fae */ /* 0x000fe200091a1016 */
[--C-:B------:R-:W-:Y:S01]  /*2bc60*/  IMAD.X R153, R149, 0x1, R135.reuse, P3 ;  /* 0x0000000195997824 */ /* 0x100fe200018e0687 */
[-C--:B------:R-:W-:Y:S02]  /*2bc70*/  IADD3 R148, P3, PT, R156, R134.reuse, RZ ;  /* 0x000000869c947210 */ /* 0x080fe40007f7e0ff */
[----:B------:R1:W-:Y:S03]  /*2bc80*/  STL.64 [R1+0x640], R154 ;  /* 0x0006409a01007387 */ /* 0x0003e60000100a00 */
[----:B------:R-:W-:Y:S01]  /*2bc90*/  IMAD.X R149, R157, 0x1, R135, P3 ;  /* 0x000000019d957824 */ /* 0x000fe200018e0687 */
[----:B------:R-:W-:Y:S04]  /*2bca0*/  LDGSTS.E [R139+0x42600], desc[UR22][R152.64], P2 ;  /* 0x42600000988b7fae */ /* 0x000fe800091a1016 */
[----:B------:R-:W3:Y:S04]  /*2bcb0*/  LDL.LU.64 R156, [R1+0x1428] ;  /* 0x00142800019c7983 */ /* 0x000ee80000300a00 */
[----:B-1----:R-:W3:Y:S04]  /*2bcc0*/  LDL.LU.64 R154, [R1+0x1420] ;  /* 0x00142000019a7983 */ /* 0x002ee80000300a00 */
[----:B------:R1:W-:Y:S04]  /*2bcd0*/  STL.64 [R1+0x680], R152 ;  /* 0x0006809801007387 */ /* 0x0003e80000100a00 */
[----:B------:R2:W-:Y:S04]  /*2bce0*/  LDGSTS.E [R139+0x42a00], desc[UR22][R148.64], P2 ;  /* 0x42a00000948b7fae */ /* 0x0005e800091a1016 */
[----:B-1----:R-:W3:Y:S04]  /*2bcf0*/  LDL.LU.64 R152, [R1+0x1418] ;  /* 0x0014180001987983 */ /* 0x002ee80000300a00 */
[----:B------:R2:W-:Y:S02]  /*2bd00*/  STL.64 [R1+0x6a8], R148 ;  /* 0x0006a89401007387 */ /* 0x0005e40000100a00 */
[----:B--2---:R-:W-:-:S05]  /*2bd10*/  IADD3 R148, P3, PT, R146, R134, RZ ;  /* 0x0000008692947210 */ /* 0x004fca0007f7e0ff */
[----:B------:R-:W-:-:S05]  /*2bd20*/  IMAD.X R149, R147, 0x1, R135, P3 ;  /* 0x0000000193957824 */ /* 0x000fca00018e0687 */
[----:B------:R1:W-:Y:S04]  /*2bd30*/  STL.64 [R1+0x6e0], R148 ;  /* 0x0006e09401007387 */ /* 0x0003e80000100a00 */
[----:B------:R-:W-:Y:S01]  /*2bd40*/  LDGSTS.E [R139+0x42e00], desc[UR22][R148.64], P2 ;  /* 0x42e00000948b7fae */ /* 0x000fe200091a1016 */
[----:B----4-:R-:W-:-:S05]  /*2bd50*/  IADD3 R146, P3, PT, R220, R134, RZ ;  /* 0x00000086dc927210 */ /* 0x010fca0007f7e0ff */
[----:B------:R-:W-:Y:S01]  /*2bd60*/  IMAD.X R147, R221, 0x1, R135, P3 ;  /* 0x00000001dd937824 */ /* 0x000fe200018e0687 */
[----:B------:R-:W-:-:S04]  /*2bd70*/  IADD3 R220, P3, PT, R150, R134, RZ ;  /* 0x0000008696dc7210 */ /* 0x000fc80007f7e0ff */
[----:B------:R-:W-:Y:S01]  /*2bd80*/  LDGSTS.E [R139+0x43200], desc[UR22][R146.64], P2 ;  /* 0x43200000928b7fae */ /* 0x000fe200091a1016 */
[----:B------:R-:W-:-:S03]  /*2bd90*/  IMAD.X R221, R151, 0x1, R135, P3 ;  /* 0x0000000197dd7824 */ /* 0x000fc600018e0687 */
[----:B------:R-:W2:Y:S04]  /*2bda0*/  LDL.LU.64 R150, [R1+0x1410] ;  /* 0x0014100001967983 */ /* 0x000ea80000300a00 */
[----:B-1----:R-:W4:Y:S04]  /*2bdb0*/  LDL.LU.64 R148, [R1+0x1408] ;  /* 0x0014080001947983 */ /* 0x002f280000300a00 */
[----:B------:R1:W-:Y:S04]  /*2bdc0*/  STL.64 [R1+0x718], R146 ;  /* 0x0007189201007387 */ /* 0x0003e80000100a00 */
[----:B------:R1:W-:Y:S04]  /*2bdd0*/  LDGSTS.E [R139+0x43600], desc[UR22][R220.64], P2 ;  /* 0x43600000dc8b7fae */ /* 0x0003e800091a1016 */
[----:B-1----:R-:W2:Y:S04]  /*2bde0*/  LDL.LU.64 R146, [R1+0x1400] ;  /* 0x0014000001927983 */ /* 0x002ea80000300a00 */
[----:B------:R1:W-:Y:S02]  /*2bdf0*/  STL.64 [R1+0x748], R220 ;  /* 0x000748dc01007387 */ /* 0x0003e40000100a00 */
[----:B-1----:R-:W-:-:S04]  /*2be00*/  IADD3 R220, P3, PT, R224, R134, RZ ;  /* 0x00000086e0dc7210 */ /* 0x002fc80007f7e0ff */
[----:B------:R-:W-:Y:S02]  /*2be10*/  IADD3.X R221, PT, PT, R225, R135, RZ, P3, !PT ;  /* 0x00000087e1dd7210 */ /* 0x000fe40001ffe4ff */
[----:B------:R-:W-:-:S03]  /*2be20*/  IADD3 R224, P3, PT, R136, R134, RZ ;  /* 0x0000008688e07210 */ /* 0x000fc60007f7e0ff */
[----:B------:R-:W-:Y:S02]  /*2be30*/  LDGSTS.E [R139+0x43a00], desc[UR22][R220.64], P2 ;  /* 0x43a00000dc8b7fae */ /* 0x000fe400091a1016 */
[--C-:B------:R-:W-:Y:S01]  /*2be40*/  IMAD.X R225, R137, 0x1, R135.reuse, P3 ;  /* 0x0000000189e17824 */ /* 0x100fe200018e0687 */
[-C--:B------:R-:W-:Y:S01]  /*2be50*/  IADD3 R136, P3, PT, R144, R134.reuse, RZ ;  /* 0x0000008690887210 */ /* 0x080fe20007f7e0ff */
[----:B------:R1:W-:Y:S04]  /*2be60*/  STL.64 [R1+0x788], R220 ;  /* 0x000788dc01007387 */ /* 0x0003e80000100a00 */
[----:B------:R-:W-:Y:S01]  /*2be70*/  IMAD.X R137, R145, 0x1, R135, P3 ;  /* 0x0000000191897824 */ /* 0x000fe200018e0687 */
[----:B------:R1:W-:Y:S04]  /*2be80*/  LDGSTS.E [R139+0x43e00], desc[UR22][R224.64], P2 ;  /* 0x43e00000e08b7fae */ /* 0x0003e800091a1016 */
[----:B------:R-:W2:Y:S04]  /*2be90*/  LDL.LU.64 R144, [R1+0x13f8] ;  /* 0x0013f80001907983 */ /* 0x000ea80000300a00 */
[----:B-1----:R-:W2:Y:S04]  /*2bea0*/  LDL.LU.64 R220, [R1+0x13f0] ;  /* 0x0013f00001dc7983 */ /* 0x002ea80000300a00 */
[----:B------:R1:W-:Y:S04]  /*2beb0*/  STL.64 [R1+0x7c0], R224 ;  /* 0x0007c0e001007387 */ /* 0x0003e80000100a00 */
[----:B------:R1:W-:Y:S02]  /*2bec0*/  LDGSTS.E [R139+0x44200], desc[UR22][R136.64], P2 ;  /* 0x44200000888b7fae */ /* 0x0003e400091a1016 */
[----:B-1----:R-:W-:-:S05]  /*2bed0*/  IADD3 R224, P3, PT, R222, R134, RZ ;  /* 0x00000086dee07210 */ /* 0x002fca0007f7e0ff */
[--C-:B------:R-:W-:Y:S01]  /*2bee0*/  IMAD.X R225, R223, 0x1, R135.reuse, P3 ;  /* 0x00000001dfe17824 */ /* 0x100fe200018e0687 */
[-C--:B------:R-:W-:Y:S01]  /*2bef0*/  IADD3 R222, P3, PT, R226, R134.reuse, RZ ;  /* 0x00000086e2de7210 */ /* 0x080fe20007f7e0ff */
[----:B------:R1:W-:Y:S04]  /*2bf00*/  STL.64 [R1+0x800], R136 ;  /* 0x0008008801007387 */ /* 0x0003e80000100a00 */
[----:B------:R-:W-:Y:S01]  /*2bf10*/  IMAD.X R223, R227, 0x1, R135, P3 ;  /* 0x00000001e3df7824 */ /* 0x000fe200018e0687 */
[----:B------:R1:W-:Y:S04]  /*2bf20*/  STL.64 [R1+0x840], R224 ;  /* 0x000840e001007387 */ /* 0x0003e80000100a00 */
[----:B------:R1:W-:Y:S02]  /*2bf30*/  LDGSTS.E [R139+0x44600], desc[UR22][R224.64], P2 ;  /* 0x44600000e08b7fae */ /* 0x0003e400091a1016 */
[----:B-1----:R-:W-:-:S02]  /*2bf40*/  IADD3 R136, P3, PT, R228, R134, RZ ;  /* 0x00000086e4887210 */ /* 0x002fc40007f7e0ff */
[----:B------:R1:W-:Y:S03]  /*2bf50*/  STL.64 [R1+0x880], R222 ;  /* 0x000880de01007387 */ /* 0x0003e60000100a00 */
[----:B------:R-:W-:Y:S01]  /*2bf60*/  IMAD.X R137, R229, 0x1, R135, P3 ;  /* 0x00000001e5897824 */ /* 0x000fe200018e0687 */
[----:B------:R1:W-:Y:S01]  /*2bf70*/  LDGSTS.E [R139+0x44a00], desc[UR22][R222.64], P2 ;  /* 0x44a00000de8b7fae */ /* 0x0003e200091a1016 */
[----:B------:R-:W-:-:S03]  /*2bf80*/  IADD3 R224, P3, PT, R246, R134, RZ ;  /* 0x00000086f6e07210 */ /* 0x000fc60007f7e0ff */
[----:B------:R1:W-:Y:S02]  /*2bf90*/  STL.64 [R1+0x8c0], R136 ;  /* 0x0008c08801007387 */ /* 0x0003e40000100a00 */
[----:B------:R-:W-:Y:S02]  /*2bfa0*/  IMAD.X R225, R247, 0x1, R135, P3 ;  /* 0x00000001f7e17824 */ /* 0x000fe400018e0687 */
[----:B------:R1:W-:Y:S02]  /*2bfb0*/  LDGSTS.E [R139+0x44e00], desc[UR22][R136.64], P2 ;  /* 0x44e00000888b7fae */ /* 0x0003e400091a1016 */
[----:B-1----:R-:W-:Y:S02]  /*2bfc0*/  IADD3 R222, P3, PT, R238, R134, RZ ;  /* 0x00000086eede7210 */ /* 0x002fe40007f7e0ff */
[----:B------:R1:W-:Y:S02]  /*2bfd0*/  STL.64 [R1+0x900], R224 ;  /* 0x000900e001007387 */ /* 0x0003e40000100a00 */
[----:B------:R-:W-:-:S02]  /*2bfe0*/  IADD3.X R223, PT, PT, R239, R135, RZ, P3, !PT ;  /* 0x00000087efdf7210 */ /* 0x000fc40001ffe4ff */
[----:B------:R1:W-:Y:S01]  /*2bff0*/  LDGSTS.E [R139+0x45200], desc[UR22][R224.64], P2 ;  /* 0x45200000e08b7fae */ /* 0x0003e200091a1016 */
[----:B------:R-:W-:-:S03]  /*2c000*/  IADD3 R136, P3, PT, R230, R134, RZ ;  /* 0x00000086e6887210 */ /* 0x000fc60007f7e0ff */
[----:B------:R1:W-:Y:S02]  /*2c010*/  STL.64 [R1+0x940], R222 ;  /* 0x000940de01007387 */ /* 0x0003e40000100a00 */
[----:B------:R-:W-:Y:S02]  /*2c020*/  IMAD.X R137, R231, 0x1, R135, P3 ;  /* 0x00000001e7897824 */ /* 0x000fe400018e0687 */
[----:B------:R3:W-:Y:S04]  /*2c030*/  LDGSTS.E [R139+0x45600], desc[UR22][R222.64], P2 ;  /* 0x45600000de8b7fae */ /* 0x0007e800091a1016 */
[----:B------:R3:W-:Y:S04]  /*2c040*/  STL.64 [R1+0x978], R136 ;  /* 0x0009788801007387 */ /* 0x0007e80000100a00 */
[----:B------:R-:W2:Y:S01]  /*2c050*/  LDL.64 R228, [R1+0x250] ;  /* 0x0002500001e47983 */ /* 0x000ea20000100a00 */
[----:B-1----:R-:W-:-:S03]  /*2c060*/  IADD3 R224, P3, PT, R218, R134, RZ ;  /* 0x00000086dae07210 */ /* 0x002fc60007f7e0ff */
[----:B------:R1:W-:Y:S02]  /*2c070*/  LDGSTS.E [R139+0x45a00], desc[UR22][R136.64], P2 ;  /* 0x45a00000888b7fae */ /* 0x0003e400091a1016 */
[--C-:B------:R-:W-:Y:S01]  /*2c080*/  IMAD.X R225, R219, 0x1, R135.reuse, P3 ;  /* 0x00000001dbe17824 */ /* 0x100fe200018e0687 */
[-C--:B---3--:R-:W-:Y:S01]  /*2c090*/  IADD3 R222, P3, PT, R216, R134.reuse, RZ ;  /* 0x00000086d8de7210 */ /* 0x088fe20007f7e0ff */
[----:B------:R-:W3:Y:S04]  /*2c0a0*/  LDL.64 R230, [R1+0x238] ;  /* 0x0002380001e67983 */ /* 0x000ee80000100a00 */
[----:B------:R-:W-:Y:S01]  /*2c0b0*/  IMAD.X R223, R217, 0x1, R135, P3 ;  /* 0x00000001d9df7824 */ /* 0x000fe200018e0687 */
[----:B------:R-:W-:Y:S01]  /*2c0c0*/  LDGSTS.E [R139+0x45e00], desc[UR22][R224.64], P2 ;  /* 0x45e00000e08b7fae */ /* 0x000fe200091a1016 */
[----:B-1----:R-:W-:-:S03]  /*2c0d0*/  IADD3 R136, P3, PT, R214, R134, RZ ;  /* 0x00000086d6887210 */ /* 0x002fc60007f7e0ff */
[----:B------:R-:W-:Y:S02]  /*2c0e0*/  STL.64 [R1+0xa38], R224 ;  /* 0x000a38e001007387 */ /* 0x000fe40000100a00 */
[----:B------:R-:W-:Y:S02]  /*2c0f0*/  IMAD.X R137, R215, 0x1, R135, P3 ;  /* 0x00000001d7897824 */ /* 0x000fe400018e0687 */
[----:B------:R-:W-:Y:S01]  /*2c100*/  STL.64 [R1+0xa68], R222 ;  /* 0x000a68de01007387 */ /* 0x000fe20000100a00 */
[----:B------:R-:W-:-:S03]  /*2c110*/  IADD3 R218, P3, PT, R212, R134, RZ ;  /* 0x00000086d4da7210 */ /* 0x000fc60007f7e0ff */
[----:B------:R1:W-:Y:S04]  /*2c120*/  STL.64 [R1+0xab0], R136 ;  /* 0x000ab08801007387 */ /* 0x0003e80000100a00 */
[----:B------:R-:W4:Y:S01]  /*2c130*/  LDL.LU.64 R238, [R1+0x218] ;  /* 0x0002180001ee7983 */ /* 0x000f220000300a00 */
[--C-:B------:R-:W-:Y:S01]  /*2c140*/  IMAD.X R219, R213, 0x1, R135.reuse, P3 ;  /* 0x00000001d5db7824 */ /* 0x100fe200018e0687 */
[-C--:B------:R-:W-:Y:S02]  /*2c150*/  IADD3 R216, P3, PT, R210, R134.reuse, RZ ;  /* 0x00000086d2d87210 */ /* 0x080fe40007f7e0ff */
[----:B------:R-:W-:Y:S04]  /*2c160*/  LDGSTS.E [R139+0x46200], desc[UR22][R222.64], P2 ;  /* 0x46200000de8b7fae */ /* 0x000fe800091a1016 */
[----:B------:R-:W-:Y:S01]  /*2c170*/  LDGSTS.E [R139+0x46600], desc[UR22][R136.64], P2 ;  /* 0x46600000888b7fae */ /* 0x000fe200091a1016 */
[----:B------:R-:W-:Y:S01]  /*2c180*/  IMAD.X R217, R211, 0x1, R135, P3 ;  /* 0x00000001d3d97824 */ /* 0x000fe200018e0687 */
[----:B------:R-:W-:-:S02]  /*2c190*/  IADD3 R214, P3, PT, R208, R134, RZ ;  /* 0x00000086d0d67210 */ /* 0x000fc40007f7e0ff */
[----:B------:R-:W-:Y:S04]  /*2c1a0*/  LDGSTS.E [R139+0x46a00], desc[UR22][R218.64], P2 ;  /* 0x46a00000da8b7fae */ /* 0x000fe800091a1016 */
[----:B-1----:R-:W4:Y:S01]  /*2c1b0*/  LDL.LU.64 R136, [R1+0x200] ;  /* 0x0002000001887983 */ /* 0x002f220000300a00 */
[----:B------:R-:W-:Y:S02]  /*2c1c0*/  IADD3.X R215, PT, PT, R209, R135, RZ, P3, !PT ;  /* 0x00000087d1d77210 */ /* 0x000fe40001ffe4ff */
[-C--:B------:R-:W-:Y:S01]  /*2c1d0*/  IADD3 R212, P3, PT, R206, R134.reuse, RZ ;  /* 0x00000086ced47210 */ /* 0x080fe20007f7e0ff */
[----:B------:R-:W-:Y:S04]  /*2c1e0*/  STL.64 [R1+0xae0], R218 ;  /* 0x000ae0da01007387 */ /* 0x000fe80000100a00 */
[----:B------:R-:W-:Y:S04]  /*2c1f0*/  STL.64 [R1+0xb10], R216 ;  /* 0x000b10d801007387 */ /* 0x000fe80000100a00 */
[----:B------:R-:W4:Y:S01]  /*2c200*/  LDL.64 R246, [R1+0x1e0] ;  /* 0x0001e00001f67983 */ /* 0x000f220000100a00 */
[----:B------:R-:W-:Y:S01]  /*2c210*/  IMAD.X R213, R207, 0x1, R135, P3 ;  /* 0x00000001cfd57824 */ /* 0x000fe200018e0687 */
[----:B------:R-:W-:-:S02]  /*2c220*/  IADD3 R210, P3, PT, R204, R134, RZ ;  /* 0x00000086ccd27210 */ /* 0x000fc40007f7e0ff */
[----:B------:R-:W-:Y:S03]  /*2c230*/  STL.64 [R1+0xb38], R214 ;  /* 0x000b38d601007387 */ /* 0x000fe60000100a00 */
[----:B------:R-:W-:Y:S01]  /*2c240*/  IMAD.X R211, R205, 0x1, R135, P3 ;  /* 0x00000001cdd37824 */ /* 0x000fe200018e0687 */
[----:B------:R-:W4:Y:S01]  /*2c250*/  LDL.LU.64 R222, [R1+0x1c0] ;  /* 0x0001c00001de7983 */ /* 0x000f220000300a00 */
[----:B------:R-:W-:-:S03]  /*2c260*/  IADD3 R208, P3, PT, R202, R134, RZ ;  /* 0x00000086cad07210 */ /* 0x000fc60007f7e0ff */
[----:B------:R-:W-:Y:S02]  /*2c270*/  STL.64 [R1+0xb60], R212 ;  /* 0x000b60d401007387 */ /* 0x000fe40000100a00 */
[----:B------:R-:W-:Y:S02]  /*2c280*/  IMAD.X R209, R203, 0x1, R135, P3 ;  /* 0x00000001cbd17824 */ /* 0x000fe400018e0687 */
[----:B------:R-:W-:Y:S04]  /*2c290*/  STL.64 [R1+0xbc0], R210 ;  /* 0x000bc0d201007387 */ /* 0x000fe80000100a00 */
[----:B------:R-:W4:Y:S04]  /*2c2a0*/  LDL.LU.64 R224, [R1+0x1a0] ;  /* 0x0001a00001e07983 */ /* 0x000f280000300a00 */
[----:B------:R1:W-:Y:S04]  /*2c2b0*/  STL.64 [R1+0xbe8], R208 ;  /* 0x000be8d001007387 */ /* 0x0003e80000100a00 */
[----:B------:R-:W-:Y:S04]  /*2c2c0*/  LDGSTS.E [R139+0x46e00], desc[UR22][R216.64], P2 ;  /* 0x46e00000d88b7fae */ /* 0x000fe800091a1016 */
[----:B------:R-:W-:Y:S04]  /*2c2d0*/  LDGSTS.E [R139+0x47200], desc[UR22][R214.64], P2 ;  /* 0x47200000d68b7fae */ /* 0x000fe800091a1016 */
[----:B------:R4:W-:Y:S04]  /*2c2e0*/  LDGSTS.E [R139+0x47600], desc[UR22][R212.64], P2 ;  /* 0x47600000d48b7fae */ /* 0x0009e800091a1016 */
[----:B------:R-:W-:Y:S04]  /*2c2f0*/  LDGSTS.E [R139+0x47a00], desc[UR22][R210.64], P2 ;  /* 0x47a00000d28b7fae */ /* 0x000fe800091a1016 */
[----:B------:R1:W-:Y:S01]  /*2c300*/  LDGSTS.E [R139+0x47e00], desc[UR22][R208.64], P2 ;  /* 0x47e00000d08b7fae */ /* 0x0003e200091a1016 */
[----:B--2---:R-:W-:-:S05]  /*2c310*/  IADD3 R226, P3, PT, R228, R134, RZ ;  /* 0x00000086e4e27210 */ /* 0x004fca0007f7e0ff */
[----:B------:R-:W-:Y:S02]  /*2c320*/  IMAD.X R227, R229, 0x1, R135, P3 ;  /* 0x00000001e5e37824 */ /* 0x000fe400018e0687 */
[----:B------:R-:W2:Y:S01]  /*2c330*/  LDL.LU.64 R228, [R1+0x180] ;  /* 0x0001800001e47983 */ /* 0x000ea20000300a00 */
[----:B---3--:R-:W-:-:S03]  /*2c340*/  IADD3 R202, P3, PT, R230, R134, RZ ;  /* 0x00000086e6ca7210 */ /* 0x008fc60007f7e0ff */
[----:B-1----:R-:W3:Y:S02]  /*2c350*/  LDL.LU.64 R208, [R1+0x160] ;  /* 0x0001600001d07983 */ /* 0x002ee40000300a00 */
[----:B------:R-:W-:Y:S02]  /*2c360*/  IMAD.X R203, R231, 0x1, R135, P3 ;  /* 0x00000001e7cb7824 */ /* 0x000fe400018e0687 */
[----:B------:R-:W3:Y:S04]  /*2c370*/  LDL.LU.64 R210, [R1+0x140] ;  /* 0x0001400001d27983 */ /* 0x000ee80000300a00 */
[----:B------:R-:W3:Y:S04]  /*2c380*/  LDL.LU.64 R214, [R1+0x120] ;  /* 0x0001200001d67983 */ /* 0x000ee80000300a00 */
[----:B------:R-:W3:Y:S04]  /*2c390*/  LDL.LU.64 R216, [R1+0x100] ;  /* 0x0001000001d87983 */ /* 0x000ee80000300a00 */
[----:B------:R-:W-:Y:S01]  /*2c3a0*/  LDGSTS.E [R140+0x40280], desc[UR22][R226.64], P2 ;  /* 0x40280000e28c7fae */ /* 0x000fe200091a1016 */
[----:B----4-:R-:W-:-:S03]  /*2c3b0*/  IADD3 R212, P3, PT, R238, R134, RZ ;  /* 0x00000086eed47210 */ /* 0x010fc60007f7e0ff */
[----:B------:R-:W-:Y:S02]  /*2c3c0*/  LDGSTS.E [R140+0x40680], desc[UR22][R202.64], P2 ;  /* 0x40680000ca8c7fae */ /* 0x000fe400091a1016 */
[----:B------:R-:W-:-:S05]  /*2c3d0*/  IMAD.X R213, R239, 0x1, R135, P3 ;  /* 0x00000001efd57824 */ /* 0x000fca00018e0687 */
[----:B------:R-:W-:Y:S01]  /*2c3e0*/  LDGSTS.E [R140+0x40a80], desc[UR22][R212.64], P2 ;  /* 0x40a80000d48c7fae */ /* 0x000fe200091a1016 */
[----:B------:R-:W-:-:S04]  /*2c3f0*/  IADD3 R138, P3, PT, R136, R134, RZ ;  /* 0x00000086888a7210 */ /* 0x000fc80007f7e0ff */
[----:B------:R-:W-:-:S05]  /*2c400*/  IADD3.X R139, PT, PT, R137, R135, RZ, P3, !PT ;  /* 0x00000087898b7210 */ /* 0x000fca0001ffe4ff */
[----:B------:R-:W-:Y:S01]  /*2c410*/  STL.64 [R1+0x4d0], R138 ;  /* 0x0004d08a01007387 */ /* 0x000fe20000100a00 */
[----:B------:R-:W-:-:S03]  /*2c420*/  IADD3 R136, P3, PT, R246, R134, RZ ;  /* 0x00000086f6887210 */ /* 0x000fc60007f7e0ff */
[----:B------:R-:W4:Y:S02]  /*2c430*/  LDL.LU.64 R218, [R1+0xe0] ;  /* 0x0000e00001da7983 */ /* 0x000f240000300a00 */
[----:B------:R-:W-:Y:S02]  /*2c440*/  IMAD.X R137, R247, 0x1, R135, P3 ;  /* 0x00000001f7897824 */ /* 0x000fe400018e0687 */
[----:B------:R-:W4:Y:S01]  /*2c450*/  LDL.LU.64 R230, [R1+0xc0] ;  /* 0x0000c00001e67983 */ /* 0x000f220000300a00 */
[----:B------:R-:W-:-:S03]  /*2c460*/  IADD3 R206, P3, PT, R222, R134, RZ ;  /* 0x00000086dece7210 */ /* 0x000fc60007f7e0ff */
[----:B------:R1:W-:Y:S04]  /*2c470*/  STL.64 [R1+0x4f8], R136 ;  /* 0x0004f88801007387 */ /* 0x0003e80000100a00 */
[----:B------:R-:W4:Y:S01]  /*2c480*/  LDL.LU.64 R238, [R1+0xa0] ;  /* 0x0000a00001ee7983 */ /* 0x000f220000300a00 */
[----:B------:R-:W-:-:S03]  /*2c490*/  IMAD.X R207, R223, 0x1, R135, P3 ;  /* 0x00000001dfcf7824 */ /* 0x000fc600018e0687 */
[----:B------:R2:W-:Y:S01]  /*2c4a0*/  LDGSTS.E [R140+0x40e80], desc[UR22][R138.64], P2 ;  /* 0x40e800008a8c7fae */ /* 0x0005e200091a1016 */
[----:B------:R-:W-:-:S03]  /*2c4b0*/  IADD3 R204, P3, PT, R224, R134, RZ ;  /* 0x00000086e0cc7210 */ /* 0x000fc60007f7e0ff */
[----:B------:R-:W-:Y:S02]  /*2c4c0*/  LDGSTS.E [R140+0x41280], desc[UR22][R136.64], P2 ;  /* 0x41280000888c7fae */ /* 0x000fe400091a1016 */
[----:B------:R-:W-:Y:S02]  /*2c4d0*/  IMAD.X R205, R225, 0x1, R135, P3 ;  /* 0x00000001e1cd7824 */ /* 0x000fe400018e0687 */
[----:B------:R3:W-:Y:S04]  /*2c4e0*/  LDGSTS.E [R140+0x41680], desc[UR22][R206.64], P2 ;  /* 0x41680000ce8c7fae */ /* 0x0007e800091a1016 */
[----:B------:R2:W-:Y:S04]  /*2c4f0*/  LDGSTS.E [R140+0x41a80], desc[UR22][R204.64], P2 ;  /* 0x41a80000cc8c7fae */ /* 0x0005e800091a1016 */
[----:B-1----:R-:W4:Y:S04]  /*2c500*/  LDL.LU.64 R136, [R1+0x80] ;  /* 0x0000800001887983 */ /* 0x002f280000300a00 */
[----:B------:R3:W-:Y:S04]  /*2c510*/  STL.64 [R1+0x530], R206 ;  /* 0x000530ce01007387 */ /* 0x0007e80000100a00 */
[----:B------:R-:W4:Y:S04]  /*2c520*/  LDL.LU.64 R246, [R1+0x60] ;  /* 0x0000600001f67983 */ /* 0x000f280000300a00 */
[----:B------:R1:W-:Y:S04]  /*2c530*/  STL.64 [R1+0x570], R204 ;  /* 0x000570cc01007387 */ /* 0x0003e80000100a00 */
[----:B------:R-:W4:Y:S01]  /*2c540*/  LDL.LU.64 R222, [R1+0x40] ;  /* 0x0000400001de7983 */ /* 0x000f220000300a00 */
[----:B--2---:R-:W-:-:S05]  /*2c550*/  IADD3 R138, P3, PT, R228, R134, RZ ;  /* 0x00000086e48a7210 */ /* 0x004fca0007f7e0ff */
[----:B------:R-:W-:-:S05]  /*2c560*/  IMAD.X R139, R229, 0x1, R135, P3 ;  /* 0x00000001e58b7824 */ /* 0x000fca00018e0687 */
[----:B------:R2:W-:Y:S04]  /*2c570*/  STL.64 [R1+0x5a0], R138 ;  /* 0x0005a08a01007387 */ /* 0x0005e80000100a00 */
[----:B------:R-:W4:Y:S04]  /*2c580*/  LDL.LU.64 R224, [R1+0x20] ;  /* 0x0000200001e07983 */ /* 0x000f280000300a00 */
[----:B------:R-:W4:Y:S01]  /*2c590*/  LDL.LU.64 R228, [R1] ;  /* 0x0000000001e47983 */ /* 0x000f220000300a00 */
[----:B---3--:R-:W-:-:S03]  /*2c5a0*/  IADD3 R206, P3, PT, R208, R134, RZ ;  /* 0x00000086d0ce7210 */ /* 0x008fc60007f7e0ff */
[----:B------:R2:W-:Y:S02]  /*2c5b0*/  LDGSTS.E [R140+0x41e80], desc[UR22][R138.64], P2 ;  /* 0x41e800008a8c7fae */ /* 0x0005e400091a1016 */
[----:B------:R-:W-:Y:S01]  /*2c5c0*/  IMAD.X R207, R209, 0x1, R135, P3 ;  /* 0x00000001d1cf7824 */ /* 0x000fe200018e0687 */
[----:B-1----:R-:W-:-:S04]  /*2c5d0*/  IADD3 R204, P3, PT, R210, R134, RZ ;  /* 0x00000086d2cc7210 */ /* 0x002fc80007f7e0ff */
[----:B------:R1:W-:Y:S01]  /*2c5e0*/  LDGSTS.E [R140+0x42280], desc[UR22][R206.64], P2 ;  /* 0x42280000ce8c7fae */ /* 0x0003e200091a1016 */
[----:B------:R-:W-:Y:S01]  /*2c5f0*/  IMAD.X R205, R211, 0x1, R135, P3 ;  /* 0x00000001d3cd7824 */ /* 0x000fe200018e0687 */
[-C--:B--2---:R-:W-:Y:S02]  /*2c600*/  IADD3 R138, P3, PT, R214, R134.reuse, RZ ;  /* 0x00000086d68a7210 */ /* 0x084fe40007f7e0ff */
[----:B------:R1:W-:Y:S02]  /*2c610*/  STL.64 [R1+0x5d0], R206 ;  /* 0x0005d0ce01007387 */ /* 0x0003e40000100a00 */
[----:B------:R-:W-:Y:S02]  /*2c620*/  IADD3.X R139, PT, PT, R215, R135, RZ, P3, !PT ;  /* 0x00000087d78b7210 */ /* 0x000fe40001ffe4ff */
[----:B------:R4:W-:Y:S04]  /*2c630*/  STL.64 [R1+0x610], R204 ;  /* 0x000610cc01007387 */ /* 0x0009e80000100a00 */
[----:B------:R4:W-:Y:S01]  /*2c640*/  LDGSTS.E [R140+0x42680], desc[UR22][R204.64], P2 ;  /* 0x42680000cc8c7fae */ /* 0x0009e200091a1016 */
[----:B-1----:R-:W-:-:S03]  /*2c650*/  IADD3 R206, P3, PT, R216, R134, RZ ;  /* 0x00000086d8ce7210 */ /* 0x002fc60007f7e0ff */
[----:B------:R1:W-:Y:S02]  /*2c660*/  STL.64 [R1+0x638], R138 ;  /* 0x0006388a01007387 */ /* 0x0003e40000100a00 */
[----:B------:R-:W-:Y:S02]  /*2c670*/  IMAD.X R207, R217, 0x1, R135, P3 ;  /* 0x00000001d9cf7824 */ /* 0x000fe400018e0687 */
[----:B------:R1:W-:Y:S01]  /*2c680*/  LDGSTS.E [R140+0x42a80], desc[UR22][R138.64], P2 ;  /* 0x42a800008a8c7fae */ /* 0x0003e200091a1016 */
[----:B----4-:R-:W-:-:S03]  /*2c690*/  IADD3 R204, P3, PT, R218, R134, RZ ;  /* 0x00000086dacc7210 */ /* 0x010fc60007f7e0ff */
[----:B------:R-:W-:Y:S02]  /*2c6a0*/  STL.64 [R1+0x678], R206 ;  /* 0x000678ce01007387 */ /* 0x000fe40000100a00 */
[----:B------:R-:W-:Y:S02]  /*2c6b0*/  IMAD.X R205, R219, 0x1, R135, P3 ;  /* 0x00000001dbcd7824 */ /* 0x000fe400018e0687 */
[----:B------:R-:W-:Y:S01]  /*2c6c0*/  LDGSTS.E [R140+0x42e80], desc[UR22][R206.64], P2 ;  /* 0x42e80000ce8c7fae */ /* 0x000fe200091a1016 */
[----:B-1----:R-:W-:-:S03]  /*2c6d0*/  IADD3 R138, P3, PT, R230, R134, RZ ;  /* 0x00000086e68a7210 */ /* 0x002fc60007f7e0ff */
[----:B------:R1:W-:Y:S02]  /*2c6e0*/  STL.64 [R1+0x6a0], R204 ;  /* 0x0006a0cc01007387 */ /* 0x0003e40000100a00 */
[----:B------:R-:W-:Y:S02]  /*2c6f0*/  IMAD.X R139, R231, 0x1, R135, P3 ;  /* 0x00000001e78b7824 */ /* 0x000fe400018e0687 */
[----:B------:R1:W-:Y:S04]  /*2c700*/  LDGSTS.E [R140+0x43280], desc[UR22][R204.64], P2 ;  /* 0x43280000cc8c7fae */ /* 0x0003e800091a1016 */
[----:B------:R2:W-:Y:S04]  /*2c710*/  STL.64 [R1+0x6d8], R138 ;  /* 0x0006d88a01007387 */ /* 0x0005e80000100a00 */
[----:B------:R2:W-:Y:S01]  /*2c720*/  LDGSTS.E [R140+0x43680], desc[UR22][R138.64], P2 ;  /* 0x436800008a8c7fae */ /* 0x0005e200091a1016 */
[----:B-1----:R-:W-:-:S05]  /*2c730*/  IADD3 R204, P3, PT, R238, R134, RZ ;  /* 0x00000086eecc7210 */ /* 0x002fca0007f7e0ff */
[----:B------:R-:W-:Y:S01]  /*2c740*/  IMAD.X R205, R239, 0x1, R135, P3 ;  /* 0x00000001efcd7824 */ /* 0x000fe200018e0687 */
[----:B--2---:R-:W-:-:S04]  /*2c750*/  IADD3 R138, P3, PT, R136, R134, RZ ;  /* 0x00000086888a7210 */ /* 0x004fc80007f7e0ff */
[----:B------:R1:W-:Y:S01]  /*2c760*/  LDGSTS.E [R140+0x43a80], desc[UR22][R204.64], P2 ;  /* 0x43a80000cc8c7fae */ /* 0x0003e200091a1016 */
[--C-:B------:R-:W-:Y:S01]  /*2c770*/  IMAD.X R139, R137, 0x1, R135.reuse, P3 ;  /* 0x00000001898b7824 */ /* 0x100fe200018e0687 */
[-C--:B------:R-:W-:Y:S02]  /*2c780*/  IADD3 R136, P3, PT, R246, R134.reuse, RZ ;  /* 0x00000086f6887210 */ /* 0x080fe40007f7e0ff */
[----:B------:R1:W-:Y:S03]  /*2c790*/  STL.64 [R1+0x708], R204 ;  /* 0x000708cc01007387 */ /* 0x0003e60000100a00 */
[----:B------:R-:W-:Y:S01]  /*2c7a0*/  IMAD.X R137, R247, 0x1, R135, P3 ;  /* 0x00000001f7897824 */ /* 0x000fe200018e0687 */
[----:B------:R2:W-:Y:S04]  /*2c7b0*/  STL.64 [R1+0x740], R138 ;  /* 0x0007408a01007387 */ /* 0x0005e80000100a00 */
[----:B------:R2:W-:Y:S01]  /*2c7c0*/  LDGSTS.E [R140+0x43e80], desc[UR22][R138.64], P2 ;  /* 0x43e800008a8c7fae */ /* 0x0005e200091a1016 */
[----:B-1----:R-:W-:-:S03]  /*2c7d0*/  IADD3 R204, P3, PT, R222, R134, RZ ;  /* 0x00000086decc7210 */ /* 0x002fc60007f7e0ff */
[----:B------:R1:W-:Y:S01]  /*2c7e0*/  STL.64 [R1+0x780], R136 ;  /* 0x0007808801007387 */ /* 0x0003e20000100a00 */
[----:B------:R-:W-:-:S03]  /*2c7f0*/  IADD3.X R205, PT, PT, R223, R135, RZ, P3, !PT ;  /* 0x00000087dfcd7210 */ /* 0x000fc60001ffe4ff */
[----:B------:R1:W-:Y:S04]  /*2c800*/  LDGSTS.E [R140+0x44280], desc[UR22][R136.64], P2 ;  /* 0x44280000888c7fae */ /* 0x0003e800091a1016 */
[----:B------:R3:W-:Y:S04]  /*2c810*/  STL.64 [R1+0x7b8], R204 ;  /* 0x0007b8cc01007387 */ /* 0x0007e80000100a00 */
[----:B------:R3:W-:Y:S01]  /*2c820*/  LDGSTS.E [R140+0x44680], desc[UR22][R204.64], P2 ;  /* 0x44680000cc8c7fae */ /* 0x0007e200091a1016 */
[----:B--2---:R-:W-:-:S05]  /*2c830*/  IADD3 R138, P3, PT, R224, R134, RZ ;  /* 0x00000086e08a7210 */ /* 0x004fca0007f7e0ff */
[----:B------:R-:W-:Y:S01]  /*2c840*/  IMAD.X R139, R225, 0x1, R135, P3 ;  /* 0x00000001e18b7824 */ /* 0x000fe200018e0687 */
[----:B-1----:R-:W-:-:S04]  /*2c850*/  IADD3 R136, P3, PT, R228, R134, RZ ;  /* 0x00000086e4887210 */ /* 0x002fc80007f7e0ff */
[----:B------:R1:W-:Y:S01]  /*2c860*/  LDGSTS.E [R140+0x44a80], desc[UR22][R138.64], P2 ;  /* 0x44a800008a8c7fae */ /* 0x0003e200091a1016 */
[--C-:B------:R-:W-:Y:S01]  /*2c870*/  IMAD.X R137, R229, 0x1, R135.reuse, P3 ;  /* 0x00000001e5897824 */ /* 0x100fe200018e0687 */
[-C--:B---3--:R-:W-:Y:S02]  /*2c880*/  IADD3 R204, P3, PT, R244, R134.reuse, RZ ;  /* 0x00000086f4cc7210 */ /* 0x088fe40007f7e0ff */
[----:B------:R1:W-:Y:S03]  /*2c890*/  STL.64 [R1+0x7f8], R138 ;  /* 0x0007f88a01007387 */ /* 0x0003e60000100a00 */
[----:B------:R-:W-:Y:S01]  /*2c8a0*/  IMAD.X R205, R245, 0x1, R135, P3 ;  /* 0x00000001f5cd7824 */ /* 0x000fe200018e0687 */
[----:B------:R2:W-:Y:S04]  /*2c8b0*/  STL.64 [R1+0x838], R136 ;  /* 0x0008388801007387 */ /* 0x0005e80000100a00 */
[----:B------:R2:W-:Y:S01]  /*2c8c0*/  LDGSTS.E [R140+0x44e80], desc[UR22][R136.64], P2 ;  /* 0x44e80000888c7fae */ /* 0x0005e200091a1016 */
[----:B-1----:R-:W-:-:S03]  /*2c8d0*/  IADD3 R138, P3, PT, R236, R134, RZ ;  /* 0x00000086ec8a7210 */ /* 0x002fc60007f7e0ff */
[----:B------:R-:W-:Y:S02]  /*2c8e0*/  STL.64 [R1+0x878], R204 ;  /* 0x000878cc01007387 */ /* 0x000fe40000100a00 */
[----:B------:R-:W-:Y:S02]  /*2c8f0*/  IMAD.X R139, R237, 0x1, R135, P3 ;  /* 0x00000001ed8b7824 */ /* 0x000fe400018e0687 */
[----:B------:R-:W-:Y:S01]  /*2c900*/  LDGSTS.E [R140+0x45280], desc[UR22][R204.64], P2 ;  /* 0x45280000cc8c7fae */ /* 0x000fe200091a1016 */
[----:B--2---:R-:W-:-:S03]  /*2c910*/  IADD3 R136, P3, PT, R200, R134, RZ ;  /* 0x00000086c8887210 */ /* 0x004fc60007f7e0ff */
[----:B------:R1:W-:Y:S02]  /*2c920*/  STL.64 [R1+0x8b8], R138 ;  /* 0x0008b88a01007387 */ /* 0x0003e40000100a00 */
[----:B------:R-:W-:Y:S02]  /*2c930*/  IMAD.X R137, R201, 0x1, R135, P3 ;  /* 0x00000001c9897824 */ /* 0x000fe400018e0687 */
[----:B------:R1:W-:Y:S04]  /*2c940*/  LDGSTS.E [R140+0x45680], desc[UR22][R138.64], P2 ;  /* 0x456800008a8c7fae */ /* 0x0003e800091a1016 */
[----:B------:R2:W-:Y:S04]  /*2c950*/  STL.64 [R1+0x8f8], R136 ;  /* 0x0008f88801007387 */ /* 0x0005e80000100a00 */
[----:B------:R-:W3:Y:S01]  /*2c960*/  LDL.LU.64 R228, [R1+0x248] ;  /* 0x0002480001e47983 */ /* 0x000ee20000300a00 */
[----:B------:R-:W-:-:S03]  /*2c970*/  IADD3 R200, P3, PT, R198, R134, RZ ;  /* 0x00000086c6c87210 */ /* 0x000fc60007f7e0ff */
[----:B------:R2:W-:Y:S02]  /*2c980*/  LDGSTS.E [R140+0x45a80], desc[UR22][R136.64], P2 ;  /* 0x45a80000888c7fae */ /* 0x0005e400091a1016 */
[----:B------:R-:W-:Y:S01]  /*2c990*/  IMAD.X R201, R199, 0x1, R135, P3 ;  /* 0x00000001c7c97824 */ /* 0x000fe200018e0687 */
[-C--:B-1----:R-:W-:Y:S01]  /*2c9a0*/  IADD3 R138, P3, PT, R196, R134.reuse, RZ ;  /* 0x00000086c48a7210 */ /* 0x082fe20007f7e0ff */
[----:B------:R-:W4:Y:S03]  /*2c9b0*/  LDL.64 R222, [R1+0x228] ;  /* 0x0002280001de7983 */ /* 0x000f260000100a00 */
[----:B------:R-:W-:Y:S01]  /*2c9c0*/  IADD3.X R139, PT, PT, R197, R135, RZ, P3, !PT ;  /* 0x00000087c58b7210 */ /* 0x000fe20001ffe4ff */
[----:B------:R-:W-:Y:S01]  /*2c9d0*/  LDGSTS.E [R140+0x45e80], desc[UR22][R200.64], P2 ;  /* 0x45e80000c88c7fae */ /* 0x000fe200091a1016 */
[----:B--2---:R-:W-:-:S03]  /*2c9e0*/  IADD3 R136, P3, PT, R194, R134, RZ ;  /* 0x00000086c2887210 */ /* 0x004fc60007f7e0ff */
[----:B------:R-:W-:Y:S02]  /*2c9f0*/  STL.64 [R1+0x930], R200 ;  /* 0x000930c801007387 */ /* 0x000fe40000100a00 */
[--C-:B------:R-:W-:Y:S01]  /*2ca00*/  IMAD.X R137, R195, 0x1, R135.reuse, P3 ;  /* 0x00000001c3897824 */ /* 0x100fe200018e0687 */
[----:B------:R-:W-:Y:S01]  /*2ca10*/  IADD3 R194, P3, PT, R192, R134, RZ ;  /* 0x00000086c0c27210 */ /* 0x000fe20007f7e0ff */
[----:B------:R1:W-:Y:S04]  /*2ca20*/  STL.64 [R1+0x970], R138 ;  /* 0x0009708a01007387 */ /* 0x0003e80000100a00 */
[----:B------:R1:W-:Y:S01]  /*2ca30*/  LDGSTS.E [R140+0x46280], desc[UR22][R138.64], P2 ;  /* 0x462800008a8c7fae */ /* 0x0003e200091a1016 */
[----:B------:R-:W-:-:S03]  /*2ca40*/  IMAD.X R195, R193, 0x1, R135, P3 ;  /* 0x00000001c1c37824 */ /* 0x000fc600018e0687 */
[----:B------:R2:W-:Y:S04]  /*2ca50*/  STL.64 [R1+0x9a0], R136 ;  /* 0x0009a08801007387 */ /* 0x0005e80000100a00 */
[----:B------:R2:W-:Y:S01]  /*2ca60*/  LDGSTS.E [R140+0x46680], desc[UR22][R136.64], P2 ;  /* 0x46680000888c7fae */ /* 0x0005e200091a1016 */
[----:B-1----:R-:W-:-:S03]  /*2ca70*/  IADD3 R138, P3, PT, R190, R134, RZ ;  /* 0x00000086be8a7210 */ /* 0x002fc60007f7e0ff */
[----:B------:R-:W4:Y:S02]  /*2ca80*/  LDL.LU.64 R224, [R1+0x210] ;  /* 0x0002100001e07983 */ /* 0x000f240000300a00 */
[----:B------:R-:W-:Y:S02]  /*2ca90*/  IMAD.X R139, R191, 0x1, R135, P3 ;  /* 0x00000001bf8b7824 */ /* 0x000fe400018e0687 */
[----:B------:R-:W4:Y:S01]  /*2caa0*/  LDL.64 R246, [R1+0x1f8] ;  /* 0x0001f80001f67983 */ /* 0x000f220000100a00 */
[----:B--2---:R-:W-:-:S03]  /*2cab0*/  IADD3 R136, P3, PT, R188, R134, RZ ;  /* 0x00000086bc887210 */ /* 0x004fc60007f7e0ff */
[----:B------:R-:W2:Y:S02]  /*2cac0*/  LDL.LU.64 R230, [R1+0x1d8] ;  /* 0x0001d80001e67983 */ /* 0x000ea40000300a00 */
[--C-:B------:R-:W-:Y:S01]  /*2cad0*/  IMAD.X R137, R189, 0x1, R135.reuse, P3 ;  /* 0x00000001bd897824 */ /* 0x100fe200018e0687 */
[----:B------:R-:W-:Y:S01]  /*2cae0*/  IADD3 R188, P3, PT, R186, R134, RZ ;  /* 0x00000086babc7210 */ /* 0x000fe20007f7e0ff */
[----:B------:R-:W-:Y:S04]  /*2caf0*/  STL.64 [R1+0xa60], R194 ;  /* 0x000a60c201007387 */ /* 0x000fe80000100a00 */
[----:B------:R-:W-:Y:S01]  /*2cb00*/  LDGSTS.E [R140+0x46a80], desc[UR22][R194.64], P2 ;  /* 0x46a80000c28c7fae */ /* 0x000fe200091a1016 */
[----:B------:R-:W-:-:S03]  /*2cb10*/  IMAD.X R189, R187, 0x1, R135, P3 ;  /* 0x00000001bbbd7824 */ /* 0x000fc600018e0687 */
[----:B------:R-:W-:Y:S04]  /*2cb20*/  STL.64 [R1+0xaa8], R138 ;  /* 0x000aa88a01007387 */ /* 0x000fe80000100a00 */
[----:B------:R-:W-:Y:S04]  /*2cb30*/  LDGSTS.E [R140+0x46e80], desc[UR22][R138.64], P2 ;  /* 0x46e800008a8c7fae */ /* 0x000fe800091a1016 */
[----:B------:R1:W-:Y:S04]  /*2cb40*/  STL.64 [R1+0xad8], R136 ;  /* 0x000ad88801007387 */ /* 0x0003e80000100a00 */
[----:B------:R1:W-:Y:S04]  /*2cb50*/  LDGSTS.E [R140+0x47280], desc[UR22][R136.64], P2 ;  /* 0x47280000888c7fae */ /* 0x0003e800091a1016 */
[----:B------:R-:W-:Y:S04]  /*2cb60*/  STL.64 [R1+0xb08], R188 ;  /* 0x000b08bc01007387 */ /* 0x000fe80000100a00 */
[----:B------:R-:W-:Y:S01]  /*2cb70*/  LDGSTS.E [R140+0x47680], desc[UR22][R188.64], P2 ;  /* 0x47680000bc8c7fae */ /* 0x000fe200091a1016 */
[----:B-1----:R-:W-:-:S05]  /*2cb80*/  IADD3 R136, P3, PT, R184, R134, RZ ;  /* 0x00000086b8887210 */ /* 0x002fca0007f7e0ff */
[----:B------:R-:W-:Y:S01]  /*2cb90*/  IMAD.X R137, R185, 0x1, R135, P3 ;  /* 0x00000001b9897824 */ /* 0x000fe200018e0687 */
[----:B------:R-:W-:-:S04]  /*2cba0*/  IADD3 R138, P3, PT, R182, R134, RZ ;  /* 0x00000086b68a7210 */ /* 0x000fc80007f7e0ff */
[----:B------:R1:W-:Y:S01]  /*2cbb0*/  STL.64 [R1+0xb30], R136 ;  /* 0x000b308801007387 */ /* 0x0003e20000100a00 */
[----:B------:R-:W-:-:S03]  /*2cbc0*/  IADD3.X R139, PT, PT, R183, R135, RZ, P3, !PT ;  /* 0x00000087b78b7210 */ /* 0x000fc60001ffe4ff */
[----:B------:R-:W2:Y:S04]  /*2cbd0*/  LDL.LU.64 R238, [R1+0x1b8] ;  /* 0x0001b80001ee7983 */ /* 0x000ea80000300a00 */
[----:B------:R-:W-:Y:S04]  /*2cbe0*/  LDGSTS.E [R140+0x47a80], desc[UR22][R136.64], P2 ;  /* 0x47a80000888c7fae */ /* 0x000fe800091a1016 */
[----:B------:R3:W-:Y:S04]  /*2cbf0*/  STL.64 [R1+0xb58], R138 ;  /* 0x000b588a01007387 */ /* 0x0007e80000100a00 */
[----:B------:R2:W-:Y:S04]  /*2cc00*/  LDGSTS.E [R140+0x47e80], desc[UR22][R138.64], P2 ;  /* 0x47e800008a8c7fae */ /* 0x0005e800091a1016 */
[----:B-1----:R-:W2:Y:S01]  /*2cc10*/  LDL.LU.64 R136, [R1+0x198] ;  /* 0x0001980001887983 */ /* 0x002ea20000300a00 */
[----:B---3--:R-:W-:-:S05]  /*2cc20*/  IADD3 R198, P3, PT, R228, R134, RZ ;  /* 0x00000086e4c67210 */ /* 0x008fca0007f7e0ff */
[----:B------:R-:W-:Y:S02]  /*2cc30*/  IMAD.X R199, R229, 0x1, R135, P3 ;  /* 0x00000001e5c77824 */ /* 0x000fe400018e0687 */
[----:B------:R-:W3:Y:S04]  /*2cc40*/  LDL.LU.64 R228, [R1+0x178] ;  /* 0x0001780001e47983 */ /* 0x000ee80000300a00 */
[----:B------:R-:W3:Y:S04]  /*2cc50*/  LDL.LU.64 R236, [R1+0x158] ;  /* 0x0001580001ec7983 */ /* 0x000ee80000300a00 */
[----:B------:R-:W3:Y:S04]  /*2cc60*/  LDL.LU.64 R138, [R1+0x138] ;  /* 0x00013800018a7983 */ /* 0x000ee80000300a00 */
[----:B------:R-:W3:Y:S01]  /*2cc70*/  LDL.LU.64 R244, [R1+0x118] ;  /* 0x0001180001f47983 */ /* 0x000ee20000300a00 */
[----:B----4-:R-:W-:-:S03]  /*2cc80*/  IADD3 R204, P3, PT, R222, R134, RZ ;  /* 0x00000086decc7210 */ /* 0x010fc60007f7e0ff */
[----:B------:R-:W4:Y:S02]  /*2cc90*/  LDL.LU.64 R206, [R1+0xf8] ;  /* 0x0000f80001ce7983 */ /* 0x000f240000300a00 */
[----:B------:R-:W-:Y:S02]  /*2cca0*/  IMAD.X R205, R223, 0x1, R135, P3 ;  /* 0x00000001dfcd7824 */ /* 0x000fe400018e0687 */
[----:B------:R-:W4:Y:S04]  /*2ccb0*/  LDL.LU.64 R208, [R1+0xd8] ;  /* 0x0000d80001d07983 */ /* 0x000f280000300a00 */
[----:B------:R-:W4:Y:S04]  /*2ccc0*/  LDL.LU.64 R214, [R1+0xb8] ;  /* 0x0000b80001d67983 */ /* 0x000f280000300a00 */
[----:B------:R-:W4:Y:S04]  /*2ccd0*/  LDL.LU.64 R218, [R1+0x98] ;  /* 0x0000980001da7983 */ /* 0x000f280000300a00 */
[----:B------:R-:W-:Y:S01]  /*2cce0*/  LDGSTS.E [R141+0x40300], desc[UR22][R198.64], P2 ;  /* 0x40300000c68d7fae */ /* 0x000fe200091a1016 */
[----:B------:R-:W-:-:S03]  /*2ccf0*/  IADD3 R222, P3, PT, R224, R134, RZ ;  /* 0x00000086e0de7210 */ /* 0x000fc60007f7e0ff */
[----:B------:R-:W-:Y:S02]  /*2cd00*/  LDGSTS.E [R141+0x40700], desc[UR22][R204.64], P2 ;  /* 0x40700000cc8d7fae */ /* 0x000fe400091a1016 */
[----:B------:R-:W-:Y:S01]  /*2cd10*/  IMAD.X R223, R225, 0x1, R135, P3 ;  /* 0x00000001e1df7824 */ /* 0x000fe200018e0687 */
[----:B------:R-:W-:-:S04]  /*2cd20*/  IADD3 R224, P3, PT, R246, R134, RZ ;  /* 0x00000086f6e07210 */ /* 0x000fc80007f7e0ff */
[----:B------:R-:W-:Y:S01]  /*2cd30*/  LDGSTS.E [R141+0x40b00], desc[UR22][R222.64], P2 ;  /* 0x40b00000de8d7fae */ /* 0x000fe200091a1016 */
[----:B------:R-:W-:Y:S01]  /*2cd40*/  IMAD.X R225, R247, 0x1, R135, P3 ;  /* 0x00000001f7e17824 */ /* 0x000fe200018e0687 */
[----:B--2---:R-:W-:-:S04]  /*2cd50*/  IADD3 R246, P3, PT, R230, R134, RZ ;  /* 0x00000086e6f67210 */ /* 0x004fc80007f7e0ff */
[----:B------:R-:W-:Y:S01]  /*2cd60*/  LDGSTS.E [R141+0x40f00], desc[UR22][R224.64], P2 ;  /* 0x40f00000e08d7fae */ /* 0x000fe200091a1016 */
[----:B------:R-:W-:-:S03]  /*2cd70*/  IMAD.X R247, R231, 0x1, R135, P3 ;  /* 0x00000001e7f77824 */ /* 0x000fc600018e0687 */
[----:B------:R-:W2:Y:S04]  /*2cd80*/  LDL.LU.64 R230, [R1+0x78] ;  /* 0x0000780001e67983 */ /* 0x000ea80000300a00 */
[----:B------:R-:W-:Y:S01]  /*2cd90*/  LDGSTS.E [R141+0x41300], desc[UR22][R246.64], P2 ;  /* 0x41300000f68d7fae */ /* 0x000fe200091a1016 */
[----:B------:R-:W-:-:S05]  /*2cda0*/  IADD3 R216, P3, PT, R238, R134, RZ ;  /* 0x00000086eed87210 */ /* 0x000fca0007f7e0ff */
[----:B------:R-:W-:Y:S02]  /*2cdb0*/  IMAD.X R217, R239, 0x1, R135, P3 ;  /* 0x00000001efd97824 */ /* 0x000fe400018e0687 */
[----:B------:R-:W2:Y:S04]  /*2cdc0*/  LDL.LU.64 R238, [R1+0x58] ;  /* 0x0000580001ee7983 */ /* 0x000ea80000300a00 */
[----:B------:R-:W-:Y:S01]  /*2cdd0*/  LDGSTS.E [R141+0x41700], desc[UR22][R216.64], P2 ;  /* 0x41700000d88d7fae */ /* 0x000fe200091a1016 */
[----:B------:R-:W-:-:S04]  /*2cde0*/  IADD3 R210, P3, PT, R136, R134, RZ ;  /* 0x0000008688d27210 */ /* 0x000fc80007f7e0ff */
[----:B------:R-:W-:Y:S02]  /*2cdf0*/  IADD3.X R211, PT, PT, R137, R135, RZ, P3, !PT ;  /* 0x0000008789d37210 */ /* 0x000fe40001ffe4ff */
[----:B------:R-:W2:Y:S04]  /*2ce00*/  LDL.LU.64 R136, [R1+0x38] ;  /* 0x0000380001887983 */ /* 0x000ea80000300a00 */
[----:B------:R-:W-:Y:S01]  /*2ce10*/  LDGSTS.E [R141+0x41b00], desc[UR22][R210.64], P2 ;  /* 0x41b00000d28d7fae */ /* 0x000fe200091a1016 */
[----:B---3--:R-:W-:-:S05]  /*2ce20*/  IADD3 R200, P3, PT, R228, R134, RZ ;  /* 0x00000086e4c87210 */ /* 0x008fca0007f7e0ff */
[----:B------:R-:W-:Y:S02]  /*2ce30*/  IMAD.X R201, R229, 0x1, R135, P3 ;  /* 0x00000001e5c97824 */ /* 0x000fe400018e0687 */
[----:B------:R-:W3:Y:S01]  /*2ce40*/  LDL.LU.64 R228, [R1+0x18] ;  /* 0x0000180001e47983 */ /* 0x000ee20000300a00 */
[----:B------:R-:W-:-:S03]  /*2ce50*/  IADD3 R184, P3, PT, R236, R134, RZ ;  /* 0x00000086ecb87210 */ /* 0x000fc60007f7e0ff */
[----:B------:R-:W-:Y:S02]  /*2ce60*/  LDGSTS.E [R141+0x41f00], desc[UR22][R200.64], P2 ;  /* 0x41f00000c88d7fae */ /* 0x000fe400091a1016 */
[----:B------:R-:W-:Y:S01]  /*2ce70*/  IMAD.X R185, R237, 0x1, R135, P3 ;  /* 0x00000001edb97824 */ /* 0x000fe200018e0687 */
[----:B------:R-:W-:-:S04]  /*2ce80*/  IADD3 R182, P3, PT, R138, R134, RZ ;  /* 0x000000868ab67210 */ /* 0x000fc80007f7e0ff */
[----:B------:R4:W-:Y:S01]  /*2ce90*/  LDGSTS.E [R141+0x42300], desc[UR22][R184.64], P2 ;  /* 0x42300000b88d7fae */ /* 0x0009e200091a1016 */
[--C-:B------:R-:W-:Y:S01]  /*2cea0*/  IMAD.X R183, R139, 0x1, R135.reuse, P3 ;  /* 0x000000018bb77824 */ /* 0x100fe200018e0687 */
[-C--:B------:R-:W-:Y:S02]  /*2ceb0*/  IADD3 R138, P3, PT, R244, R134.reuse, RZ ;  /* 0x00000086f48a7210 */ /* 0x080fe40007f7e0ff */
[----:B------:R4:W-:Y:S03]  /*2cec0*/  STL.64 [R1+0x568], R184 ;  /* 0x000568b801007387 */ /* 0x0009e60000100a00 */
[----:B------:R-:W-:Y:S01]  /*2ced0*/  IMAD.X R139, R245, 0x1, R135, P3 ;  /* 0x00000001f58b7824 */ /* 0x000fe200018e0687 */
[----:B------:R1:W-:Y:S04]  /*2cee0*/  STL.64 [R1+0x590], R182 ;  /* 0x000590b601007387 */ /* 0x0003e80000100a00 */
[----:B------:R1:W-:Y:S01]  /*2cef0*/  LDGSTS.E [R141+0x42700], desc[UR22][R182.64], P2 ;  /* 0x42700000b68d7fae */ /* 0x0003e200091a1016 */
[----:B----4-:R-:W-:-:S03]  /*2cf00*/  IADD3 R184, P3, PT, R206, R134, RZ ;  /* 0x00000086ceb87210 */ /* 0x010fc60007f7e0ff */
[----:B------:R4:W-:Y:S02]  /*2cf10*/  STL.64 [R1+0x5c8], R138 ;  /* 0x0005c88a01007387 */ /* 0x0009e40000100a00 */
[----:B------:R-:W-:Y:S02]  /*2cf20*/  IMAD.X R185, R207, 0x1, R135, P3 ;  /* 0x00000001cfb97824 */ /* 0x000fe400018e0687 */
[----:B------:R4:W-:Y:S01]  /*2cf30*/  LDGSTS.E [R141+0x42b00], desc[UR22][R138.64], P2 ;  /* 0x42b000008a8d7fae */ /* 0x0009e200091a1016 */
[----:B-1----:R-:W-:-:S03]  /*2cf40*/  IADD3 R182, P3, PT, R208, R134, RZ ;  /* 0x00000086d0b67210 */ /* 0x002fc60007f7e0ff */
[----:B------:R1:W-:Y:S02]  /*2cf50*/  STL.64 [R1+0x608], R184 ;  /* 0x000608b801007387 */ /* 0x0003e40000100a00 */
[----:B------:R-:W-:Y:S02]  /*2cf60*/  IMAD.X R183, R209, 0x1, R135, P3 ;  /* 0x00000001d1b77824 */ /* 0x000fe400018e0687 */
[----:B------:R1:W-:Y:S01]  /*2cf70*/  LDGSTS.E [R141+0x42f00], desc[UR22][R184.64], P2 ;  /* 0x42f00000b88d7fae */ /* 0x0003e200091a1016 */
[----:B----4-:R-:W-:-:S03]  /*2cf80*/  IADD3 R138, P3, PT, R214, R134, RZ ;  /* 0x00000086d68a7210 */ /* 0x010fc60007f7e0ff */
[----:B------:R2:W-:Y:S01]  /*2cf90*/  STL.64 [R1+0x630], R182 ;  /* 0x000630b601007387 */ /* 0x0005e20000100a00 */
[----:B------:R-:W-:-:S03]  /*2cfa0*/  IADD3.X R139, PT, PT, R215, R135, RZ, P3, !PT ;  /* 0x00000087d78b7210 */ /* 0x000fc60001ffe4ff */
[----:B------:R2:W-:Y:S01]  /*2cfb0*/  LDGSTS.E [R141+0x43300], desc[UR22][R182.64], P2 ;  /* 0x43300000b68d7fae */ /* 0x0005e200091a1016 */
[----:B-1----:R-:W-:-:S03]  /*2cfc0*/  IADD3 R184, P3, PT, R218, R134, RZ ;  /* 0x00000086dab87210 */ /* 0x002fc60007f7e0ff */
[----:B------:R1:W-:Y:S02]  /*2cfd0*/  STL.64 [R1+0x670], R138 ;  /* 0x0006708a01007387 */ /* 0x0003e40000100a00 */
[----:B------:R-:W-:Y:S02]  /*2cfe0*/  IMAD.X R185, R219, 0x1, R135, P3 ;  /* 0x00000001dbb97824 */ /* 0x000fe400018e0687 */
[----:B------:R1:W-:Y:S01]  /*2cff0*/  LDGSTS.E [R141+0x43700], desc[UR22][R138.64], P2 ;  /* 0x437000008a8d7fae */ /* 0x0003e200091a1016 */
[----:B--2---:R-:W-:-:S03]  /*2d000*/  IADD3 R182, P3, PT, R230, R134, RZ ;  /* 0x00000086e6b67210 */ /* 0x004fc60007f7e0ff */
[----:B------:R-:W-:Y:S02]  /*2d010*/  STL.64 [R1+0x698], R184 ;  /* 0x000698b801007387 */ /* 0x000fe40000100a00 */
[----:B------:R-:W-:Y:S02]  /*2d020*/  IMAD.X R183, R231, 0x1, R135, P3 ;  /* 0x00000001e7b77824 */ /* 0x000fe400018e0687 */
[----:B------:R-:W-:Y:S04]  /*2d030*/  LDGSTS.E [R141+0x43b00], desc[UR22][R184.64], P2 ;  /* 0x43b00000b88d7fae */ /* 0x000fe800091a1016 */
[----:B------:R2:W-:Y:S04]  /*2d040*/  STL.64 [R1+0x6d0], R182 ;  /* 0x0006d0b601007387 */ /* 0x0005e80000100a00 */
[----:B------:R2:W-:Y:S01]  /*2d050*/  LDGSTS.E [R141+0x43f00], desc[UR22][R182.64], P2 ;  /* 0x43f00000b68d7fae */ /* 0x0005e200091a1016 */
[----:B-1----:R-:W-:-:S05]  /*2d060*/  IADD3 R138, P3, PT, R238, R134, RZ ;  /* 0x00000086ee8a7210 */ /* 0x002fca0007f7e0ff */
[----:B------:R-:W-:-:S05]  /*2d070*/  IMAD.X R139, R239, 0x1, R135, P3 ;  /* 0x00000001ef8b7824 */ /* 0x000fca00018e0687 */
[----:B------:R3:W-:Y:S04]  /*2d080*/  STL.64 [R1+0x6f8], R138 ;  /* 0x0006f88a01007387 */ /* 0x0007e80000100a00 */
[----:B------:R3:W-:Y:S01]  /*2d090*/  LDGSTS.E [R141+0x44300], desc[UR22][R138.64], P2 ;  /* 0x443000008a8d7fae */ /* 0x0007e200091a1016 */
[----:B--2---:R-:W-:-:S05]  /*2d0a0*/  IADD3 R182, P3, PT, R136, R134, RZ ;  /* 0x0000008688b67210 */ /* 0x004fca0007f7e0ff */
[----:B------:R-:W-:-:S05]  /*2d0b0*/  IMAD.X R183, R137, 0x1, R135, P3 ;  /* 0x0000000189b77824 */ /* 0x000fca00018e0687 */
[----:B------:R1:W-:Y:S04]  /*2d0c0*/  STL.64 [R1+0x738], R182 ;  /* 0x000738b601007387 */ /* 0x0003e80000100a00 */
[----:B------:R1:W-:Y:S01]  /*2d0d0*/  LDGSTS.E [R141+0x44700], desc[UR22][R182.64], P2 ;  /* 0x44700000b68d7fae */ /* 0x0003e200091a1016 */
[----:B---3--:R-:W-:-:S05]  /*2d0e0*/  IADD3 R138, P3, PT, R228, R134, RZ ;  /* 0x00000086e48a7210 */ /* 0x008fca0007f7e0ff */
[----:B------:R-:W-:Y:S01]  /*2d0f0*/  IMAD.X R139, R229, 0x1, R135, P3 ;  /* 0x00000001e58b7824 */ /* 0x000fe200018e0687 */
[----:B------:R-:W-:-:S04]  /*2d100*/  IADD3 R136, P3, PT, R250, R134, RZ ;  /* 0x00000086fa887210 */ /* 0x000fc80007f7e0ff */
[----:B------:R2:W-:Y:S01]  /*2d110*/  LDGSTS.E [R141+0x44b00], desc[UR22][R138.64], P2 ;  /* 0x44b000008a8d7fae */ /* 0x0005e200091a1016 */
[----:B------:R-:W-:Y:S01]  /*2d120*/  IMAD.X R137, R251, 0x1, R135, P3 ;  /* 0x00000001fb897824 */ /* 0x000fe200018e0687 */
[-C--:B-1----:R-:W-:Y:S02]  /*2d130*/  IADD3 R182, P3, PT, R242, R134.reuse, RZ ;  /* 0x00000086f2b67210 */ /* 0x082fe40007f7e0ff */
[----:B------:R2:W-:Y:S02]  /*2d140*/  STL.64 [R1+0x778], R138 ;  /* 0x0007788a01007387 */ /* 0x0005e40000100a00 */
[----:B------:R-:W-:Y:S02]  /*2d150*/  IADD3.X R183, PT, PT, R243, R135, RZ, P3, !PT ;  /* 0x00000087f3b77210 */ /* 0x000fe40001ffe4ff */
[----:B------:R1:W-:Y:S04]  /*2d160*/  STL.64 [R1+0x7a8], R136 ;  /* 0x0007a88801007387 */ /* 0x0003e80000100a00 */
[----:B------:R1:W-:Y:S01]  /*2d170*/  LDGSTS.E [R141+0x44f00], desc[UR22][R136.64], P2 ;  /* 0x44f00000888d7fae */ /* 0x0003e200091a1016 */
[----:B--2---:R-:W-:-:S03]  /*2d180*/  IADD3 R138, P3, PT, R234, R134, RZ ;  /* 0x00000086ea8a7210 */ /* 0x004fc60007f7e0ff */
[----:B------:R-:W-:Y:S02]  /*2d190*/  STL.64 [R1+0x7f0], R182 ;  /* 0x0007f0b601007387 */ /* 0x000fe40000100a00 */
[----:B------:R-:W-:Y:S02]  /*2d1a0*/  IMAD.X R139, R235, 0x1, R135, P3 ;  /* 0x00000001eb8b7824 */ /* 0x000fe400018e0687 */
[----:B------:R2:W-:Y:S01]  /*2d1b0*/  LDGSTS.E [R141+0x45300], desc[UR22][R182.64], P2 ;  /* 0x45300000b68d7fae */ /* 0x0005e200091a1016 */
[----:B-1----:R-:W-:-:S03]  /*2d1c0*/  IADD3 R136, P3, PT, R180, R134, RZ ;  /* 0x00000086b4887210 */ /* 0x002fc60007f7e0ff */
[----:B------:R-:W-:Y:S02]  /*2d1d0*/  STL.64 [R1+0x828], R138 ;  /* 0x0008288a01007387 */ /* 0x000fe40000100a00 */
[----:B------:R-:W-:Y:S02]  /*2d1e0*/  IMAD.X R137, R181, 0x1, R135, P3 ;  /* 0x00000001b5897824 */ /* 0x000fe400018e0687 */
[----:B------:R1:W-:Y:S04]  /*2d1f0*/  LDGSTS.E [R141+0x45700], desc[UR22][R138.64], P2 ;  /* 0x457000008a8d7fae */ /* 0x0003e800091a1016 */
[----:B------:R3:W-:Y:S04]  /*2d200*/  STL.64 [R1+0x870], R136 ;  /* 0x0008708801007387 */ /* 0x0007e80000100a00 */
[----:B------:R-:W-:Y:S04]  /*2d210*/  LDGSTS.E [R141+0x45b00], desc[UR22][R136.64], P2 ;  /* 0x45b00000888d7fae */ /* 0x000fe800091a1016 */
[----:B---3--:R-:W3:Y:S01]  /*2d220*/  LDL.LU.64 R136, [R1+0x240] ;  /* 0x0002400001887983 */ /* 0x008ee20000300a00 */
[----:B--2---:R-:W-:-:S03]  /*2d230*/  IADD3 R182, P3, PT, R178, R134, RZ ;  /* 0x00000086b2b67210 */ /* 0x004fc60007f7e0ff */
[----:B------:R-:W2:Y:S02]  /*2d240*/  LDL.LU.64 R214, [R1+0x220] ;  /* 0x0002200001d67983 */ /* 0x000ea40000300a00 */
[----:B------:R-:W-:Y:S01]  /*2d250*/  IMAD.X R183, R179, 0x1, R135, P3 ;  /* 0x00000001b3b77824 */ /* 0x000fe200018e0687 */
[----:B------:R-:W-:-:S04]  /*2d260*/  IADD3 R180, P3, PT, R176, R134, RZ ;  /* 0x00000086b0b47210 */ /* 0x000fc80007f7e0ff */
[----:B------:R-:W-:Y:S01]  /*2d270*/  LDGSTS.E [R141+0x45f00], desc[UR22][R182.64], P2 ;  /* 0x45f00000b68d7fae */ /* 0x000fe200091a1016 */
[--C-:B------:R-:W-:Y:S01]  /*2d280*/  IMAD.X R181, R177, 0x1, R135.reuse, P3 ;  /* 0x00000001b1b57824 */ /* 0x100fe200018e0687 */
[-C--:B-1----:R-:W-:Y:S02]  /*2d290*/  IADD3 R138, P3, PT, R174, R134.reuse, RZ ;  /* 0x00000086ae8a7210 */ /* 0x082fe40007f7e0ff */
[----:B------:R-:W-:Y:S03]  /*2d2a0*/  STL.64 [R1+0x8a8], R182 ;  /* 0x0008a8b601007387 */ /* 0x000fe60000100a00 */
[--C-:B------:R-:W-:Y:S01]  /*2d2b0*/  IMAD.X R139, R175, 0x1, R135.reuse, P3 ;  /* 0x00000001af8b7824 */ /* 0x100fe200018e0687 */
[-C--:B------:R-:W-:Y:S01]  /*2d2c0*/  IADD3 R176, P3, PT, R172, R134.reuse, RZ ;  /* 0x00000086acb07210 */ /* 0x080fe20007f7e0ff */
[----:B------:R-:W-:Y:S04]  /*2d2d0*/  STL.64 [R1+0x8f0], R180 ;  /* 0x0008f0b401007387 */ /* 0x000fe80000100a00 */
[----:B------:R-:W-:Y:S01]  /*2d2e0*/  IMAD.X R177, R173, 0x1, R135, P3 ;  /* 0x00000001adb17824 */ /* 0x000fe200018e0687 */
[-C--:B------:R-:W-:Y:S01]  /*2d2f0*/  IADD3 R174, P3, PT, R170, R134.reuse, RZ ;  /* 0x00000086aaae7210 */ /* 0x080fe20007f7e0ff */
[----:B------:R-:W-:Y:S03]  /*2d300*/  LDGSTS.E [R141+0x46300], desc[UR22][R180.64], P2 ;  /* 0x46300000b48d7fae */ /* 0x000fe600091a1016 */
[----:B------:R-:W-:Y:S01]  /*2d310*/  IADD3.X R175, PT, PT, R171, R135, RZ, P3, !PT ;  /* 0x00000087abaf7210 */ /* 0x000fe20001ffe4ff */
[----:B------:R1:W-:Y:S04]  /*2d320*/  STL.64 [R1+0x920], R138 ;  /* 0x0009208a01007387 */ /* 0x0003e80000100a00 */
[----:B------:R1:W-:Y:S04]  /*2d330*/  LDGSTS.E [R141+0x46700], desc[UR22][R138.64], P2 ;  /* 0x467000008a8d7fae */ /* 0x0003e800091a1016 */
[----:B------:R-:W4:Y:S04]  /*2d340*/  LDL.LU.64 R230, [R1+0x208] ;  /* 0x0002080001e67983 */ /* 0x000f280000300a00 */
[----:B------:R-:W4:Y:S01]  /*2d350*/  LDL.LU.64 R228, [R1+0x1e8] ;  /* 0x0001e80001e47983 */ /* 0x000f220000300a00 */
[----:B-1----:R-:W-:-:S03]  /*2d360*/  IADD3 R138, P3, PT, R168, R134, RZ ;  /* 0x00000086a88a7210 */ /* 0x002fc60007f7e0ff */
[----:B------:R-:W4:Y:S02]  /*2d370*/  LDL.LU.64 R206, [R1+0x1d0] ;  /* 0x0001d00001ce7983 */ /* 0x000f240000300a00 */
[--C-:B------:R-:W-:Y:S01]  /*2d380*/  IMAD.X R139, R169, 0x1, R135.reuse, P3 ;  /* 0x00000001a98b7824 */ /* 0x100fe200018e0687 */
[-C--:B------:R-:W-:Y:S01]  /*2d390*/  IADD3 R170, P3, PT, R166, R134.reuse, RZ ;  /* 0x00000086a6aa7210 */ /* 0x080fe20007f7e0ff */
[----:B------:R-:W-:Y:S04]  /*2d3a0*/  STL.64 [R1+0x960], R176 ;  /* 0x000960b001007387 */ /* 0x000fe80000100a00 */
[--C-:B------:R-:W-:Y:S01]  /*2d3b0*/  IMAD.X R171, R167, 0x1, R135.reuse, P3 ;  /* 0x00000001a7ab7824 */ /* 0x100fe200018e0687 */
[----:B------:R-:W-:Y:S01]  /*2d3c0*/  IADD3 R168, P3, PT, R164, R134, RZ ;  /* 0x00000086a4a87210 */ /* 0x000fe20007f7e0ff */
[----:B------:R-:W-:Y:S04]  /*2d3d0*/  LDGSTS.E [R141+0x46b00], desc[UR22][R176.64], P2 ;  /* 0x46b00000b08d7fae */ /* 0x000fe800091a1016 */
[----:B------:R-:W-:Y:S01]  /*2d3e0*/  STL.64 [R1+0x998], R174 ;  /* 0x000998ae01007387 */ /* 0x000fe20000100a00 */
[----:B------:R-:W-:-:S03]  /*2d3f0*/  IMAD.X R169, R165, 0x1, R135, P3 ;  /* 0x00000001a5a97824 */ /* 0x000fc600018e0687 */
[----:B------:R-:W-:Y:S04]  /*2d400*/  LDGSTS.E [R141+0x46f00], desc[UR22][R174.64], P2 ;  /* 0x46f00000ae8d7fae */ /* 0x000fe800091a1016 */
[----:B------:R1:W-:Y:S04]  /*2d410*/  STL.64 [R1+0xa58], R138 ;  /* 0x000a588a01007387 */ /* 0x0003e80000100a00 */
[----:B------:R1:W-:Y:S04]  /*2d420*/  LDGSTS.E [R141+0x47300], desc[UR22][R138.64], P2 ;  /* 0x473000008a8d7fae */ /* 0x0003e800091a1016 */
[----:B------:R-:W-:Y:S04]  /*2d430*/  STL.64 [R1+0xaa0], R170 ;  /* 0x000aa0aa01007387 */ /* 0x000fe80000100a00 */
[----:B------:R-:W-:Y:S01]  /*2d440*/  STL.64 [R1+0xad0], R168 ;  /* 0x000ad0a801007387 */ /* 0x000fe20000100a00 */
[----:B-1----:R-:W-:-:S03]  /*2d450*/  IADD3 R138, P3, PT, R162, R134, RZ ;  /* 0x00000086a28a7210 */ /* 0x002fc60007f7e0ff */
[----:B------:R-:W4:Y:S02]  /*2d460*/  LDL.LU.64 R218, [R1+0x1b0] ;  /* 0x0001b00001da7983 */ /* 0x000f240000300a00 */
[----:B------:R-:W-:Y:S02]  /*2d470*/  IMAD.X R139, R163, 0x1, R135, P3 ;  /* 0x00000001a38b7824 */ /* 0x000fe400018e0687 */
[----:B------:R-:W-:Y:S04]  /*2d480*/  LDGSTS.E [R141+0x47700], desc[UR22][R170.64], P2 ;  /* 0x47700000aa8d7fae */ /* 0x000fe800091a1016 */
[----:B------:R1:W-:Y:S04]  /*2d490*/  STL.64 [R1+0xb00], R138 ;  /* 0x000b008a01007387 */ /* 0x0003e80000100a00 */
[----:B------:R-:W4:Y:S04]  /*2d4a0*/  LDL.LU.64 R238, [R1+0x190] ;  /* 0x0001900001ee7983 */ /* 0x000f280000300a00 */
[----:B------:R-:W-:Y:S04]  /*2d4b0*/  LDGSTS.E [R141+0x47b00], desc[UR22][R168.64], P2 ;  /* 0x47b00000a88d7fae */ /* 0x000fe800091a1016 */
[----:B------:R1:W-:Y:S01]  /*2d4c0*/  LDGSTS.E [R141+0x47f00], desc[UR22][R138.64], P2 ;  /* 0x47f000008a8d7fae */ /* 0x0003e200091a1016 */
[----:B---3--:R-:W-:-:S05]  /*2d4d0*/  IADD3 R196, P3, PT, R136, R134, RZ ;  /* 0x0000008688c47210 */ /* 0x008fca0007f7e0ff */
[----:B------:R-:W-:Y:S02]  /*2d4e0*/  IMAD.X R197, R137, 0x1, R135, P3 ;  /* 0x0000000189c57824 */ /* 0x000fe400018e0687 */
[----:B------:R-:W3:Y:S04]  /*2d4f0*/  LDL.LU.64 R136, [R1+0x170] ;  /* 0x0001700001887983 */ /* 0x000ee80000300a00 */
[----:B------:R-:W3:Y:S04]  /*2d500*/  LDL.LU.64 R182, [R1+0x150] ;  /* 0x0001500001b67983 */ /* 0x000ee80000300a00 */
[----:B------:R-:W3:Y:S04]  /*2d510*/  LDL.LU.64 R184, [R1+0x130] ;  /* 0x0001300001b87983 */ /* 0x000ee80000300a00 */
[----:B------:R-:W3:Y:S01]  /*2d520*/  LDL.LU.64 R186, [R1+0x110] ;  /* 0x0001100001ba7983 */ /* 0x000ee20000300a00 */
[----:B--2---:R-:W-:-:S03]  /*2d530*/  IADD3 R208, P3, PT, R214, R134, RZ ;  /* 0x00000086d6d07210 */ /* 0x004fc60007f7e0ff */
[----:B------:R-:W2:Y:S02]  /*2d540*/  LDL.LU.64 R188, [R1+0xf0] ;  /* 0x0000f00001bc7983 */ /* 0x000ea40000300a00 */
[----:B------:R-:W-:Y:S02]  /*2d550*/  IMAD.X R209, R215, 0x1, R135, P3 ;  /* 0x00000001d7d17824 */ /* 0x000fe400018e0687 */
[----:B------:R-:W2:Y:S04]  /*2d560*/  LDL.LU.64 R190, [R1+0xd0] ;  /* 0x0000d00001be7983 */ /* 0x000ea80000300a00 */
[----:B------:R-:W2:Y:S04]  /*2d570*/  LDL.LU.64 R192, [R1+0xb0] ;  /* 0x0000b00001c07983 */ /* 0x000ea80000300a00 */
[----:B------:R-:W2:Y:S01]  /*2d580*/  LDL.LU.64 R194, [R1+0x90] ;  /* 0x0000900001c27983 */ /* 0x000ea20000300a00 */
[----:B----4-:R-:W-:-:S03]  /*2d590*/  IADD3 R214, P3, PT, R230, R134, RZ ;  /* 0x00000086e6d67210 */ /* 0x010fc60007f7e0ff */
[----:B-1----:R-:W4:Y:S01]  /*2d5a0*/  LDL.LU.64 R138, [R1+0x70] ;  /* 0x00007000018a7983 */ /* 0x002f220000300a00 */
[----:B------:R-:W-:-:S03]  /*2d5b0*/  IADD3.X R215, PT, PT, R231, R135, RZ, P3, !PT ;  /* 0x00000087e7d77210 */ /* 0x000fc60001ffe4ff */
[----:B------:R-:W4:Y:S01]  /*2d5c0*/  LDL.LU.64 R244, [R1+0x50] ;  /* 0x0000500001f47983 */ /* 0x000f220000300a00 */
[----:B------:R-:W-:-:S03]  /*2d5d0*/  IADD3 R230, P3, PT, R228, R134, RZ ;  /* 0x00000086e4e67210 */ /* 0x000fc60007f7e0ff */
[----:B------:R-:W-:Y:S02]  /*2d5e0*/  LDGSTS.E [R142+0x40380], desc[UR22][R196.64], P2 ;  /* 0x40380000c48e7fae */ /* 0x000fe400091a1016 */
[--C-:B------:R-:W-:Y:S01]  /*2d5f0*/  IMAD.X R231, R229, 0x1, R135.reuse, P3 ;  /* 0x00000001e5e77824 */ /* 0x100fe200018e0687 */
[-C--:B------:R-:W-:Y:S01]  /*2d600*/  IADD3 R228, P3, PT, R206, R134.reuse, RZ ;  /* 0x00000086cee47210 */ /* 0x080fe20007f7e0ff */
[----:B------:R-:W-:Y:S04]  /*2d610*/  LDGSTS.E [R142+0x40780], desc[UR22][R208.64], P2 ;  /* 0x40780000d08e7fae */ /* 0x000fe800091a1016 */
[----:B------:R-:W-:Y:S01]  /*2d620*/  IMAD.X R229, R207, 0x1, R135, P3 ;  /* 0x00000001cfe57824 */ /* 0x000fe200018e0687 */
[----:B------:R-:W-:Y:S04]  /*2d630*/  LDGSTS.E [R142+0x40b80], desc[UR22][R214.64], P2 ;  /* 0x40b80000d68e7fae */ /* 0x000fe800091a1016 */
[----:B------:R-:W-:Y:S04]  /*2d640*/  LDGSTS.E [R142+0x40f80], desc[UR22][R230.64], P2 ;  /* 0x40f80000e68e7fae */ /* 0x000fe800091a1016 */
[----:B------:R-:W-:Y:S01]  /*2d650*/  LDGSTS.E [R142+0x41380], desc[UR22][R228.64], P2 ;  /* 0x41380000e48e7fae */ /* 0x000fe200091a1016 */
[----:B------:R-:W-:-:S05]  /*2d660*/  IADD3 R236, P3, PT, R218, R134, RZ ;  /* 0x00000086daec7210 */ /* 0x000fca0007f7e0ff */
[----:B------:R-:W-:-:S05]  /*2d670*/  IMAD.X R237, R219, 0x1, R135, P3 ;  /* 0x00000001dbed7824 */ /* 0x000fca00018e0687 */
[----:B------:R-:W-:Y:S01]  /*2d680*/  LDGSTS.E [R142+0x41780], desc[UR22][R236.64], P2 ;  /* 0x41780000ec8e7fae */ /* 0x000fe200091a1016 */
[----:B------:R-:W-:-:S05]  /*2d690*/  IADD3 R218, P3, PT, R238, R134, RZ ;  /* 0x00000086eeda7210 */ /* 0x000fca0007f7e0ff */
[----:B------:R-:W-:Y:S02]  /*2d6a0*/  IMAD.X R219, R239, 0x1, R135, P3 ;  /* 0x00000001efdb7824 */ /* 0x000fe400018e0687 */
[----:B------:R-:W4:Y:S04]  /*2d6b0*/  LDL.LU.64 R238, [R1+0x30] ;  /* 0x0000300001ee7983 */ /* 0x000f280000300a00 */
        /* <DEDUP_REMOVED lines=8> */
[----:B------:R-:W-:Y:S01]  /*2d740*/  IADD3.X R163, PT, PT, R185, R135, RZ, P3, !PT ;  /* 0x00000087b9a37210 */ /* 0x000fe20001ffe4ff */
[----:B------:R-:W-:Y:S01]  /*2d750*/  LDGSTS.E [R142+0x42380], desc[UR22][R234.64], P2 ;  /* 0x42380000ea8e7fae */ /* 0x000fe200091a1016 */
[----:B------:R-:W-:-:S03]  /*2d760*/  IADD3 R140, P3, PT, R186, R134, RZ ;  /* 0x00000086ba8c7210 */ /* 0x000fc60007f7e0ff */
[----:B------:R1:W-:Y:S02]  /*2d770*/  STL.64 [R1+0x520], R162 ;  /* 0x000520a201007387 */ /* 0x0003e40000100a00 */
[--C-:B------:R-:W-:Y:S01]  /*2d780*/  IMAD.X R141, R187, 0x1, R135.reuse, P3 ;  /* 0x00000001bb8d7824 */ /* 0x100fe200018e0687 */
[-C--:B--2---:R-:W-:Y:S01]  /*2d790*/  IADD3 R164, P3, PT, R188, R134.reuse, RZ ;  /* 0x00000086bca47210 */ /* 0x084fe20007f7e0ff */
[----:B------:R1:W-:Y:S04]  /*2d7a0*/  LDGSTS.E [R142+0x42780], desc[UR22][R162.64], P2 ;  /* 0x42780000a28e7fae */ /* 0x0003e800091a1016 */
        /* <DEDUP_REMOVED lines=12> */
[----:B------:R4:W-:Y:S01]  /*2d870*/  LDGSTS.E [R142+0x43780], desc[UR22][R140.64], P2 ;  /* 0x437800008c8e7fae */ /* 0x0009e200091a1016 */
[----:B-1----:R-:W-:-:S05]  /*2d880*/  IADD3 R162, P3, PT, R194, R134, RZ ;  /* 0x00000086c2a27210 */ /* 0x002fca0007f7e0ff */
[----:B------:R-:W-:Y:S01]  /*2d890*/  IMAD.X R163, R195, 0x1, R135, P3 ;  /* 0x00000001c3a37824 */ /* 0x000fe200018e0687 */
[----:B----4-:R-:W-:-:S04]  /*2d8a0*/  IADD3 R140, P3, PT, R138, R134, RZ ;  /* 0x000000868a8c7210 */ /* 0x010fc80007f7e0ff */
[----:B------:R-:W-:Y:S01]  /*2d8b0*/  LDGSTS.E [R142+0x43b80], desc[UR22][R162.64], P2 ;  /* 0x43b80000a28e7fae */ /* 0x000fe200091a1016 */
[----:B------:R-:W-:Y:S01]  /*2d8c0*/  IMAD.X R141, R139, 0x1, R135, P3 ;  /* 0x000000018b8d7824 */ /* 0x000fe200018e0687 */
[-C--:B------:R-:W-:Y:S02]  /*2d8d0*/  IADD3 R138, P3, PT, R244, R134.reuse, RZ ;  /* 0x00000086f48a7210 */ /* 0x080fe40007f7e0ff */
[----:B------:R-:W-:Y:S02]  /*2d8e0*/  STL.64 [R1+0x628], R162 ;  /* 0x000628a201007387 */ /* 0x000fe40000100a00 */
[----:B------:R-:W-:Y:S02]  /*2d8f0*/  IADD3.X R139, PT, PT, R245, R135, RZ, P3, !PT ;  /* 0x00000087f58b7210 */ /* 0x000fe40001ffe4ff */
[----:B------:R1:W-:Y:S04]  /*2d900*/  STL.64 [R1+0x668], R140 ;  /* 0x0006688c01007387 */ /* 0x0003e80000100a00 */
[----:B------:R1:W-:Y:S04]  /*2d910*/  LDGSTS.E [R142+0x43f80], desc[UR22][R140.64], P2 ;  /* 0x43f800008c8e7fae */ /* 0x0003e800091a1016 */
[----:B------:R3:W-:Y:S04]  /*2d920*/  STL.64 [R1+0x690], R138 ;  /* 0x0006908a01007387 */ /* 0x0007e80000100a00 */
[----:B------:R3:W-:Y:S01]  /*2d930*/  LDGSTS.E [R142+0x44380], desc[UR22][R138.64], P2 ;  /* 0x443800008a8e7fae */ /* 0x0007e200091a1016 */
[----:B-1----:R-:W-:-:S05]  /*2d940*/  IADD3 R140, P3, PT, R238, R134, RZ ;  /* 0x00000086ee8c7210 */ /* 0x002fca0007f7e0ff */
[----:B------:R-:W-:-:S05]  /*2d950*/  IMAD.X R141, R239, 0x1, R135, P3 ;  /* 0x00000001ef8d7824 */ /* 0x000fca00018e0687 */
[----:B------:R1:W-:Y:S04]  /*2d960*/  STL.64 [R1+0x6c0], R140 ;  /* 0x0006c08c01007387 */ /* 0x0003e80000100a00 */
[----:B------:R1:W-:Y:S01]  /*2d970*/  LDGSTS.E [R142+0x44780], desc[UR22][R140.64], P2 ;  /* 0x447800008c8e7fae */ /* 0x0003e200091a1016 */
[----:B------:R-:W-:Y:S01]  /*2d980*/  UMOV UR6, URZ ;  /* 0x000000ff00067c82 */ /* 0x000fe20008000000 */
[----:B---3--:R-:W-:-:S05]  /*2d990*/  IADD3 R138, P3, PT, R136, R134, RZ ;  /* 0x00000086888a7210 */ /* 0x008fca0007f7e0ff */
[----:B------:R-:W-:Y:S01]  /*2d9a0*/  IMAD.X R139, R137, 0x1, R135, P3 ;  /* 0x00000001898b7824 */ /* 0x000fe200018e0687 */
[----:B------:R-:W-:-:S04]  /*2d9b0*/  IADD3 R136, P3, PT, R248, R134, RZ ;  /* 0x00000086f8887210 */ /* 0x000fc80007f7e0ff */
[----:B------:R2:W-:Y:S01]  /*2d9c0*/  LDGSTS.E [R142+0x44b80], desc[UR22][R138.64], P2 ;  /* 0x44b800008a8e7fae */ /* 0x0005e200091a1016 */
[--C-:B------:R-:W-:Y:S01]  /*2d9d0*/  IMAD.X R137, R249, 0x1, R135.reuse, P3 ;  /* 0x00000001f9897824 */ /* 0x100fe200018e0687 */
[-C--:B-1----:R-:W-:Y:S02]  /*2d9e0*/  IADD3 R140, P3, PT, R240, R134.reuse, RZ ;  /* 0x00000086f08c7210 */ /* 0x082fe40007f7e0ff */
[----:B------:R2:W-:Y:S03]  /*2d9f0*/  STL.64 [R1+0x6e8], R138 ;  /* 0x0006e88a01007387 */ /* 0x0005e60000100a00 */
[----:B------:R-:W-:Y:S01]  /*2da00*/  IMAD.X R141, R241, 0x1, R135, P3 ;  /* 0x00000001f18d7824 */ /* 0x000fe200018e0687 */
[----:B------:R1:W-:Y:S04]  /*2da10*/  STL.64 [R1+0x728], R136 ;  /* 0x0007288801007387 */ /* 0x0003e80000100a00 */
[----:B------:R1:W-:Y:S01]  /*2da20*/  LDGSTS.E [R142+0x44f80], desc[UR22][R136.64], P2 ;  /* 0x44f80000888e7fae */ /* 0x0003e200091a1016 */
[----:B--2---:R-:W-:-:S03]  /*2da30*/  IADD3 R138, P3, PT, R232, R134, RZ ;  /* 0x00000086e88a7210 */ /* 0x004fc60007f7e0ff */
[----:B------:R2:W-:Y:S02]  /*2da40*/  STL.64 [R1+0x768], R140 ;  /* 0x0007688c01007387 */ /* 0x0005e40000100a00 */
[----:B------:R-:W-:Y:S02]  /*2da50*/  IMAD.X R139, R233, 0x1, R135, P3 ;  /* 0x00000001e98b7824 */ /* 0x000fe400018e0687 */
[----:B------:R2:W-:Y:S01]  /*2da60*/  LDGSTS.E [R142+0x45380], desc[UR22][R140.64], P2 ;  /* 0x453800008c8e7fae */ /* 0x0005e200091a1016 */
[----:B-1----:R-:W-:-:S03]  /*2da70*/  IADD3 R136, P3, PT, R160, R134, RZ ;  /* 0x00000086a0887210 */ /* 0x002fc60007f7e0ff */
[----:B------:R1:W-:Y:S02]  /*2da80*/  STL.64 [R1+0x798], R138 ;  /* 0x0007988a01007387 */ /* 0x0003e40000100a00 */
[----:B------:R-:W-:Y:S02]  /*2da90*/  IMAD.X R137, R161, 0x1, R135, P3 ;  /* 0x00000001a1897824 */ /* 0x000fe400018e0687 */
[----:B------:R1:W-:Y:S01]  /*2daa0*/  LDGSTS.E [R142+0x45780], desc[UR22][R138.64], P2 ;  /* 0x457800008a8e7fae */ /* 0x0003e200091a1016 */
[----:B--2---:R-:W-:-:S03]  /*2dab0*/  IADD3 R140, P3, PT, R158, R134, RZ ;  /* 0x000000869e8c7210 */ /* 0x004fc60007f7e0ff */
        /* <DEDUP_REMOVED lines=28> */
[----:B------:R1:W-:Y:S01]  /*2dc80*/  STL.64 [R1+0x990], R140 ;  /* 0x0009908c01007387 */ /* 0x0003e20000100a00 */
[----:B------:R-:W-:-:S03]  /*2dc90*/  IADD3.X R139, PT, PT, R145, R135, RZ, P3, !PT ;  /* 0x00000087918b7210 */ /* 0x000fc60001ffe4ff */
[----:B------:R1:W-:Y:S01]  /*2dca0*/  LDGSTS.E [R142+0x47780], desc[UR22][R140.64], P2 ;  /* 0x477800008c8e7fae */ /* 0x0003e200091a1016 */
[----:B--2---:R-:W-:-:S03]  /*2dcb0*/  IADD3 R136, P3, PT, R220, R134, RZ ;  /* 0x00000086dc887210 */ /* 0x004fc60007f7e0ff */
[----:B------:R1:W-:Y:S02]  /*2dcc0*/  STL.64 [R1+0xa50], R138 ;  /* 0x000a508a01007387 */ /* 0x0003e40000100a00 */
[----:B------:R-:W-:Y:S02]  /*2dcd0*/  IMAD.X R137, R221, 0x1, R135, P3 ;  /* 0x00000001dd897824 */ /* 0x000fe400018e0687 */
[----:B------:R1:W-:Y:S04]  /*2dce0*/  LDGSTS.E [R142+0x47b80], desc[UR22][R138.64], P2 ;  /* 0x47b800008a8e7fae */ /* 0x0003e800091a1016 */
[----:B------:R1:W-:Y:S04]  /*2dcf0*/  STL.64 [R1+0xa98], R136 ;  /* 0x000a988801007387 */ /* 0x0003e80000100a00 */
[----:B------:R1:W-:Y:S01]  /*2dd00*/  LDGSTS.E [R142+0x47f80], desc[UR22][R136.64], P2 ;  /* 0x47f80000888e7fae */ /* 0x0003e200091a1016 */
[----:B------:R-:W-:-:S03]  /*2dd10*/  ISETP.GE.AND P2, PT, R252, 0x100, PT ;  /* 0x00000100fc00780c */ /* 0x000fc60003f46270 */
[----:B------:R-:W0:Y:S01]  /*2dd20*/  LDGDEPBAR ;  /* 0x00000000000079af */ /* 0x000e220000000000 */
[----:B------:R-:W-:-:S09]  /*2dd30*/  ISETP.GE.AND P3, PT, R252, 0x80, PT ;  /* 0x00000080fc00780c */ /* 0x000fd20003f66270 */
[----:B-1----:R-:W-:Y:S05]  /*2dd40*/  @!P2 BRA `(.L_x_8) ;  /* 0x00000150006ca947 */ /* 0x002fea0003800000 */
[----:B------:R-:W-:Y:S01]  /*2dd50*/  STL [R1+0xa30], R78 ;  /* 0x000a304e01007387 */ /* 0x000fe20000100800 */
[----:B------:R-:W-:Y:S01]  /*2dd60*/  IMAD.MOV.U32 R165, RZ, RZ, R75 ;  /* 0x000000ffffa57224 */ /* 0x000fe200078e004b */
[----:B------:R-:W-:Y:S01]  /*2dd70*/  MOV R241, R197 ;  /* 0x000000c500f17202 */ /* 0x000fe20000000f00 */
[----:B------:R-:W-:Y:S01]  /*2dd80*/  IMAD.MOV.U32 R143, RZ, RZ, R102 ;  /* 0x000000ffff8f7224 */ /* 0x000fe200078e0066 */
[----:B------:R-:W-:Y:S01]  /*2dd90*/  STL [R1+0xa2c], R76 ;  /* 0x000a2c4c01007387 */ /* 0x000fe20000100800 */
[----:B------:R-:W-:Y:S01]  /*2dda0*/  IMAD.MOV.U32 R144, RZ, RZ, R103 ;  /* 0x000000ffff907224 */ /* 0x000fe200078e0067 */
[----:B------:R-:W-:Y:S01]  /*2ddb0*/  MOV R102, R236 ;  /* 0x000000ec00667202 */ /* 0x000fe20000000f00 */
[----:B------:R-:W-:Y:S01]  /*2ddc0*/  IMAD.MOV.U32 R240, RZ, RZ, R196 ;  /* 0x000000fffff07224 */ /* 0x000fe200078e00c4 */
[----:B------:R1:W-:Y:S01]  /*2ddd0*/  STL [R1+0xa28], R74 ;  /* 0x000a284a01007387 */ /* 0x0003e20000100800 */
        /* <DEDUP_REMOVED lines=11> */
[----:B------:R3:W-:Y:S01]  /*2de90*/  STL [R1+0xa1c], R68 ;  /* 0x000a1c4401007387 */ /* 0x0007e20000100800 */
[----:B-1----:R-:W-:Y:S01]  /*2dea0*/  MOV R74, R202 ;  /* 0x000000ca004a7202 */ /* 0x002fe20000000f00 */
[----:B------:R-:W-:Y:S01]  /*2deb0*/  IMAD.MOV.U32 R75, RZ, RZ, R203 ;  /* 0x000000ffff4b7224 */ /* 0x000fe200078e00cb */
[----:B------:R-:W-:Y:S01]  /*2dec0*/  MOV R140, R109 ;  /* 0x0000006d008c7202 */ /* 0x000fe20000000f00 */
[----:B------:R-:W-:Y:S01]  /*2ded0*/  STL [R1+0xa18], R66 ;  /* 0x000a184201007387 */ /* 0x000fe20000100800 */
[----:B------:R-:W-:Y:S01]  /*2dee0*/  IMAD.MOV.U32 R106, RZ, RZ, R230 ;  /* 0x000000ffff6a7224 */ /* 0x000fe200078e00e6 */
[----:B------:R-:W-:Y:S01]  /*2def0*/  SHF.R.S32.HI R249, RZ, 0x1f, R252 ;  /* 0x0000001ffff97819 */ /* 0x000fe200000114fc */
[----:B------:R-:W-:Y:S01]  /*2df00*/  IMAD.MOV.U32 R93, RZ, RZ, R229 ;  /* 0x000000ffff5d7224 */ /* 0x000fe200078e00e5 */
[----:B------:R-:W-:Y:S01]  /*2df10*/  STL [R1+0xa14], R64 ;  /* 0x000a144001007387 */ /* 0x000fe20000100800 */
[----:B------:R-:W-:Y:S01]  /*2df20*/  IMAD.MOV.U32 R76, RZ, RZ, R204 ;  /* 0x000000ffff4c7224 */ /* 0x000fe200078e00cc */
[----:B------:R-:W-:Y:S01]  /*2df30*/  LEA.HI R249, R249, R252, RZ, 0x7 ;  /* 0x000000fcf9f97211 */ /* 0x000fe200078f38ff */
[----:B------:R-:W-:Y:S01]  /*2df40*/  IMAD.MOV.U32 R77, RZ, RZ, R205 ;  /* 0x000000ffff4d7224 */ /* 0x000fe200078e00cd */
[----:B------:R1:W-:Y:S01]  /*2df50*/  STL [R1+0xa10], R62 ;  /* 0x000a103e01007387 */ /* 0x0003e20000100800 */
        /* <DEDUP_REMOVED lines=19> */
[----:B------:R-:W-:Y:S01]  /*2e090*/  STL [R1+0x9fc], R52 ;  /* 0x0009fc3401007387 */ /* 0x000fe20000100800 */
[----:B------:R-:W-:Y:S01]  /*2e0a0*/  IMAD.MOV.U32 R142, RZ, RZ, R107 ;  /* 0x000000ffff8e7224 */ /* 0x000fe200078e006b */
[----:B------:R-:W-:Y:S01]  /*2e0b0*/  MOV R73, R75 ;  /* 0x0000004b00497202 */ /* 0x000fe20000000f00 */
[----:B--2---:R-:W-:Y:S01]  /*2e0c0*/  IMAD.MOV.U32 R70, RZ, RZ, R240 ;  /* 0x000000ffff467224 */ /* 0x004fe200078e00f0 */
[----:B------:R-:W-:Y:S01]  /*2e0d0*/  STL [R1+0x9f8], R50 ;  /* 0x0009f83201007387 */ /* 0x000fe20000100800 */
[----:B------:R-:W-:-:S02]  /*2e0e0*/  IMAD.MOV.U32 R71, RZ, RZ, R241 ;  /* 0x000000ffff477224 */ /* 0x000fc400078e00f1 */
[----:B------:R-:W-:Y:S01]  /*2e0f0*/  IMAD.MOV.U32 R72, RZ, RZ, R74 ;  /* 0x000000ffff487224 */ /* 0x000fe200078e004a */
[----:B------:R-:W-:Y:S01]  /*2e100*/  STL [R1+0x9f4], R48 ;  /* 0x0009f43001007387 */ /* 0x000fe20000100800 */
[----:B------:R-:W-:Y:S01]  /*2e110*/  IMAD.MOV.U32 R171, RZ, RZ, R63 ;  /* 0x000000ffffab7224 */ /* 0x000fe200078e003f */
[----:B---3--:R-:W-:Y:S01]  /*2e120*/  MOV R68, R242 ;  /* 0x000000f200447202 */ /* 0x008fe20000000f00 */
[----:B------:R-:W-:Y:S01]  /*2e130*/  IMAD.MOV.U32 R107, RZ, RZ, R231 ;  /* 0x000000ffff6b7224 */ /* 0x000fe200078e00e7 */
[----:B------:R-:W-:Y:S01]  /*2e140*/  STL [R1+0x9f0], R46 ;  /* 0x0009f02e01007387 */ /* 0x000fe20000100800 */
[----:B------:R-:W-:Y:S02]  /*2e150*/  IMAD.MOV.U32 R251, RZ, RZ, R108 ;  /* 0x000000fffffb7224 */ /* 0x000fe400078e006c */
[----:B------:R-:W-:Y:S01]  /*2e160*/  IMAD.MOV.U32 R69, RZ, RZ, R243 ;  /* 0x000000ffff457224 */ /* 0x000fe200078e00f3 */
[----:B------:R-:W-:Y:S01]  /*2e170*/  STL [R1+0x9ec], R44 ;  /* 0x0009ec2c01007387 */ /* 0x000fe20000100800 */
[----:B------:R-:W-:-:S02]  /*2e180*/  IMAD.MOV.U32 R169, RZ, RZ, R67 ;  /* 0x000000ffffa97224 */ /* 0x000fc400078e0043 */
[----:B------:R-:W-:Y:S01]  /*2e190*/  IMAD.MOV.U32 R172, RZ, RZ, R61 ;  /* 0x000000ffffac7224 */ /* 0x000fe200078e003d */
[----:B------:R-:W-:Y:S01]  /*2e1a0*/  STL [R1+0x9e8], R42 ;  /* 0x0009e82a01007387 */ /* 0x000fe20000100800 */
[----:B------:R-:W-:Y:S02]  /*2e1b0*/  IMAD.MOV.U32 R109, RZ, RZ, R235 ;  /* 0x000000ffff6d7224 */ /* 0x000fe400078e00eb */
        /* <DEDUP_REMOVED lines=29> */
[----:B------:R-:W-:Y:S01]  /*2e390*/  IMAD.MOV.U32 R150, RZ, RZ, R97 ;  /* 0x000000ffff967224 */ /* 0x000fe200078e0061 */
[----:B------:R-:W-:Y:S01]  /*2e3a0*/  MOV R88, R92 ;  /* 0x0000005c00587202 */ /* 0x000fe20000000f00 */
        /* <DEDUP_REMOVED lines=16> */
[----:B------:R-:W2:Y:S01]  /*2e4b0*/  LDL.LU.64 R238, [R1+0x1f0] ;  /* 0x0001f00001ee7983 */ /* 0x000ea20000300a00 */
[----:B------:R-:W-:Y:S02]  /*2e4c0*/  IMAD.MOV.U32 R82, RZ, RZ, R224 ;  /* 0x000000ffff527224 */ /* 0x000fe400078e00e0 */
[----:B------:R-:W-:Y:S01]  /*2e4d0*/  IMAD.MOV.U32 R145, RZ, RZ, R100 ;  /* 0x000000ffff917224 */ /* 0x000fe200078e0064 */
[----:B------:R-:W3:Y:S01]  /*2e4e0*/  LDL.LU.64 R232, [R1+0x230] ;  /* 0x0002300001e87983 */ /* 0x000ee20000300a00 */
[----:B------:R-:W-:Y:S01]  /*2e4f0*/  IMAD.MOV.U32 R146, RZ, RZ, R101 ;  /* 0x000000ffff927224 */ /* 0x000fe200078e0065 */
[----:B------:R-:W-:Y:S01]  /*2e500*/  MOV R101, R211 ;  /* 0x000000d300657202 */ /* 0x000fe20000000f00 */
[----:B------:R-:W-:Y:S01]  /*2e510*/  IMAD.MOV.U32 R100, RZ, RZ, R210 ;  /* 0x000000ffff647224 */ /* 0x000fe200078e00d2 */
[----:B------:R-:W4:Y:S01]  /*2e520*/  LDL.LU.64 R244, [R1+0x258] ;  /* 0x0002580001f47983 */ /* 0x000f220000300a00 */
[----:B------:R-:W-:-:S02]  /*2e530*/  IMAD.MOV.U32 R136, RZ, RZ, R112 ;  /* 0x000000ffff887224 */ /* 0x000fc400078e0070 */
[----:B------:R-:W-:Y:S01]  /*2e540*/  IMAD.MOV.U32 R137, RZ, RZ, R113 ;  /* 0x000000ffff897224 */ /* 0x000fe200078e0071 */
[----:B------:R-:W4:Y:S01]  /*2e550*/  LDL.LU.64 R236, [R1+0x260] ;  /* 0x0002600001ec7983 */ /* 0x000f220000300a00 */
[----:B------:R-:W-:Y:S02]  /*2e560*/  IMAD.MOV.U32 R112, RZ, RZ, R206 ;  /* 0x000000ffff707224 */ /* 0x000fe400078e00ce */
[----:B------:R-:W-:Y:S02]  /*2e570*/  IMAD.MOV.U32 R113, RZ, RZ, R207 ;  /* 0x000000ffff717224 */ /* 0x000fe400078e00cf */
[----:B------:R-:W-:Y:S01]  /*2e580*/  IMAD.MOV.U32 R153, RZ, RZ, R90 ;  /* 0x000000ffff997224 */ /* 0x000fe200078e005a */
[----:B------:R-:W-:Y:S01]  /*2e590*/  MOV R90, R216 ;  /* 0x000000d8005a7202 */ /* 0x000fe20000000f00 */
[----:B------:R-:W-:Y:S02]  /*2e5a0*/  IMAD.MOV.U32 R91, RZ, RZ, R217 ;  /* 0x000000ffff5b7224 */ /* 0x000fe400078e00d9 */
[----:B------:R-:W-:-:S02]  /*2e5b0*/  IMAD.MOV.U32 R148, RZ, RZ, R99 ;  /* 0x000000ffff947224 */ /* 0x000fc400078e0063 */
[----:B------:R-:W-:Y:S02]  /*2e5c0*/  IMAD.MOV.U32 R98, RZ, RZ, R218 ;  /* 0x000000ffff627224 */ /* 0x000fe400078e00da */
[----:B------:R-:W-:Y:S02]  /*2e5d0*/  IMAD.MOV.U32 R99, RZ, RZ, R219 ;  /* 0x000000ffff637224 */ /* 0x000fe400078e00db */
[----:B------:R-:W-:Y:S02]  /*2e5e0*/  IMAD.MOV.U32 R138, RZ, RZ, R110 ;  /* 0x000000ffff8a7224 */ /* 0x000fe400078e006e */
[----:B------:R-:W-:Y:S02]  /*2e5f0*/  IMAD.MOV.U32 R139, RZ, RZ, R111 ;  /* 0x000000ffff8b7224 */ /* 0x000fe400078e006f */
        /* <DEDUP_REMOVED lines=19> */
[----:B--2---:R-:W-:Y:S01]  /*2e730*/  IMAD.MOV.U32 R229, RZ, RZ, R238 ;  /* 0x000000ffffe57224 */ /* 0x004fe200078e00ee */
[----:B------:R-:W-:-:S02]  /*2e740*/  MOV R230, R239 ;  /* 0x000000ef00e67202 */ /* 0x000fc40000000f00 */
[----:B------:R-:W2:Y:S01]  /*2e750*/  LDL.LU.64 R238, [R1+0x268] ;  /* 0x0002680001ee7983 */ /* 0x000ea20000300a00 */
[----:B---3--:R-:W-:-:S03]  /*2e760*/  IMAD.MOV.U32 R231, RZ, RZ, R232 ;  /* 0x000000ffffe77224 */ /* 0x008fc600078e00e8 */
[----:B------:R-:W3:Y:S01]  /*2e770*/  LDL.LU.64 R240, [R1+0x270] ;  /* 0x0002700001f07983 */ /* 0x000ee20000300a00 */
[----:B------:R-:W-:-:S03]  /*2e780*/  IMAD.MOV.U32 R232, RZ, RZ, R233 ;  /* 0x000000ffffe87224 */ /* 0x000fc600078e00e9 */
[----:B-1----:R-:W3:Y:S01]  /*2e790*/  LDL.LU.64 R62, [R1+0x2a8] ;  /* 0x0002a800013e7983 */ /* 0x002ee20000300a00 */
[----:B----4-:R-:W-:Y:S02]  /*2e7a0*/  IMAD.MOV.U32 R233, RZ, RZ, R244 ;  /* 0x000000ffffe97224 */ /* 0x010fe400078e00f4 */
[----:B------:R-:W-:Y:S01]  /*2e7b0*/  IMAD.MOV.U32 R234, RZ, RZ, R245 ;  /* 0x000000ffffea7224 */ /* 0x000fe200078e00f5 */
[----:B------:R-:W4:Y:S04]  /*2e7c0*/  LDL.LU.64 R242, [R1+0x280] ;  /* 0x0002800001f27983 */ /* 0x000f280000300a00 */
[----:B------:R-:W4:Y:S04]  /*2e7d0*/  LDL.LU.64 R244, [R1+0x288] ;  /* 0x0002880001f47983 */ /* 0x000f280000300a00 */
[----:B------:R-:W4:Y:S04]  /*2e7e0*/  LDL.LU.64 R246, [R1+0x290] ;  /* 0x0002900001f67983 */ /* 0x000f280000300a00 */
[----:B------:R-:W4:Y:S04]  /*2e7f0*/  LDL.LU.64 R66, [R1+0x298] ;  /* 0x0002980001427983 */ /* 0x000f280000300a00 */
[----:B------:R-:W4:Y:S01]  /*2e800*/  LDL.LU.64 R60, [R1+0x2a0] ;  /* 0x0002a000013c7983 */ /* 0x000f220000300a00 */
[----:B------:R-:W-:-:S02]  /*2e810*/  IMAD.MOV.U32 R235, RZ, RZ, R236 ;  /* 0x000000ffffeb7224 */ /* 0x000fc400078e00ec */
[----:B------:R-:W-:Y:S01]  /*2e820*/  IMAD.MOV.U32 R236, RZ, RZ, R237 ;  /* 0x000000ffffec7224 */ /* 0x000fe200078e00ed */
[----:B------:R-:W4:Y:S04]  /*2e830*/  LDL.LU.64 R64, [R1+0x2b8] ;  /* 0x0002b80001407983 */ /* 0x000f280000300a00 */
[----:B-----5:R-:W5:Y:S01]  /*2e840*/  LDL.LU.64 R56, [R1+0x2d0] ;  /* 0x0002d00001387983 */ /* 0x020f620000300a00 */
[----:B--2---:R-:W-:Y:S01]  /*2e850*/  IMAD.MOV.U32 R237, RZ, RZ, R238 ;  /* 0x000000ffffed7224 */ /* 0x004fe200078e00ee */
[----:B------:R-:W-:Y:S01]  /*2e860*/  MOV R238, R239 ;  /* 0x000000ef00ee7202 */ /* 0x000fe20000000f00 */
[----:B---3--:R-:W-:Y:S02]  /*2e870*/  IMAD.MOV.U32 R239, RZ, RZ, R240 ;  /* 0x000000ffffef7224 */ /* 0x008fe400078e00f0 */
[----:B------:R-:W-:-:S02]  /*2e880*/  IMAD.MOV.U32 R240, RZ, RZ, R241 ;  /* 0x000000fffff07224 */ /* 0x000fc400078e00f1 */
[----:B----4-:R-:W-:Y:S02]  /*2e890*/  IMAD.MOV.U32 R241, RZ, RZ, R242 ;  /* 0x000000fffff17224 */ /* 0x010fe400078e00f2 */
[----:B------:R-:W-:Y:S02]  /*2e8a0*/  IMAD.MOV.U32 R242, RZ, RZ, R243 ;  /* 0x000000fffff27224 */ /* 0x000fe400078e00f3 */
[----:B------:R-:W-:Y:S02]  /*2e8b0*/  IMAD.MOV.U32 R243, RZ, RZ, R244 ;  /* 0x000000fffff37224 */ /* 0x000fe400078e00f4 */
[----:B------:R-:W-:Y:S01]  /*2e8c0*/  IMAD.MOV.U32 R244, RZ, RZ, R245 ;  /* 0x000000fffff47224 */ /* 0x000fe200078e00f5 */
[----:B------:R-:W-:Y:S01]  /*2e8d0*/  MOV R245, R246 ;  /* 0x000000f600f57202 */ /* 0x000fe20000000f00 */
[----:B------:R-:W-:Y:S02]  /*2e8e0*/  IMAD.MOV.U32 R246, RZ, RZ, R247 ;  /* 0x000000fffff67224 */ /* 0x000fe400078e00f7 */
[----:B------:R-:W-:-:S02]  /*2e8f0*/  IMAD.MOV.U32 R247, RZ, RZ, R66 ;  /* 0x000000fffff77224 */ /* 0x000fc400078e0042 */
[----:B------:R-:W-:Y:S02]  /*2e900*/  IMAD.MOV.U32 R248, RZ, RZ, R67 ;  /* 0x000000fffff87224 */ /* 0x000fe400078e0043 */
[----:B------:R-:W2:Y:S01]  /*2e910*/  LDL.LU.64 R66, [R1+0x2c0] ;  /* 0x0002c00001427983 */ /* 0x000ea20000300a00 */
[----:B------:R-:W-:-:S03]  /*2e920*/  IMAD.MOV.U32 R252, RZ, RZ, R61 ;  /* 0x000000fffffc7224 */ /* 0x000fc600078e003d */
[----:B------:R1:W-:Y:S01]  /*2e930*/  STL [R1], R60 ;  /* 0x0000003c01007387 */ /* 0x0003e20000100800 */
[----:B------:R-:W-:-:S03]  /*2e940*/  IMAD.MOV.U32 R4, RZ, RZ, R63 ;  /* 0x000000ffff047224 */ /* 0x000fc600078e003f */
[----:B-1----:R-:W3:Y:S04]  /*2e950*/  LDL.LU.64 R60, [R1+0x2c8] ;  /* 0x0002c800013c7983 */ /* 0x002ee80000300a00 */
[----:B------:R-:W-:Y:S04]  /*2e960*/  STL [R1+0x8], R62 ;  /* 0x0000083e01007387 */ /* 0x000fe80000100800 */
[----:B------:R1:W-:Y:S04]  /*2e970*/  STL [R1+0x4], R4 ;  /* 0x0000040401007387 */ /* 0x0003e80000100800 */
[----:B------:R4:W-:Y:S04]  /*2e980*/  STL [R1+0x10], R64 ;  /* 0x0000104001007387 */ /* 0x0009e80000100800 */
[----:B------:R-:W5:Y:S01]  /*2e990*/  LDL.LU.64 R58, [R1+0x2d8] ;  /* 0x0002d800013a7983 */ /* 0x000f620000300a00 */
[----:B-1----:R-:W-:-:S05]  /*2e9a0*/  IMAD.MOV.U32 R4, RZ, RZ, R65 ;  /* 0x000000ffff047224 */ /* 0x002fca00078e0041 */
[----:B------:R1:W-:Y:S04]  /*2e9b0*/  STL [R1+0xc], R4 ;  /* 0x00000c0401007387 */ /* 0x0003e80000100800 */
[----:B----4-:R-:W4:Y:S04]  /*2e9c0*/  LDL.LU.64 R64, [R1+0x2e8] ;  /* 0x0002e80001407983 */ /* 0x010f280000300a00 */
[----:B------:R-:W4:Y:S04]  /*2e9d0*/  LDL.LU.64 R62, [R1+0x2f8] ;  /* 0x0002f800013e7983 */ /* 0x000f280000300a00 */
[----:B--2---:R2:W-:Y:S01]  /*2e9e0*/  STL [R1+0x18], R66 ;  /* 0x0000184201007387 */ /* 0x0045e20000100800 */
[----:B-1----:R-:W-:-:S03]  /*2e9f0*/  MOV R4, R67 ;  /* 0x0000004300047202 */ /* 0x002fc60000000f00 */
[----:B--2---:R-:W2:Y:S04]  /*2ea00*/  LDL.LU.64 R66, [R1+0x2f0] ;  /* 0x0002f00001427983 */ /* 0x004ea80000300a00 */
[----:B------:R1:W-:Y:S04]  /*2ea10*/  STL [R1+0x14], R4 ;  /* 0x0000140401007387 */ /* 0x0003e80000100800 */
[----:B---3--:R3:W-:Y:S01]  /*2ea20*/  STL [R1+0x20], R60 ;  /* 0x0000203c01007387 */ /* 0x0087e20000100800 */
[----:B-1----:R-:W-:-:S05]  /*2ea30*/  IMAD.MOV.U32 R4, RZ, RZ, R61 ;  /* 0x000000ffff047224 */ /* 0x002fca00078e003d */
[----:B------:R1:W-:Y:S04]  /*2ea40*/  STL [R1+0x1c], R4 ;  /* 0x00001c0401007387 */ /* 0x0003e80000100800 */
[----:B-----5:R-:W-:Y:S04]  /*2ea50*/  STL [R1+0x28], R56 ;  /* 0x0000283801007387 */ /* 0x020fe80000100800 */
[----:B---3--:R-:W3:Y:S01]  /*2ea60*/  LDL.LU.64 R60, [R1+0x300] ;  /* 0x00030000013c7983 */ /* 0x008ee20000300a00 */
[----:B-1----:R-:W-:-:S03]  /*2ea70*/  IMAD.MOV.U32 R4, RZ, RZ, R57 ;  /* 0x000000ffff047224 */ /* 0x002fc600078e0039 */
[----:B------:R-:W-:Y:S04]  /*2ea80*/  STL [R1+0x30], R58 ;  /* 0x0000303a01007387 */ /* 0x000fe80000100800 */
[----:B------:R1:W-:Y:S02]  /*2ea90*/  STL [R1+0x24], R4 ;  /* 0x0000240401007387 */ /* 0x0003e40000100800 */
[----:B-1----:R-:W-:-:S05]  /*2eaa0*/  IMAD.MOV.U32 R4, RZ, RZ, R59 ;  /* 0x000000ffff047224 */ /* 0x002fca00078e003b */
[----:B------:R1:W-:Y:S04]  /*2eab0*/  STL [R1+0x2c], R4 ;  /* 0x00002c0401007387 */ /* 0x0003e80000100800 */
[----:B----4-:R-:W-:Y:S04]  /*2eac0*/  STL [R1+0x38], R64 ;  /* 0x0000384001007387 */ /* 0x010fe80000100800 */
[----:B------:R-:W4:Y:S01]  /*2ead0*/  LDL.LU.64 R56, [R1+0x338] ;  /* 0x0003380001387983 */ /* 0x000f220000300a00 */
[----:B-1----:R-:W-:-:S03]  /*2eae0*/  IMAD.MOV.U32 R4, RZ, RZ, R65 ;  /* 0x000000ffff047224 */ /* 0x002fc600078e0041 */
[----:B--2---:R-:W-:Y:S04]  /*2eaf0*/  STL [R1+0x40], R66 ;  /* 0x0000404201007387 */ /* 0x004fe80000100800 */
[----:B------:R1:W-:Y:S04]  /*2eb00*/  STL [R1+0x34], R4 ;  /* 0x0000340401007387 */ /* 0x0003e80000100800 */
[----:B------:R-:W2:Y:S01]  /*2eb10*/  LDL.LU.64 R58, [R1+0x310] ;  /* 0x00031000013a7983 */ /* 0x000ea20000300a00 */
[----:B-1----:R-:W-:-:S05]  /*2eb20*/  IMAD.MOV.U32 R4, RZ, RZ, R67 ;  /* 0x000000ffff047224 */ /* 0x002fca00078e0043 */
[----:B------:R1:W-:Y:S04]  /*2eb30*/  STL [R1+0x3c], R4 ;  /* 0x00003c0401007387 */ /* 0x0003e80000100800 */
[----:B------:R-:W5:Y:S04]  /*2eb40*/  LDL.LU.64 R64, [R1+0x318] ;  /* 0x0003180001407983 */ /* 0x000f680000300a00 */
[----:B------:R3:W-:Y:S04]  /*2eb50*/  STL [R1+0x48], R62 ;  /* 0x0000483e01007387 */ /* 0x0007e80000100800 */
[----:B------:R-:W4:Y:S01]  /*2eb60*/  LDL.LU.64 R66, [R1+0x320] ;  /* 0x0003200001427983 */ /* 0x000f220000300a00 */
[----:B-1----:R-:W-:-:S03]  /*2eb70*/  IMAD.MOV.U32 R4, RZ, RZ, R63 ;  /* 0x000000ffff047224 */ /* 0x002fc600078e003f */
[----:B---3--:R-:W-:Y:S04]  /*2eb80*/  STL [R1+0x50], R60 ;  /* 0x0000503c01007387 */ /* 0x008fe80000100800 */
[----:B------:R1:W-:Y:S04]  /*2eb90*/  STL [R1+0x44], R4 ;  /* 0x0000440401007387 */ /* 0x0003e80000100800 */
[----:B------:R-:W3:Y:S04]  /*2eba0*/  LDL.LU.64 R52, [R1+0x328] ;  /* 0x0003280001347983 */ /* 0x000ee80000300a00 */
[----:B------:R-:W3:Y:S01]  /*2ebb0*/  LDL.LU.64 R62, [R1+0x340] ;  /* 0x00034000013e7983 */ /* 0x000ee20000300a00 */
[----:B-1----:R-:W-:-:S03]  /*2ebc0*/  MOV R4, R61 ;  /* 0x0000003d00047202 */ /* 0x002fc60000000f00 */
[----:B------:R-:W3:Y:S04]  /*2ebd0*/  LDL.LU.64 R60, [R1+0x358] ;  /* 0x00035800013c7983 */ /* 0x000ee80000300a00 */
[----:B------:R2:W-:Y:S02]  /*2ebe0*/  STL [R1+0x4c], R4 ;  /* 0x00004c0401007387 */ /* 0x0005e40000100800 */
[----:B--2---:R-:W-:Y:S02]  /*2ebf0*/  IMAD.MOV.U32 R4, RZ, RZ, R59 ;  /* 0x000000ffff047224 */ /* 0x004fe400078e003b */
[----:B------:R-:W-:Y:S04]  /*2ec00*/  STL [R1+0x58], R58 ;  /* 0x0000583a01007387 */ /* 0x000fe80000100800 */
[----:B------:R5:W-:Y:S02]  /*2ec10*/  STL [R1+0x54], R4 ;  /* 0x0000540401007387 */ /* 0x000be40000100800 */
[----:B-----5:R-:W-:-:S02]  /*2ec20*/  IMAD.MOV.U32 R4, RZ, RZ, R65 ;  /* 0x000000ffff047224 */ /* 0x020fc400078e0041 */
[----:B------:R1:W-:Y:S04]  /*2ec30*/  STL [R1+0x60], R64 ;  /* 0x0000604001007387 */ /* 0x0003e80000100800 */
[----:B------:R2:W-:Y:S04]  /*2ec40*/  STL [R1+0x5c], R4 ;  /* 0x00005c0401007387 */ /* 0x0005e80000100800 */
[----:B----4-:R-:W-:Y:S04]  /*2ec50*/  STL [R1+0x68], R66 ;  /* 0x0000684201007387 */ /* 0x010fe80000100800 */
[----:B-1----:R-:W4:Y:S01]  /*2ec60*/  LDL.LU.64 R64, [R1+0x348] ;  /* 0x0003480001407983 */ /* 0x002f220000300a00 */
[----:B--2---:R-:W-:-:S05]  /*2ec70*/  IMAD.MOV.U32 R4, RZ, RZ, R67 ;  /* 0x000000ffff047224 */ /* 0x004fca00078e0043 */
[----:B------:R1:W-:Y:S04]  /*2ec80*/  STL [R1+0x64], R4 ;  /* 0x0000640401007387 */ /* 0x0003e80000100800 */
[----:B------:R-:W2:Y:S04]  /*2ec90*/  LDL.LU.64 R58, [R1+0x368] ;  /* 0x00036800013a7983 */ /* 0x000ea80000300a00 */
[----:B---3--:R-:W-:Y:S01]  /*2eca0*/  STL [R1+0x70], R52 ;  /* 0x0000703401007387 */ /* 0x008fe20000100800 */
[----:B-1----:R-:W-:-:S03]  /*2ecb0*/  IMAD.MOV.U32 R4, RZ, RZ, R53 ;  /* 0x000000ffff047224 */ /* 0x002fc600078e0035 */
[----:B------:R-:W3:Y:S04]  /*2ecc0*/  LDL.LU.64 R54, [R1+0x350] ;  /* 0x0003500001367983 */ /* 0x000ee80000300a00 */
[----:B------:R-:W5:Y:S04]  /*2ecd0*/  LDL.LU.64 R66, [R1+0x388] ;  /* 0x0003880001427983 */ /* 0x000f680000300a00 */
[----:B------:R-:W-:Y:S04]  /*2ece0*/  STL [R1+0x78], R56 ;  /* 0x0000783801007387 */ /* 0x000fe80000100800 */
[----:B------:R1:W-:Y:S04]  /*2ecf0*/  STL [R1+0x6c], R4 ;  /* 0x00006c0401007387 */ /* 0x0003e80000100800 */
[----:B------:R-:W-:Y:S01]  /*2ed00*/  STL [R1+0x80], R62 ;  /* 0x0000803e01007387 */ /* 0x000fe20000100800 */
[----:B-1----:R-:W-:-:S05]  /*2ed10*/  IMAD.MOV.U32 R4, RZ, RZ, R57 ;  /* 0x000000ffff047224 */ /* 0x002fca00078e0039 */
[----:B------:R1:W-:Y:S02]  /*2ed20*/  STL [R1+0x74], R4 ;  /* 0x0000740401007387 */ /* 0x0003e40000100800 */
[----:B-1----:R-:W-:Y:S02]  /*2ed30*/  IMAD.MOV.U32 R4, RZ, RZ, R63 ;  /* 0x000000ffff047224 */ /* 0x002fe400078e003f */
[----:B----4-:R-:W-:Y:S04]  /*2ed40*/  STL [R1+0x88], R64 ;  /* 0x0000884001007387 */ /* 0x010fe80000100800 */
[----:B------:R1:W-:Y:S04]  /*2ed50*/  STL [R1+0x7c], R4 ;  /* 0x00007c0401007387 */ /* 0x0003e80000100800 */
[----:B------:R-:W4:Y:S01]  /*2ed60*/  LDL.LU.64 R62, [R1+0x370] ;  /* 0x00037000013e7983 */ /* 0x000f220000300a00 */
[----:B-1----:R-:W-:-:S05]  /*2ed70*/  MOV R4, R65 ;  /* 0x0000004100047202 */ /* 0x002fca0000000f00 */
[----:B------:R3:W-:Y:S04]  /*2ed80*/  STL [R1+0x84], R4 ;  /* 0x0000840401007387 */ /* 0x0007e80000100800 */
[----:B------:R-:W5:Y:S04]  /*2ed90*/  LDL.LU.64 R64, [R1+0x378] ;  /* 0x0003780001407983 */ /* 0x000f680000300a00 */
[----:B------:R-:W5:Y:S01]  /*2eda0*/  LDL.LU.64 R56, [R1+0x390] ;  /* 0x0003900001387983 */ /* 0x000f620000300a00 */
[----:B---3--:R-:W-:-:S03]  /*2edb0*/  IMAD.MOV.U32 R4, RZ, RZ, R55 ;  /* 0x000000ffff047224 */ /* 0x008fc600078e0037 */
[----:B------:R-:W-:Y:S04]  /*2edc0*/  STL [R1+0x90], R54 ;  /* 0x0000903601007387 */ /* 0x000fe80000100800 */
[----:B------:R-:W-:Y:S04]  /*2edd0*/  STL [R1+0x98], R60 ;  /* 0x0000983c01007387 */ /* 0x000fe80000100800 */
[----:B------:R1:W-:Y:S04]  /*2ede0*/  STL [R1+0x8c], R4 ;  /* 0x00008c0401007387 */ /* 0x0003e80000100800 */
[----:B--2---:R-:W-:Y:S01]  /*2edf0*/  STL [R1+0xa0], R58 ;  /* 0x0000a03a01007387 */ /* 0x004fe20000100800 */
[----:B-1----:R-:W-:-:S05]  /*2ee00*/  IMAD.MOV.U32 R4, RZ, RZ, R61 ;  /* 0x000000ffff047224 */ /* 0x002fca00078e003d */
[----:B------:R1:W-:Y:S04]  /*2ee10*/  STL [R1+0x94], R4 ;  /* 0x0000940401007387 */ /* 0x0003e80000100800 */
[----:B------:R-:W2:Y:S01]  /*2ee20*/  LDL.LU.64 R60, [R1+0x398] ;  /* 0x00039800013c7983 */ /* 0x000ea20000300a00 */
[----:B-1----:R-:W-:-:S03]  /*2ee30*/  IMAD.MOV.U32 R4, RZ, RZ, R59 ;  /* 0x000000ffff047224 */ /* 0x002fc600078e003b */
[----:B----4-:R-:W-:Y:S04]  /*2ee40*/  STL [R1+0xa8], R62 ;  /* 0x0000a83e01007387 */ /* 0x010fe80000100800 */
[----:B------:R1:W-:Y:S02]  /*2ee50*/  STL [R1+0x9c], R4 ;  /* 0x00009c0401007387 */ /* 0x0003e40000100800 */
[----:B-1----:R-:W-:-:S05]  /*2ee60*/  IMAD.MOV.U32 R4, RZ, RZ, R63 ;  /* 0x000000ffff047224 */ /* 0x002fca00078e003f */
[----:B------:R1:W-:Y:S04]  /*2ee70*/  STL [R1+0xa4], R4 ;  /* 0x0000a40401007387 */ /* 0x0003e80000100800 */
[----:B------:R-:W3:Y:S04]  /*2ee80*/  LDL.LU.64 R58, [R1+0x3d0] ;  /* 0x0003d000013a7983 */ /* 0x000ee80000300a00 */
[----:B-----5:R4:W-:Y:S01]  /*2ee90*/  STL [R1+0xb0], R64 ;  /* 0x0000b04001007387 */ /* 0x0209e20000100800 */
[----:B-1----:R-:W-:-:S03]  /*2eea0*/  IMAD.MOV.U32 R4, RZ, RZ, R65 ;  /* 0x000000ffff047224 */ /* 0x002fc600078e0041 */
[----:B------:R-:W5:Y:S04]  /*2eeb0*/  LDL.LU.64 R62, [R1+0x3a0] ;  /* 0x0003a000013e7983 */ /* 0x000f680000300a00 */
[----:B------:R1:W-:Y:S04]  /*2eec0*/  STL [R1+0xac], R4 ;  /* 0x0000ac0401007387 */ /* 0x0003e80000100800 */
[----:B------:R2:W-:Y:S04]  /*2eed0*/  STL [R1+0xb8], R66 ;  /* 0x0000b84201007387 */ /* 0x0005e80000100800 */
[----:B----4-:R-:W4:Y:S01]  /*2eee0*/  LDL.LU.64 R64, [R1+0x3b0] ;  /* 0x0003b00001407983 */ /* 0x010f220000300a00 */
[----:B-1----:R-:W-:-:S03]  /*2eef0*/  IMAD.MOV.U32 R4, RZ, RZ, R67 ;  /* 0x000000ffff047224 */ /* 0x002fc600078e0043 */
[----:B------:R-:W-:Y:S04]  /*2ef00*/  STL [R1+0xc0], R56 ;  /* 0x0000c03801007387 */ /* 0x000fe80000100800 */
[----:B------:R1:W-:Y:S04]  /*2ef10*/  STL [R1+0xb4], R4 ;  /* 0x0000b40401007387 */ /* 0x0003e80000100800 */
[----:B--2---:R-:W2:Y:S01]  /*2ef20*/  LDL.LU.64 R66, [R1+0x3b8] ;  /* 0x0003b80001427983 */ /* 0x004ea20000300a00 */
[----:B-1----:R-:W-:-:S03]  /*2ef30*/  MOV R4, R57 ;  /* 0x0000003900047202 */ /* 0x002fc60000000f00 */
[----:B------:R-:W-:Y:S04]  /*2ef40*/  STL [R1+0xc8], R60 ;  /* 0x0000c83c01007387 */ /* 0x000fe80000100800 */
[----:B------:R1:W-:Y:S04]  /*2ef50*/  STL [R1+0xbc], R4 ;  /* 0x0000bc0401007387 */ /* 0x0003e80000100800 */
[----:B------:R-:W3:Y:S04]  /*2ef60*/  LDL.LU.64 R56, [R1+0x400] ;  /* 0x0004000001387983 */ /* 0x000ee80000300a00 */
[----:B------:R-:W3:Y:S01]  /*2ef70*/  LDL.LU.64 R54, [R1+0x3c0] ;  /* 0x0003c00001367983 */ /* 0x000ee20000300a00 */
[----:B-1----:R-:W-:-:S05]  /*2ef80*/  IMAD.MOV.U32 R4, RZ, RZ, R61 ;  /* 0x000000ffff047224 */ /* 0x002fca00078e003d */
[----:B------:R5:W-:Y:S02]  /*2ef90*/  STL [R1+0xc4], R4 ;  /* 0x0000c40401007387 */ /* 0x000be40000100800 */
[----:B-----5:R-:W-:Y:S02]  /*2efa0*/  IMAD.MOV.U32 R4, RZ, RZ, R63 ;  /* 0x000000ffff047224 */ /* 0x020fe400078e003f */
[----:B------:R-:W-:Y:S04]  /*2efb0*/  STL [R1+0xd0], R62 ;  /* 0x0000d03e01007387 */ /* 0x000fe80000100800 */
[----:B------:R1:W-:Y:S04]  /*2efc0*/  STL [R1+0xcc], R4 ;  /* 0x0000cc0401007387 */ /* 0x0003e80000100800 */
[----:B----4-:R-:W-:Y:S01]  /*2efd0*/  STL [R1+0xd8], R64 ;  /* 0x0000d84001007387 */ /* 0x010fe20000100800 */
[----:B-1----:R-:W-:-:S03]  /*2efe0*/  IMAD.MOV.U32 R4, RZ, RZ, R65 ;  /* 0x000000ffff047224 */ /* 0x002fc600078e0041 */
[----:B------:R-:W4:Y:S04]  /*2eff0*/  LDL.LU.64 R60, [R1+0x3d8] ;  /* 0x0003d800013c7983 */ /* 0x000f280000300a00 */
[----:B------:R1:W-:Y:S04]  /*2f000*/  STL [R1+0xd4], R4 ;  /* 0x0000d40401007387 */ /* 0x0003e80000100800 */
[----:B--2---:R2:W-:Y:S04]  /*2f010*/  STL [R1+0xe0], R66 ;  /* 0x0000e04201007387 */ /* 0x0045e80000100800 */
[----:B------:R-:W5:Y:S01]  /*2f020*/  LDL.LU.64 R62, [R1+0x3e0] ;  /* 0x0003e000013e7983 */ /* 0x000f620000300a00 */
[----:B-1----:R-:W-:-:S05]  /*2f030*/  IMAD.MOV.U32 R4, RZ, RZ, R67 ;  /* 0x000000ffff047224 */ /* 0x002fca00078e0043 */
[----:B------:R3:W-:Y:S04]  /*2f040*/  STL [R1+0xdc], R4 ;  /* 0x0000dc0401007387 */ /* 0x0007e80000100800 */
[----:B--2---:R-:W2:Y:S04]  /*2f050*/  LDL.LU.64 R66, [R1+0x3e8] ;  /* 0x0003e80001427983 */ /* 0x004ea80000300a00 */
[----:B------:R-:W2:Y:S01]  /*2f060*/  LDL.LU.64 R64, [R1+0x408] ;  /* 0x0004080001407983 */ /* 0x000ea20000300a00 */
[----:B---3--:R-:W-:-:S03]  /*2f070*/  IMAD.MOV.U32 R4, RZ, RZ, R55 ;  /* 0x000000ffff047224 */ /* 0x008fc600078e0037 */
[----:B------:R-:W-:Y:S04]  /*2f080*/  STL [R1+0xe8], R54 ;  /* 0x0000e83601007387 */ /* 0x000fe80000100800 */
[----:B------:R-:W-:Y:S04]  /*2f090*/  STL [R1+0xf0], R58 ;  /* 0x0000f03a01007387 */ /* 0x000fe80000100800 */
[----:B------:R1:W-:Y:S02]  /*2f0a0*/  STL [R1+0xe4], R4 ;  /* 0x0000e40401007387 */ /* 0x0003e40000100800 */
[----:B-1----:R-:W-:-:S02]  /*2f0b0*/  IMAD.MOV.U32 R4, RZ, RZ, R59 ;  /* 0x000000ffff047224 */ /* 0x002fc400078e003b */
[----:B----4-:R-:W-:Y:S04]  /*2f0c0*/  STL [R1+0xf8], R60 ;  /* 0x0000f83c01007387 */ /* 0x010fe80000100800 */
[----:B------:R1:W-:Y:S02]  /*2f0d0*/  STL [R1+0xec], R4 ;  /* 0x0000ec0401007387 */ /* 0x0003e40000100800 */
[----:B-1----:R-:W-:-:S05]  /*2f0e0*/  MOV R4, R61 ;  /* 0x0000003d00047202 */ /* 0x002fca0000000f00 */
[----:B------:R5:W-:Y:S04]  /*2f0f0*/  STL [R1+0xf4], R4 ;  /* 0x0000f40401007387 */ /* 0x000be80000100800 */
[----:B------:R-:W3:Y:S01]  /*2f100*/  LDL.LU.64 R58, [R1+0x410] ;  /* 0x00041000013a7983 */ /* 0x000ee20000300a00 */
[----:B-----5:R-:W-:-:S03]  /*2f110*/  IMAD.MOV.U32 R4, RZ, RZ, R63 ;  /* 0x000000ffff047224 */ /* 0x020fc600078e003f */
[----:B------:R1:W-:Y:S04]  /*2f120*/  STL [R1+0x100], R62 ;  /* 0x0001003e01007387 */ /* 0x0003e80000100800 */
[----:B------:R2:W-:Y:S04]  /*2f130*/  STL [R1+0xfc], R4 ;  /* 0x0000fc0401007387 */ /* 0x0005e80000100800 */
[----:B-1----:R-:W4:Y:S01]  /*2f140*/  LDL.LU.64 R62, [R1+0x448] ;  /* 0x00044800013e7983 */ /* 0x002f220000300a00 */
[----:B--2---:R-:W-:-:S03]  /*2f150*/  IMAD.MOV.U32 R4, RZ, RZ, R67 ;  /* 0x000000ffff047224 */ /* 0x004fc600078e0043 */
[----:B------:R1:W-:Y:S04]  /*2f160*/  STL [R1+0x108], R66 ;  /* 0x0001084201007387 */ /* 0x0003e80000100800 */
[----:B------:R-:W2:Y:S04]  /*2f170*/  LDL.LU.64 R60, [R1+0x418] ;  /* 0x00041800013c7983 */ /* 0x000ea80000300a00 */
[----:B------:R5:W-:Y:S04]  /*2f180*/  STL [R1+0x104], R4 ;  /* 0x0001040401007387 */ /* 0x000be80000100800 */
[----:B------:R5:W-:Y:S04]  /*2f190*/  STL [R1+0x110], R56 ;  /* 0x0001103801007387 */ /* 0x000be80000100800 */
[----:B-1----:R-:W4:Y:S01]  /*2f1a0*/  LDL.LU.64 R66, [R1+0x420] ;  /* 0x0004200001427983 */ /* 0x002f220000300a00 */
[----:B-----5:R-:W-:-:S03]  /*2f1b0*/  IMAD.MOV.U32 R4, RZ, RZ, R57 ;  /* 0x000000ffff047224 */ /* 0x020fc600078e0039 */
[----:B------:R-:W-:Y:S04]  /*2f1c0*/  STL [R1+0x118], R64 ;  /* 0x0001184001007387 */ /* 0x000fe80000100800 */
[----:B------:R1:W-:Y:S04]  /*2f1d0*/  STL [R1+0x10c], R4 ;  /* 0x00010c0401007387 */ /* 0x0003e80000100800 */
[----:B------:R-:W5:Y:S04]  /*2f1e0*/  LDL.LU.64 R54, [R1+0x438] ;  /* 0x0004380001367983 */ /* 0x000f680000300a00 */
[----:B------:R-:W5:Y:S01]  /*2f1f0*/  LDL.LU.64 R56, [R1+0x430] ;  /* 0x0004300001387983 */ /* 0x000f620000300a00 */
[----:B-1----:R-:W-:-:S02]  /*2f200*/  IMAD.MOV.U32 R4, RZ, RZ, R65 ;  /* 0x000000ffff047224 */ /* 0x002fc400078e0041 */
[----:B------:R-:W-:-:S03]  /*2f210*/  IMAD.MOV.U32 R64, RZ, RZ, R68 ;  /* 0x000000ffff407224 */ /* 0x000fc600078e0044 */
[----:B------:R3:W-:Y:S01]  /*2f220*/  STL [R1+0x114], R4 ;  /* 0x0001140401007387 */ /* 0x0007e20000100800 */
[----:B------:R-:W-:Y:S01]  /*2f230*/  IMAD.MOV.U32 R65, RZ, RZ, R69 ;  /* 0x000000ffff417224 */ /* 0x000fe200078e0045 */
[----:B---3--:R-:W-:Y:S02]  /*2f240*/  MOV R4, R59 ;  /* 0x0000003b00047202 */ /* 0x008fe40000000f00 */
[----:B------:R-:W-:Y:S04]  /*2f250*/  STL [R1+0x120], R58 ;  /* 0x0001203a01007387 */ /* 0x000fe80000100800 */
[----:B------:R-:W3:Y:S04]  /*2f260*/  LDL.LU.64 R68, [R1+0x468] ;  /* 0x0004680001447983 */ /* 0x000ee80000300a00 */
[----:B--2---:R-:W-:Y:S04]  /*2f270*/  STL [R1+0x128], R60 ;  /* 0x0001283c01007387 */ /* 0x004fe80000100800 */
[----:B------:R1:W-:Y:S02]  /*2f280*/  STL [R1+0x11c], R4 ;  /* 0x00011c0401007387 */ /* 0x0003e40000100800 */
[----:B-1----:R-:W-:-:S05]  /*2f290*/  IMAD.MOV.U32 R4, RZ, RZ, R61 ;  /* 0x000000ffff047224 */ /* 0x002fca00078e003d */
[----:B------:R1:W-:Y:S04]  /*2f2a0*/  STL [R1+0x124], R4 ;  /* 0x0001240401007387 */ /* 0x0003e80000100800 */
[----:B----4-:R2:W-:Y:S04]  /*2f2b0*/  STL [R1+0x130], R66 ;  /* 0x0001304201007387 */ /* 0x0105e80000100800 */
[----:B------:R-:W4:Y:S01]  /*2f2c0*/  LDL.LU.64 R58, [R1+0x450] ;  /* 0x00045000013a7983 */ /* 0x000f220000300a00 */
[----:B-1----:R-:W-:-:S05]  /*2f2d0*/  IMAD.MOV.U32 R4, RZ, RZ, R67 ;  /* 0x000000ffff047224 */ /* 0x002fca00078e0043 */
[----:B------:R5:W-:Y:S04]  /*2f2e0*/  STL [R1+0x12c], R4 ;  /* 0x00012c0401007387 */ /* 0x000be80000100800 */
[----:B------:R-:W3:Y:S04]  /*2f2f0*/  LDL.LU.64 R60, [R1+0x458] ;  /* 0x00045800013c7983 */ /* 0x000ee80000300a00 */
[----:B--2---:R-:W2:Y:S01]  /*2f300*/  LDL.LU.64 R66, [R1+0x460] ;  /* 0x0004600001427983 */ /* 0x004ea20000300a00 */
[----:B-----5:R-:W-:-:S03]  /*2f310*/  IMAD.MOV.U32 R4, RZ, RZ, R57 ;  /* 0x000000ffff047224 */ /* 0x020fc600078e0039 */
[----:B------:R1:W-:Y:S04]  /*2f320*/  STL [R1+0x138], R56 ;  /* 0x0001383801007387 */ /* 0x0003e80000100800 */
[----:B------:R-:W-:Y:S04]  /*2f330*/  STL [R1+0x140], R54 ;  /* 0x0001403601007387 */ /* 0x000fe80000100800 */
[----:B------:R5:W-:Y:S04]  /*2f340*/  STL [R1+0x134], R4 ;  /* 0x0001340401007387 */ /* 0x000be80000100800 */
[----:B-1----:R-:W2:Y:S01]  /*2f350*/  LDL.LU.64 R56, [R1+0x470] ;  /* 0x0004700001387983 */ /* 0x002ea20000300a00 */
[----:B-----5:R-:W-:-:S03]  /*2f360*/  IMAD.MOV.U32 R4, RZ, RZ, R55 ;  /* 0x000000ffff047224 */ /* 0x020fc600078e0037 */
[----:B------:R-:W-:Y:S04]  /*2f370*/  STL [R1+0x148], R62 ;  /* 0x0001483e01007387 */ /* 0x000fe80000100800 */
[----:B------:R1:W-:Y:S02]  /*2f380*/  STL [R1+0x13c], R4 ;  /* 0x00013c0401007387 */ /* 0x0003e40000100800 */
[----:B-1----:R-:W-:Y:S02]  /*2f390*/  IMAD.MOV.U32 R4, RZ, RZ, R63 ;  /* 0x000000ffff047224 */ /* 0x002fe400078e003f */
[----:B------:R-:W5:Y:S04]  /*2f3a0*/  LDL.LU.64 R62, [R1+0x488] ;  /* 0x00048800013e7983 */ /* 0x000f680000300a00 */
[----:B------:R4:W-:Y:S02]  /*2f3b0*/  STL [R1+0x144], R4 ;  /* 0x0001440401007387 */ /* 0x0009e40000100800 */
[----:B----4-:R-:W-:-:S02]  /*2f3c0*/  IMAD.MOV.U32 R4, RZ, RZ, R59 ;  /* 0x000000ffff047224 */ /* 0x010fc400078e003b */
[----:B------:R1:W-:Y:S04]  /*2f3d0*/  STL [R1+0x150], R58 ;  /* 0x0001503a01007387 */ /* 0x0003e80000100800 */
[----:B------:R4:W-:Y:S04]  /*2f3e0*/  STL [R1+0x14c], R4 ;  /* 0x00014c0401007387 */ /* 0x0009e80000100800 */
[----:B---3--:R3:W-:Y:S04]  /*2f3f0*/  STL [R1+0x158], R60 ;  /* 0x0001583c01007387 */ /* 0x0087e80000100800 */
[----:B-1----:R-:W5:Y:S01]  /*2f400*/  LDL.LU.64 R58, [R1+0x478] ;  /* 0x00047800013a7983 */ /* 0x002f620000300a00 */
[----:B----4-:R-:W-:-:S05]  /*2f410*/  MOV R4, R61 ;  /* 0x0000003d00047202 */ /* 0x010fca0000000f00 */
[----:B------:R1:W-:Y:S04]  /*2f420*/  STL [R1+0x154], R4 ;  /* 0x0001540401007387 */ /* 0x0003e80000100800 */
[----:B--2---:R2:W-:Y:S04]  /*2f430*/  STL [R1+0x160], R66 ;  /* 0x0001604201007387 */ /* 0x0045e80000100800 */
[----:B---3--:R-:W3:Y:S01]  /*2f440*/  LDL.LU.64 R60, [R1+0x480] ;  /* 0x00048000013c7983 */ /* 0x008ee20000300a00 */
[----:B-1----:R-:W-:-:S03]  /*2f450*/  IMAD.MOV.U32 R4, RZ, RZ, R67 ;  /* 0x000000ffff047224 */ /* 0x002fc600078e0043 */
[----:B------:R-:W-:Y:S04]  /*2f460*/  STL [R1+0x168], R68 ;  /* 0x0001684401007387 */ /* 0x000fe80000100800 */
[----:B------:R1:W-:Y:S04]  /*2f470*/  STL [R1+0x15c], R4 ;  /* 0x00015c0401007387 */ /* 0x0003e80000100800 */
[----:B--2---:R-:W2:Y:S04]  /*2f480*/  LDL.LU.64 R66, [R1+0x490] ;  /* 0x0004900001427983 */ /* 0x004ea80000300a00 */
[----:B------:R-:W4:Y:S01]  /*2f490*/  LDL.LU.64 R54, [R1+0x4a0] ;  /* 0x0004a00001367983 */ /* 0x000f220000300a00 */
[----:B-1----:R-:W-:-:S05]  /*2f4a0*/  IMAD.MOV.U32 R4, RZ, RZ, R69 ;  /* 0x000000ffff047224 */ /* 0x002fca00078e0045 */
[----:B------:R1:W-:Y:S04]  /*2f4b0*/  STL [R1+0x164], R4 ;  /* 0x0001640401007387 */ /* 0x0003e80000100800 */
[----:B------:R-:W-:Y:S04]  /*2f4c0*/  STL [R1+0x170], R56 ;  /* 0x0001703801007387 */ /* 0x000fe80000100800 */
[----:B------:R-:W2:Y:S01]  /*2f4d0*/  LDL.LU.64 R68, [R1+0x498] ;  /* 0x0004980001447983 */ /* 0x000ea20000300a00 */
[----:B-1----:R-:W-:-:S03]  /*2f4e0*/  IMAD.MOV.U32 R4, RZ, RZ, R57 ;  /* 0x000000ffff047224 */ /* 0x002fc600078e0039 */
[----:B-----5:R-:W-:Y:S04]  /*2f4f0*/  STL [R1+0x178], R58 ;  /* 0x0001783a01007387 */ /* 0x020fe80000100800 */
[----:B------:R1:W-:Y:S02]  /*2f500*/  STL [R1+0x16c], R4 ;  /* 0x00016c0401007387 */ /* 0x0003e40000100800 */
[----:B-1----:R-:W-:-:S05]  /*2f510*/  IMAD.MOV.U32 R4, RZ, RZ, R59 ;  /* 0x000000ffff047224 */ /* 0x002fca00078e003b */
[----:B------:R1:W-:Y:S04]  /*2f520*/  STL [R1+0x174], R4 ;  /* 0x0001740401007387 */ /* 0x0003e80000100800 */
[----:B---3--:R-:W-:Y:S01]  /*2f530*/  STL [R1+0x180], R60 ;  /* 0x0001803c01007387 */ /* 0x008fe20000100800 */
[----:B-1----:R-:W-:-:S03]  /*2f540*/  IMAD.MOV.U32 R4, RZ, RZ, R61 ;  /* 0x000000ffff047224 */ /* 0x002fc600078e003d */
[----:B------:R-:W-:Y:S04]  /*2f550*/  STL [R1+0x188], R62 ;  /* 0x0001883e01007387 */ /* 0x000fe80000100800 */
[----:B------:R1:W-:Y:S02]  /*2f560*/  STL [R1+0x17c], R4 ;  /* 0x00017c0401007387 */ /* 0x0003e40000100800 */
[----:B-1----:R-:W-:-:S05]  /*2f570*/  IMAD.MOV.U32 R4, RZ, RZ, R63 ;  /* 0x000000ffff047224 */ /* 0x002fca00078e003f */
[----:B------:R2:W-:Y:S04]  /*2f580*/  STL [R1+0x184], R4 ;  /* 0x0001840401007387 */ /* 0x0005e80000100800 */
[----:B------:R-:W3:Y:S04]  /*2f590*/  LDL.LU.64 R56, [R1+0x4b0] ;  /* 0x0004b00001387983 */ /* 0x000ee80000300a00 */
[----:B------:R-:W5:Y:S01]  /*2f5a0*/  LDL.LU.64 R58, [R1+0x4a8] ;  /* 0x0004a800013a7983 */ /* 0x000f620000300a00 */
[----:B--2---:R-:W-:-:S03]  /*2f5b0*/  MOV R4, R67 ;  /* 0x0000004300047202 */ /* 0x004fc60000000f00 */
[----:B------:R1:W-:Y:S04]  /*2f5c0*/  STL [R1+0x190], R66 ;  /* 0x0001904201007387 */ /* 0x0003e80000100800 */
[----:B------:R2:W-:Y:S04]  /*2f5d0*/  STL [R1+0x18c], R4 ;  /* 0x00018c0401007387 */ /* 0x0005e80000100800 */
[----:B------:R-:W5:Y:S04]  /*2f5e0*/  LDL.LU.64 R62, [R1+0x4b8] ;  /* 0x0004b800013e7983 */ /* 0x000f680000300a00 */
[----:B-1----:R-:W5:Y:S01]  /*2f5f0*/  LDL.LU.64 R66, [R1+0x4c0] ;  /* 0x0004c00001427983 */ /* 0x002f620000300a00 */
[----:B--2---:R-:W-:-:S03]  /*2f600*/  IMAD.MOV.U32 R4, RZ, RZ, R69 ;  /* 0x000000ffff047224 */ /* 0x004fc600078e0045 */
[----:B------:R1:W-:Y:S04]  /*2f610*/  STL [R1+0x198], R68 ;  /* 0x0001984401007387 */ /* 0x0003e80000100800 */
[----:B------:R-:W2:Y:S04]  /*2f620*/  LDL.LU.64 R60, [R1+0x4c8] ;  /* 0x0004c800013c7983 */ /* 0x000ea80000300a00 */
[----:B----4-:R-:W-:Y:S01]  /*2f630*/  STL [R1+0x1a0], R54 ;  /* 0x0001a03601007387 */ /* 0x010fe20000100800 */
[----:B-1----:R-:W-:Y:S02]  /*2f640*/  IMAD.MOV.U32 R68, RZ, RZ, R74 ;  /* 0x000000ffff447224 */ /* 0x002fe400078e004a */
[----:B------:R-:W-:Y:S01]  /*2f650*/  IMAD.MOV.U32 R69, RZ, RZ, R75 ;  /* 0x000000ffff457224 */ /* 0x000fe200078e004b */
[----:B------:R1:W-:Y:S01]  /*2f660*/  STL [R1+0x194], R4 ;  /* 0x0001940401007387 */ /* 0x0003e20000100800 */
[----:B------:R-:W-:-:S02]  /*2f670*/  IMAD.MOV.U32 R74, RZ, RZ, R78 ;  /* 0x000000ffff4a7224 */ /* 0x000fc400078e004e */
[----:B------:R-:W-:Y:S01]  /*2f680*/  IMAD.MOV.U32 R75, RZ, RZ, R79 ;  /* 0x000000ffff4b7224 */ /* 0x000fe200078e004f */
[----:B------:R-:W-:Y:S01]  /*2f690*/  MOV R79, R87 ;  /* 0x00000057004f7202 */ /* 0x000fe20000000f00 */
[----:B------:R-:W-:Y:S02]  /*2f6a0*/  IMAD.MOV.U32 R78, RZ, RZ, R86 ;  /* 0x000000ffff4e7224 */ /* 0x000fe400078e0056 */
[----:B------:R-:W4:Y:S01]  /*2f6b0*/  LDL.LU.64 R86, [R1+0x3f8] ;  /* 0x0003f80001567983 */ /* 0x000f220000300a00 */
[----:B-1----:R-:W-:-:S05]  /*2f6c0*/  IMAD.MOV.U32 R4, RZ, RZ, R55 ;  /* 0x000000ffff047224 */ /* 0x002fca00078e0037 */
[----:B------:R3:W-:Y:S02]  /*2f6d0*/  STL [R1+0x19c], R4 ;  /* 0x00019c0401007387 */ /* 0x0007e40000100800 */
[----:B---3--:R-:W-:Y:S02]  /*2f6e0*/  IMAD.MOV.U32 R4, RZ, RZ, R57 ;  /* 0x000000ffff047224 */ /* 0x008fe400078e0039 */
[----:B------:R-:W-:Y:S04]  /*2f6f0*/  STL [R1+0x1a8], R56 ;  /* 0x0001a83801007387 */ /* 0x000fe80000100800 */
[----:B------:R1:W-:Y:S04]  /*2f700*/  STL [R1+0x1a4], R4 ;  /* 0x0001a40401007387 */ /* 0x0003e80000100800 */
[----:B-----5:R-:W-:Y:S01]  /*2f710*/  STL [R1+0x1b0], R58 ;  /* 0x0001b03a01007387 */ /* 0x020fe20000100800 */
[----:B-1----:R-:W-:-:S05]  /*2f720*/  IMAD.MOV.U32 R4, RZ, RZ, R59 ;  /* 0x000000ffff047224 */ /* 0x002fca00078e003b */
[----:B------:R1:W-:Y:S04]  /*2f730*/  STL [R1+0x1ac], R4 ;  /* 0x0001ac0401007387 */ /* 0x0003e80000100800 */
[----:B------:R3:W-:Y:S01]  /*2f740*/  STL [R1+0x1b8], R62 ;  /* 0x0001b83e01007387 */ /* 0x0007e20000100800 */
[----:B-1----:R-:W-:-:S05]  /*2f750*/  IMAD.MOV.U32 R4, RZ, RZ, R63 ;  /* 0x000000ffff047224 */ /* 0x002fca00078e003f */
[----:B------:R1:W-:Y:S01]  /*2f760*/  STL [R1+0x1b4], R4 ;  /* 0x0001b40401007387 */ /* 0x0003e20000100800 */
[----:B---3--:R-:W-:Y:S02]  /*2f770*/  IMAD.MOV.U32 R62, RZ, RZ, R70 ;  /* 0x000000ffff3e7224 */ /* 0x008fe400078e0046 */
[----:B------:R-:W-:Y:S01]  /*2f780*/  IMAD.MOV.U32 R63, RZ, RZ, R71 ;  /* 0x000000ffff3f7224 */ /* 0x000fe200078e0047 */
[----:B------:R3:W-:Y:S04]  /*2f790*/  STL [R1+0x1c0], R66 ;  /* 0x0001c04201007387 */ /* 0x0007e80000100800 */
[----:B------:R-:W5:Y:S01]  /*2f7a0*/  LDL.LU.64 R70, [R1+0x4f0] ;  /* 0x0004f00001467983 */ /* 0x000f620000300a00 */
[----:B-1----:R-:W-:-:S05]  /*2f7b0*/  MOV R4, R67 ;  /* 0x0000004300047202 */ /* 0x002fca0000000f00 */
[----:B------:R2:W-:Y:S01]  /*2f7c0*/  STL [R1+0x1bc], R4 ;  /* 0x0001bc0401007387 */ /* 0x0005e20000100800 */
[----:B---3--:R-:W-:Y:S02]  /*2f7d0*/  IMAD.MOV.U32 R66, RZ, RZ, R68 ;  /* 0x000000ffff427224 */ /* 0x008fe400078e0044 */
[----:B------:R-:W-:Y:S02]  /*2f7e0*/  IMAD.MOV.U32 R67, RZ, RZ, R69 ;  /* 0x000000ffff437224 */ /* 0x000fe400078e0045 */
[----:B------:R-:W-:Y:S02]  /*2f7f0*/  IMAD.MOV.U32 R68, RZ, RZ, R78 ;  /* 0x000000ffff447224 */ /* 0x000fe400078e004e */
[----:B------:R-:W-:Y:S02]  /*2f800*/  IMAD.MOV.U32 R69, RZ, RZ, R79 ;  /* 0x000000ffff457224 */ /* 0x000fe400078e004f */
[----:B------:R-:W3:Y:S01]  /*2f810*/  LDL.LU.64 R78, [R1+0x500] ;  /* 0x00050000014e7983 */ /* 0x000ee20000300a00 */
[----:B--2---:R-:W-:-:S03]  /*2f820*/  IMAD.MOV.U32 R4, RZ, RZ, R61 ;  /* 0x000000ffff047224 */ /* 0x004fc600078e003d */
[----:B------:R-:W-:Y:S04]  /*2f830*/  STL [R1+0x1c8], R60 ;  /* 0x0001c83c01007387 */ /* 0x000fe80000100800 */
[----:B----4-:R-:W-:Y:S04]  /*2f840*/  STL [R1+0x1d0], R86 ;  /* 0x0001d05601007387 */ /* 0x010fe80000100800 */
[----:B------:R1:W-:Y:S02]  /*2f850*/  STL [R1+0x1c4], R4 ;  /* 0x0001c40401007387 */ /* 0x0003e40000100800 */
[----:B-1----:R-:W-:Y:S01]  /*2f860*/  IMAD.MOV.U32 R4, RZ, RZ, R87 ;  /* 0x000000ffff047224 */ /* 0x002fe200078e0057 */
[----:B------:R-:W-:Y:S01]  /*2f870*/  MOV R86, R88 ;  /* 0x0000005800567202 */ /* 0x000fe20000000f00 */
[----:B------:R-:W-:-:S03]  /*2f880*/  IMAD.MOV.U32 R87, RZ, RZ, R89 ;  /* 0x000000ffff577224 */ /* 0x000fc600078e0059 */
[----:B------:R1:W-:Y:S04]  /*2f890*/  STL [R1+0x1cc], R4 ;  /* 0x0001cc0401007387 */ /* 0x0003e80000100800 */
[----:B------:R-:W2:Y:S04]  /*2f8a0*/  LDL.LU.64 R88, [R1+0x510] ;  /* 0x0005100001587983 */ /* 0x000ea80000300a00 */
[----:B------:R4:W-:Y:S01]  /*2f8b0*/  STL [R1+0x1d8], R80 ;  /* 0x0001d85001007387 */ /* 0x0009e20000100800 */
[----:B-1----:R-:W-:-:S03]  /*2f8c0*/  IMAD.MOV.U32 R4, RZ, RZ, R81 ;  /* 0x000000ffff047224 */ /* 0x002fc600078e0051 */
[----:B----4-:R-:W4:Y:S04]  /*2f8d0*/  LDL.LU.64 R80, [R1+0x518] ;  /* 0x0005180001507983 */ /* 0x010f280000300a00 */
[----:B------:R1:W-:Y:S04]  /*2f8e0*/  STL [R1+0x1d4], R4 ;  /* 0x0001d40401007387 */ /* 0x0003e80000100800 */
[----:B------:R1:W-:Y:S02]  /*2f8f0*/  STL [R1+0x1e0], R64 ;  /* 0x0001e04001007387 */ /* 0x0003e40000100800 */
[----:B-1----:R-:W-:-:S02]  /*2f900*/  IMAD.MOV.U32 R4, RZ, RZ, R65 ;  /* 0x000000ffff047224 */ /* 0x002fc400078e0041 */
[----:B------:R-:W4:Y:S04]  /*2f910*/  LDL.LU.64 R64, [R1+0x4d8] ;  /* 0x0004d80001407983 */ /* 0x000f280000300a00 */
[----:B------:R1:W-:Y:S04]  /*2f920*/  STL [R1+0x1dc], R4 ;  /* 0x0001dc0401007387 */ /* 0x0003e80000100800 */
[----:B------:R-:W-:Y:S01]  /*2f930*/  STL [R1+0x1e8], R62 ;  /* 0x0001e83e01007387 */ /* 0x000fe20000100800 */
[----:B-1----:R-:W-:-:S05]  /*2f940*/  IMAD.MOV.U32 R4, RZ, RZ, R63 ;  /* 0x000000ffff047224 */ /* 0x002fca00078e003f */
[----:B------:R5:W-:Y:S02]  /*2f950*/  STL [R1+0x1e4], R4 ;  /* 0x0001e40401007387 */ /* 0x000be40000100800 */
[----:B-----5:R-:W-:Y:S02]  /*2f960*/  IMAD.MOV.U32 R4, RZ, RZ, R71 ;  /* 0x000000ffff047224 */ /* 0x020fe400078e0047 */
[----:B------:R1:W-:Y:S04]  /*2f970*/  STL [R1+0x1f0], R70 ;  /* 0x0001f04601007387 */ /* 0x0003e80000100800 */
[----:B------:R3:W-:Y:S01]  /*2f980*/  STL [R1+0x1ec], R4 ;  /* 0x0001ec0401007387 */ /* 0x0007e20000100800 */
[----:B-1----:R-:W-:Y:S01]  /*2f990*/  IMAD.MOV.U32 R70, RZ, RZ, R76 ;  /* 0x000000ffff467224 */ /* 0x002fe200078e004c */
[----:B------:R-:W-:-:S02]  /*2f9a0*/  MOV R71, R77 ;  /* 0x0000004d00477202 */ /* 0x000fc40000000f00 */
[----:B------:R-:W5:Y:S01]  /*2f9b0*/  LDL.LU.64 R76, [R1+0x540] ;  /* 0x00054000014c7983 */ /* 0x000f620000300a00 */
[----:B---3--:R-:W-:-:S03]  /*2f9c0*/  IMAD.MOV.U32 R4, RZ, RZ, R79 ;  /* 0x000000ffff047224 */ /* 0x008fc600078e004f */
[----:B------:R1:W-:Y:S04]  /*2f9d0*/  STL [R1+0x1f8], R78 ;  /* 0x0001f84e01007387 */ /* 0x0003e80000100800 */
[----:B------:R3:W-:Y:S04]  /*2f9e0*/  STL [R1+0x1f4], R4 ;  /* 0x0001f40401007387 */ /* 0x0007e80000100800 */
[----:B--2---:R-:W-:Y:S04]  /*2f9f0*/  STL [R1+0x200], R88 ;  /* 0x0002005801007387 */ /* 0x004fe80000100800 */
[----:B-1----:R-:W2:Y:S01]  /*2fa00*/  LDL.LU.64 R78, [R1+0x548] ;  /* 0x00054800014e7983 */ /* 0x002ea20000300a00 */
[----:B---3--:R-:W-:-:S05]  /*2fa10*/  IMAD.MOV.U32 R4, RZ, RZ, R89 ;  /* 0x000000ffff047224 */ /* 0x008fca00078e0059 */
[----:B------:R1:W-:Y:S04]  /*2fa20*/  STL [R1+0x1fc], R4 ;  /* 0x0001fc0401007387 */ /* 0x0003e80000100800 */
[----:B----4-:R3:W-:Y:S01]  /*2fa30*/  STL [R1+0x208], R80 ;  /* 0x0002085001007387 */ /* 0x0107e20000100800 */
[----:B-1----:R-:W-:-:S03]  /*2fa40*/  IMAD.MOV.U32 R4, RZ, RZ, R81 ;  /* 0x000000ffff047224 */ /* 0x002fc600078e0051 */
[----:B------:R-:W4:Y:S04]  /*2fa50*/  LDL.LU.64 R88, [R1+0x550] ;  /* 0x0005500001587983 */ /* 0x000f280000300a00 */
[----:B------:R1:W-:Y:S04]  /*2fa60*/  STL [R1+0x204], R4 ;  /* 0x0002040401007387 */ /* 0x0003e80000100800 */
[----:B------:R-:W-:Y:S04]  /*2fa70*/  STL [R1+0x210], R64 ;  /* 0x0002104001007387 */ /* 0x000fe80000100800 */
[----:B---3--:R-:W3:Y:S01]  /*2fa80*/  LDL.LU.64 R80, [R1+0x558] ;  /* 0x0005580001507983 */ /* 0x008ee20000300a00 */
[----:B-1----:R-:W-:-:S05]  /*2fa90*/  IMAD.MOV.U32 R4, RZ, RZ, R65 ;  /* 0x000000ffff047224 */ /* 0x002fca00078e0041 */
[----:B------:R1:W-:Y:S04]  /*2faa0*/  STL [R1+0x20c], R4 ;  /* 0x00020c0401007387 */ /* 0x0003e80000100800 */
[----:B------:R1:W-:Y:S02]  /*2fab0*/  STL [R1+0x218], R72 ;  /* 0x0002184801007387 */ /* 0x0003e40000100800 */
[----:B-1----:R-:W-:Y:S02]  /*2fac0*/  IMAD.MOV.U32 R4, RZ, RZ, R73 ;  /* 0x000000ffff047224 */ /* 0x002fe400078e0049 */
[----:B------:R-:W3:Y:S04]  /*2fad0*/  LDL.LU.64 R72, [R1+0x508] ;  /* 0x0005080001487983 */ /* 0x000ee80000300a00 */
[----:B------:R1:W-:Y:S04]  /*2fae0*/  STL [R1+0x214], R4 ;  /* 0x0002140401007387 */ /* 0x0003e80000100800 */
[----:B------:R-:W-:Y:S01]  /*2faf0*/  STL [R1+0x220], R66 ;  /* 0x0002204201007387 */ /* 0x000fe20000100800 */
[----:B-1----:R-:W-:-:S05]  /*2fb00*/  IMAD.MOV.U32 R4, RZ, RZ, R67 ;  /* 0x000000ffff047224 */ /* 0x002fca00078e0043 */
[----:B------:R1:W-:Y:S04]  /*2fb10*/  STL [R1+0x21c], R4 ;  /* 0x00021c0401007387 */ /* 0x0003e80000100800 */
[----:B------:R-:W-:Y:S01]  /*2fb20*/  STL [R1+0x228], R74 ;  /* 0x0002284a01007387 */ /* 0x000fe20000100800 */
[----:B-1----:R-:W-:-:S05]  /*2fb30*/  MOV R4, R75 ;  /* 0x0000004b00047202 */ /* 0x002fca0000000f00 */
[----:B------:R1:W-:Y:S04]  /*2fb40*/  STL [R1+0x224], R4 ;  /* 0x0002240401007387 */ /* 0x0003e80000100800 */
[----:B-----5:R5:W-:Y:S01]  /*2fb50*/  STL [R1+0x230], R76 ;  /* 0x0002304c01007387 */ /* 0x020be20000100800 */
[----:B-1----:R-:W-:-:S03]  /*2fb60*/  IMAD.MOV.U32 R4, RZ, RZ, R77 ;  /* 0x000000ffff047224 */ /* 0x002fc600078e004d */
[----:B-----5:R-:W5:Y:S04]  /*2fb70*/  LDL.LU.64 R76, [R1+0x588] ;  /* 0x00058800014c7983 */ /* 0x020f680000300a00 */
[----:B------:R1:W-:Y:S04]  /*2fb80*/  STL [R1+0x22c], R4 ;  /* 0x00022c0401007387 */ /* 0x0003e80000100800 */
[----:B--2---:R2:W-:Y:S01]  /*2fb90*/  STL [R1+0x238], R78 ;  /* 0x0002384e01007387 */ /* 0x0045e20000100800 */
[----:B-1----:R-:W-:-:S03]  /*2fba0*/  IMAD.MOV.U32 R4, RZ, RZ, R79 ;  /* 0x000000ffff047224 */ /* 0x002fc600078e004f */
[----:B--2---:R-:W2:Y:S04]  /*2fbb0*/  LDL.LU.64 R78, [R1+0x598] ;  /* 0x00059800014e7983 */ /* 0x004ea80000300a00 */
[----:B------:R1:W-:Y:S04]  /*2fbc0*/  STL [R1+0x234], R4 ;  /* 0x0002340401007387 */ /* 0x0003e80000100800 */
[----:B----4-:R4:W-:Y:S01]  /*2fbd0*/  STL [R1+0x240], R88 ;  /* 0x0002405801007387 */ /* 0x0109e20000100800 */
[----:B-1----:R-:W-:-:S03]  /*2fbe0*/  IMAD.MOV.U32 R4, RZ, RZ, R89 ;  /* 0x000000ffff047224 */ /* 0x002fc600078e0059 */
[----:B----4-:R-:W4:Y:S04]  /*2fbf0*/  LDL.LU.64 R88, [R1+0x5a8] ;  /* 0x0005a80001587983 */ /* 0x010f280000300a00 */
[----:B------:R1:W-:Y:S04]  /*2fc00*/  STL [R1+0x23c], R4 ;  /* 0x00023c0401007387 */ /* 0x0003e80000100800 */
[----:B---3--:R-:W-:Y:S04]  /*2fc10*/  STL [R1+0x248], R80 ;  /* 0x0002485001007387 */ /* 0x008fe80000100800 */
[----:B------:R-:W3:Y:S01]  /*2fc20*/  LDL.LU.64 R74, [R1+0x5b8] ;  /* 0x0005b800014a7983 */ /* 0x000ee20000300a00 */
[----:B-1----:R-:W-:-:S05]  /*2fc30*/  IMAD.MOV.U32 R4, RZ, RZ, R81 ;  /* 0x000000ffff047224 */ /* 0x002fca00078e0051 */
[----:B------:R1:W-:Y:S04]  /*2fc40*/  STL [R1+0x244], R4 ;  /* 0x0002440401007387 */ /* 0x0003e80000100800 */
[----:B------:R1:W-:Y:S02]  /*2fc50*/  STL [R1+0x250], R72 ;  /* 0x0002504801007387 */ /* 0x0003e40000100800 */
[----:B-1----:R-:W-:Y:S02]  /*2fc60*/  IMAD.MOV.U32 R4, RZ, RZ, R73 ;  /* 0x000000ffff047224 */ /* 0x002fe400078e0049 */
[----:B------:R-:W3:Y:S04]  /*2fc70*/  LDL.LU.64 R80, [R1+0x538] ;  /* 0x0005380001507983 */ /* 0x000ee80000300a00 */
[----:B------:R1:W-:Y:S04]  /*2fc80*/  STL [R1+0x24c], R4 ;  /* 0x00024c0401007387 */ /* 0x0003e80000100800 */
[----:B------:R-:W-:Y:S04]  /*2fc90*/  STL [R1+0x258], R68 ;  /* 0x0002584401007387 */ /* 0x000fe80000100800 */
[----:B------:R-:W3:Y:S01]  /*2fca0*/  LDL.LU.64 R72, [R1+0x4d0] ;  /* 0x0004d00001487983 */ /* 0x000ee20000300a00 */
[----:B-1----:R-:W-:-:S05]  /*2fcb0*/  IMAD.MOV.U32 R4, RZ, RZ, R69 ;  /* 0x000000ffff047224 */ /* 0x002fca00078e0045 */
[----:B------:R1:W-:Y:S04]  /*2fcc0*/  STL [R1+0x254], R4 ;  /* 0x0002540401007387 */ /* 0x0003e80000100800 */
[----:B------:R-:W-:Y:S01]  /*2fcd0*/  STL [R1+0x260], R70 ;  /* 0x0002604601007387 */ /* 0x000fe20000100800 */
[----:B-1----:R-:W-:-:S05]  /*2fce0*/  MOV R4, R71 ;  /* 0x0000004700047202 */ /* 0x002fca0000000f00 */
[----:B------:R1:W-:Y:S04]  /*2fcf0*/  STL [R1+0x25c], R4 ;  /* 0x00025c0401007387 */ /* 0x0003e80000100800 */
[----:B------:R5:W-:Y:S01]  /*2fd00*/  STL [R1+0x268], R96 ;  /* 0x0002686001007387 */ /* 0x000be20000100800 */
[----:B-1----:R-:W-:-:S03]  /*2fd10*/  IMAD.MOV.U32 R4, RZ, RZ, R97 ;  /* 0x000000ffff047224 */ /* 0x002fc600078e0061 */
[----:B-----5:R-:W-:Y:S04]  /*2fd20*/  STL [R1+0x270], R76 ;  /* 0x0002704c01007387 */ /* 0x020fe80000100800 */
[----:B------:R1:W-:Y:S04]  /*2fd30*/  STL [R1+0x264], R4 ;  /* 0x0002640401007387 */ /* 0x0003e80000100800 */
[----:B------:R-:W5:Y:S01]  /*2fd40*/  LDL.LU.64 R96, [R1+0x5e8] ;  /* 0x0005e80001607983 */ /* 0x000f620000300a00 */
[----:B-1----:R-:W-:-:S03]  /*2fd50*/  IMAD.MOV.U32 R4, RZ, RZ, R77 ;  /* 0x000000ffff047224 */ /* 0x002fc600078e004d */
[----:B------:R-:W5:Y:S04]  /*2fd60*/  LDL.LU.64 R76, [R1+0x5f0] ;  /* 0x0005f000014c7983 */ /* 0x000f680000300a00 */
[----:B------:R1:W-:Y:S04]  /*2fd70*/  STL [R1+0x26c], R4 ;  /* 0x00026c0401007387 */ /* 0x0003e80000100800 */
[----:B--2---:R2:W-:Y:S01]  /*2fd80*/  STL [R1+0x278], R78 ;  /* 0x0002784e01007387 */ /* 0x0045e20000100800 */
[----:B-1----:R-:W-:-:S03]  /*2fd90*/  IMAD.MOV.U32 R4, RZ, RZ, R79 ;  /* 0x000000ffff047224 */ /* 0x002fc600078e004f */
[----:B--2---:R-:W2:Y:S04]  /*2fda0*/  LDL.LU.64 R78, [R1+0x5f8] ;  /* 0x0005f800014e7983 */ /* 0x004ea80000300a00 */
[----:B------:R1:W-:Y:S04]  /*2fdb0*/  STL [R1+0x274], R4 ;  /* 0x0002740401007387 */ /* 0x0003e80000100800 */
[----:B----4-:R4:W-:Y:S01]  /*2fdc0*/  STL [R1+0x280], R88 ;  /* 0x0002805801007387 */ /* 0x0109e20000100800 */
[----:B-1----:R-:W-:-:S03]  /*2fdd0*/  IMAD.MOV.U32 R4, RZ, RZ, R89 ;  /* 0x000000ffff047224 */ /* 0x002fc600078e0059 */
[----:B---3--:R-:W-:Y:S04]  /*2fde0*/  STL [R1+0x288], R74 ;  /* 0x0002884a01007387 */ /* 0x008fe80000100800 */
[----:B------:R1:W-:Y:S04]  /*2fdf0*/  STL [R1+0x27c], R4 ;  /* 0x00027c0401007387 */ /* 0x0003e80000100800 */
[----:B----4-:R-:W3:Y:S01]  /*2fe00*/  LDL.LU.64 R88, [R1+0x5e0] ;  /* 0x0005e00001587983 */ /* 0x010ee20000300a00 */
[----:B-1----:R-:W-:-:S03]  /*2fe10*/  IMAD.MOV.U32 R4, RZ, RZ, R75 ;  /* 0x000000ffff047224 */ /* 0x002fc600078e004b */
[----:B------:R-:W-:Y:S04]  /*2fe20*/  STL [R1+0x290], R80 ;  /* 0x0002905001007387 */ /* 0x000fe80000100800 */
[----:B------:R1:W-:Y:S04]  /*2fe30*/  STL [R1+0x284], R4 ;  /* 0x0002840401007387 */ /* 0x0003e80000100800 */
[----:B------:R-:W4:Y:S01]  /*2fe40*/  LDL.LU.64 R74, [R1+0x578] ;  /* 0x00057800014a7983 */ /* 0x000f220000300a00 */
[----:B-1----:R-:W-:-:S05]  /*2fe50*/  IMAD.MOV.U32 R4, RZ, RZ, R81 ;  /* 0x000000ffff047224 */ /* 0x002fca00078e0051 */
[----:B------:R1:W-:Y:S04]  /*2fe60*/  STL [R1+0x28c], R4 ;  /* 0x00028c0401007387 */ /* 0x0003e80000100800 */
[----:B------:R-:W-:Y:S04]  /*2fe70*/  STL [R1+0x298], R72 ;  /* 0x0002984801007387 */ /* 0x000fe80000100800 */
[----:B------:R-:W4:Y:S01]  /*2fe80*/  LDL.LU.64 R80, [R1+0x4f8] ;  /* 0x0004f80001507983 */ /* 0x000f220000300a00 */
[----:B-1----:R-:W-:-:S05]  /*2fe90*/  MOV R4, R73 ;  /* 0x0000004900047202 */ /* 0x002fca0000000f00 */
[----:B------:R1:W-:Y:S04]  /*2fea0*/  STL [R1+0x294], R4 ;  /* 0x0002940401007387 */ /* 0x0003e80000100800 */
[----:B------:R-:W-:Y:S01]  /*2feb0*/  STL [R1+0x2a0], R82 ;  /* 0x0002a05201007387 */ /* 0x000fe20000100800 */
[----:B-1----:R-:W-:-:S05]  /*2fec0*/  IMAD.MOV.U32 R4, RZ, RZ, R83 ;  /* 0x000000ffff047224 */ /* 0x002fca00078e0053 */
[----:B------:R1:W-:Y:S04]  /*2fed0*/  STL [R1+0x29c], R4 ;  /* 0x00029c0401007387 */ /* 0x0003e80000100800 */
[----:B------:R1:W-:Y:S02]  /*2fee0*/  STL [R1+0x2a8], R106 ;  /* 0x0002a86a01007387 */ /* 0x0003e40000100800 */
[----:B-1----:R-:W-:Y:S02]  /*2fef0*/  IMAD.MOV.U32 R4, RZ, RZ, R107 ;  /* 0x000000ffff047224 */ /* 0x002fe400078e006b */
[----:B------:R-:W4:Y:S04]  /*2ff00*/  LDL.LU.64 R106, [R1+0x650] ;  /* 0x00065000016a7983 */ /* 0x000f280000300a00 */
[----:B------:R1:W-:Y:S04]  /*2ff10*/  STL [R1+0x2a4], R4 ;  /* 0x0002a40401007387 */ /* 0x0003e80000100800 */
[----:B-----5:R5:W-:Y:S01]  /*2ff20*/  STL [R1+0x2b0], R96 ;  /* 0x0002b06001007387 */ /* 0x020be20000100800 */
[----:B-1----:R-:W-:-:S03]  /*2ff30*/  IMAD.MOV.U32 R4, RZ, RZ, R97 ;  /* 0x000000ffff047224 */ /* 0x002fc600078e0061 */
[----:B------:R-:W4:Y:S04]  /*2ff40*/  LDL.LU.64 R82, [R1+0x658] ;  /* 0x0006580001527983 */ /* 0x000f280000300a00 */
[----:B------:R1:W-:Y:S04]  /*2ff50*/  STL [R1+0x2ac], R4 ;  /* 0x0002ac0401007387 */ /* 0x0003e80000100800 */
[----:B------:R2:W-:Y:S04]  /*2ff60*/  STL [R1+0x2b8], R76 ;  /* 0x0002b84c01007387 */ /* 0x0005e80000100800 */
[----:B-----5:R-:W5:Y:S01]  /*2ff70*/  LDL.LU.64 R96, [R1+0x660] ;  /* 0x0006600001607983 */ /* 0x020f620000300a00 */
[----:B-1----:R-:W-:-:S03]  /*2ff80*/  IMAD.MOV.U32 R4, RZ, RZ, R77 ;  /* 0x000000ffff047224 */ /* 0x002fc600078e004d */
[----:B--2---:R-:W-:Y:S04]  /*2ff90*/  STL [R1+0x2c0], R78 ;  /* 0x0002c04e01007387 */ /* 0x004fe80000100800 */
[----:B------:R1:W-:Y:S04]  /*2ffa0*/  STL [R1+0x2b4], R4 ;  /* 0x0002b40401007387 */ /* 0x0003e80000100800 */
[----:B------:R-:W2:Y:S01]  /*2ffb0*/  LDL.LU.64 R76, [R1+0x620] ;  /* 0x00062000014c7983 */ /* 0x000ea20000300a00 */
[----:B-1----:R-:W-:-:S05]  /*2ffc0*/  IMAD.MOV.U32 R4, RZ, RZ, R79 ;  /* 0x000000ffff047224 */ /* 0x002fca00078e004f */
[----:B------:R1:W-:Y:S04]  /*2ffd0*/  STL [R1+0x2bc], R4 ;  /* 0x0002bc0401007387 */ /* 0x0003e80000100800 */
[----:B---3--:R3:W-:Y:S04]  /*2ffe0*/  STL [R1+0x2c8], R88 ;  /* 0x0002c85801007387 */ /* 0x0087e80000100800 */
[----:B------:R-:W2:Y:S01]  /*2fff0*/  LDL.LU.64 R78, [R1+0x5b0] ;  /* 0x0005b000014e7983 */ /* 0x000ea20000300a00 */
[----:B-1----:R-:W-:Y:S01]  /*30000*/  IMAD.MOV.U32 R4, RZ, RZ, R89 ;  /* 0x000000ffff047224 */ /* 0x002fe200078e0059 */
[----:B---3--:R-:W-:Y:S01]  /*30010*/  MOV R88, R100 ;  /* 0x0000006400587202 */ /* 0x008fe20000000f00 */
[----:B------:R-:W-:-:S02]  /*30020*/  IMAD.MOV.U32 R89, RZ, RZ, R101 ;  /* 0x000000ffff597224 */ /* 0x000fc400078e0065 */
[----:B------:R-:W3:Y:S04]  /*30030*/  LDL.LU.64 R100, [R1+0x530] ;  /* 0x0005300001647983 */ /* 0x000ee80000300a00 */
[----:B------:R1:W-:Y:S04]  /*30040*/  STL [R1+0x2c4], R4 ;  /* 0x0002c40401007387 */ /* 0x0003e80000100800 */
[----:B----4-:R-:W-:Y:S01]  /*30050*/  STL [R1+0x2d0], R74 ;  /* 0x0002d04a01007387 */ /* 0x010fe20000100800 */
[----:B-1----:R-:W-:-:S05]  /*30060*/  IMAD.MOV.U32 R4, RZ, RZ, R75 ;  /* 0x000000ffff047224 */ /* 0x002fca00078e004b */
[----:B------:R1:W-:Y:S04]  /*30070*/  STL [R1+0x2cc], R4 ;  /* 0x0002cc0401007387 */ /* 0x0003e80000100800 */
[----:B------:R-:W-:Y:S01]  /*30080*/  STL [R1+0x2d8], R80 ;  /* 0x0002d85001007387 */ /* 0x000fe20000100800 */
[----:B-1----:R-:W-:-:S05]  /*30090*/  IMAD.MOV.U32 R4, RZ, RZ, R81 ;  /* 0x000000ffff047224 */ /* 0x002fca00078e0051 */
[----:B------:R1:W-:Y:S04]  /*300a0*/  STL [R1+0x2d4], R4 ;  /* 0x0002d40401007387 */ /* 0x0003e80000100800 */
        /* <DEDUP_REMOVED lines=8> */
[----:B------:R1:W-:Y:S02]  /*30130*/  STL [R1+0x2f0], R106 ;  /* 0x0002f06a01007387 */ /* 0x0003e40000100800 */
[----:B-1----:R-:W-:-:S02]  /*30140*/  IMAD.MOV.U32 R4, RZ, RZ, R107 ;  /* 0x000000ffff047224 */ /* 0x002fc400078e006b */
[----:B------:R-:W4:Y:S04]  /*30150*/  LDL.LU.64 R106, [R1+0x6b8] ;  /* 0x0006b800016a7983 */ /* 0x000f280000300a00 */
[----:B------:R1:W-:Y:S02]  /*30160*/  STL [R1+0x2ec], R4 ;  /* 0x0002ec0401007387 */ /* 0x0003e40000100800 */
[----:B-1----:R-:W-:Y:S02]  /*30170*/  MOV R4, R83 ;  /* 0x0000005300047202 */ /* 0x002fe40000000f00 */
[----:B------:R-:W-:Y:S04]  /*30180*/  STL [R1+0x2f8], R82 ;  /* 0x0002f85201007387 */ /* 0x000fe80000100800 */
[----:B------:R1:W-:Y:S04]  /*30190*/  STL [R1+0x2f4], R4 ;  /* 0x0002f40401007387 */ /* 0x0003e80000100800 */
[----:B-----5:R5:W-:Y:S04]  /*301a0*/  STL [R1+0x300], R96 ;  /* 0x0003006001007387 */ /* 0x020be80000100800 */
[----:B------:R-:W4:Y:S01]  /*301b0*/  LDL.LU.64 R80, [R1+0x648] ;  /* 0x0006480001507983 */ /* 0x000f220000300a00 */
[----:B-1----:R-:W-:-:S03]  /*301c0*/  IMAD.MOV.U32 R4, RZ, RZ, R97 ;  /* 0x000000ffff047224 */ /* 0x002fc600078e0061 */
[----:B------:R-:W4:Y:S04]  /*301d0*/  LDL.LU.64 R82, [R1+0x5d8] ;  /* 0x0005d80001527983 */ /* 0x000f280000300a00 */
[----:B------:R1:W-:Y:S01]  /*301e0*/  STL [R1+0x2fc], R4 ;  /* 0x0002fc0401007387 */ /* 0x0003e20000100800 */
[----:B-----5:R-:W-:Y:S02]  /*301f0*/  IMAD.MOV.U32 R96, RZ, RZ, R112 ;  /* 0x000000ffff607224 */ /* 0x020fe400078e0070 */
[----:B------:R-:W-:Y:S01]  /*30200*/  IMAD.MOV.U32 R97, RZ, RZ, R113 ;  /* 0x000000ffff617224 */ /* 0x000fe200078e0071 */
[----:B--2---:R-:W-:Y:S04]  /*30210*/  STL [R1+0x308], R76 ;  /* 0x0003084c01007387 */ /* 0x004fe80000100800 */
[----:B------:R-:W2:Y:S01]  /*30220*/  LDL.LU.64 R112, [R1+0x570] ;  /* 0x0005700001707983 */ /* 0x000ea20000300a00 */
[----:B-1----:R-:W-:-:S03]  /*30230*/  IMAD.MOV.U32 R4, RZ, RZ, R77 ;  /* 0x000000ffff047224 */ /* 0x002fc600078e004d */
[----:B------:R-:W-:Y:S04]  /*30240*/  STL [R1+0x310], R78 ;  /* 0x0003104e01007387 */ /* 0x000fe80000100800 */
[----:B------:R1:W-:Y:S02]  /*30250*/  STL [R1+0x304], R4 ;  /* 0x0003040401007387 */ /* 0x0003e40000100800 */
[----:B-1----:R-:W-:Y:S02]  /*30260*/  IMAD.MOV.U32 R4, RZ, RZ, R79 ;  /* 0x000000ffff047224 */ /* 0x002fe400078e004f */
[----:B---3--:R-:W-:Y:S04]  /*30270*/  STL [R1+0x318], R100 ;  /* 0x0003186401007387 */ /* 0x008fe80000100800 */
[----:B------:R1:W-:Y:S04]  /*30280*/  STL [R1+0x30c], R4 ;  /* 0x00030c0401007387 */ /* 0x0003e80000100800 */
[----:B------:R-:W-:Y:S01]  /*30290*/  STL [R1+0x320], R90 ;  /* 0x0003205a01007387 */ /* 0x000fe20000100800 */
[----:B-1----:R-:W-:-:S05]  /*302a0*/  IMAD.MOV.U32 R4, RZ, RZ, R101 ;  /* 0x000000ffff047224 */ /* 0x002fca00078e0065 */
[----:B------:R1:W-:Y:S04]  /*302b0*/  STL [R1+0x314], R4 ;  /* 0x0003140401007387 */ /* 0x0003e80000100800 */
[----:B------:R-:W3:Y:S01]  /*302c0*/  LDL.LU.64 R100, [R1+0x770] ;  /* 0x0007700001647983 */ /* 0x000ee20000300a00 */
[----:B-1----:R-:W-:-:S03]  /*302d0*/  MOV R4, R91 ;  /* 0x0000005b00047202 */ /* 0x002fc60000000f00 */
[----:B------:R-:W-:Y:S04]  /*302e0*/  STL [R1+0x328], R92 ;  /* 0x0003285c01007387 */ /* 0x000fe80000100800 */
[----:B------:R1:W-:Y:S04]  /*302f0*/  STL [R1+0x31c], R4 ;  /* 0x00031c0401007387 */ /* 0x0003e80000100800 */
[----:B------:R-:W5:Y:S01]  /*30300*/  LDL.LU.64 R90, [R1+0x760] ;  /* 0x00076000015a7983 */ /* 0x000f620000300a00 */
[----:B-1----:R-:W-:-:S03]  /*30310*/  IMAD.MOV.U32 R4, RZ, RZ, R93 ;  /* 0x000000ffff047224 */ /* 0x002fc600078e005d */
[----:B----4-:R-:W-:Y:S04]  /*30320*/  STL [R1+0x330], R102 ;  /* 0x0003306601007387 */ /* 0x010fe80000100800 */
[----:B------:R1:W-:Y:S04]  /*30330*/  STL [R1+0x324], R4 ;  /* 0x0003240401007387 */ /* 0x0003e80000100800 */
[----:B------:R-:W4:Y:S01]  /*30340*/  LDL.LU.64 R92, [R1+0x700] ;  /* 0x00070000015c7983 */ /* 0x000f220000300a00 */
[----:B-1----:R-:W-:-:S03]  /*30350*/  IMAD.MOV.U32 R4, RZ, RZ, R103 ;  /* 0x000000ffff047224 */ /* 0x002fc600078e0067 */
[----:B------:R-:W-:Y:S04]  /*30360*/  STL [R1+0x338], R86 ;  /* 0x0003385601007387 */ /* 0x000fe80000100800 */
[----:B------:R1:W-:Y:S04]  /*30370*/  STL [R1+0x32c], R4 ;  /* 0x00032c0401007387 */ /* 0x0003e80000100800 */
[----:B------:R-:W4:Y:S01]  /*30380*/  LDL.LU.64 R102, [R1+0x688] ;  /* 0x0006880001667983 */ /* 0x000f220000300a00 */
[----:B-1----:R-:W-:-:S03]  /*30390*/  IMAD.MOV.U32 R4, RZ, RZ, R87 ;  /* 0x000000ffff047224 */ /* 0x002fc600078e0057 */
[----:B------:R1:W-:Y:S04]  /*303a0*/  STL [R1+0x340], R106 ;  /* 0x0003406a01007387 */ /* 0x0003e80000100800 */
[----:B------:R1:W-:Y:S04]  /*303b0*/  STL [R1+0x334], R4 ;  /* 0x0003340401007387 */ /* 0x0003e80000100800 */
[----:B------:R-:W4:Y:S01]  /*303c0*/  LDL.LU.64 R86, [R1+0x618] ;  /* 0x0006180001567983 */ /* 0x000f220000300a00 */
[----:B-1----:R-:W-:Y:S02]  /*303d0*/  IMAD.MOV.U32 R106, RZ, RZ, R108 ;  /* 0x000000ffff6a7224 */ /* 0x002fe400078e006c */
[----:B------:R-:W-:-:S02]  /*303e0*/  IMAD.MOV.U32 R4, RZ, RZ, R107 ;  /* 0x000000ffff047224 */ /* 0x000fc400078e006b */
[----:B------:R-:W-:Y:S02]  /*303f0*/  IMAD.MOV.U32 R107, RZ, RZ, R109 ;  /* 0x000000ffff6b7224 */ /* 0x000fe400078e006d */
[----:B------:R-:W4:Y:S04]  /*30400*/  LDL.LU.64 R108, [R1+0x5a0] ;  /* 0x0005a000016c7983 */ /* 0x000f280000300a00 */
[----:B------:R1:W-:Y:S02]  /*30410*/  STL [R1+0x33c], R4 ;  /* 0x00033c0401007387 */ /* 0x0003e40000100800 */
[----:B-1----:R-:W-:Y:S02]  /*30420*/  MOV R4, R81 ;  /* 0x0000005100047202 */ /* 0x002fe40000000f00 */
[----:B------:R-:W-:Y:S04]  /*30430*/  STL [R1+0x348], R80 ;  /* 0x0003485001007387 */ /* 0x000fe80000100800 */
[----:B------:R1:W-:Y:S04]  /*30440*/  STL [R1+0x344], R4 ;  /* 0x0003440401007387 */ /* 0x0003e80000100800 */
[----:B------:R-:W-:Y:S01]  /*30450*/  STL [R1+0x350], R82 ;  /* 0x0003505201007387 */ /* 0x000fe20000100800 */
[----:B-1----:R-:W-:-:S05]  /*30460*/  IMAD.MOV.U32 R4, RZ, RZ, R83 ;  /* 0x000000ffff047224 */ /* 0x002fca00078e0053 */
[----:B------:R1:W-:Y:S04]  /*30470*/  STL [R1+0x34c], R4 ;  /* 0x00034c0401007387 */ /* 0x0003e80000100800 */
[----:B--2---:R2:W-:Y:S01]  /*30480*/  STL [R1+0x358], R112 ;  /* 0x0003587001007387 */ /* 0x0045e20000100800 */
[----:B-1----:R-:W-:-:S03]  /*30490*/  IMAD.MOV.U32 R4, RZ, RZ, R113 ;  /* 0x000000ffff047224 */ /* 0x002fc600078e0071 */
[----:B--2---:R-:W2:Y:S04]  /*304a0*/  LDL.LU.64 R112, [R1+0x7e0] ;  /* 0x0007e00001707983 */ /* 0x004ea80000300a00 */
[----:B------:R1:W-:Y:S04]  /*304b0*/  STL [R1+0x354], R4 ;  /* 0x0003540401007387 */ /* 0x0003e80000100800 */
[----:B------:R1:W-:Y:S02]  /*304c0*/  STL [R1+0x360], R88 ;  /* 0x0003605801007387 */ /* 0x0003e40000100800 */
[----:B-1----:R-:W-:-:S02]  /*304d0*/  IMAD.MOV.U32 R4, RZ, RZ, R89 ;  /* 0x000000ffff047224 */ /* 0x002fc400078e0059 */
[----:B------:R-:W2:Y:S04]  /*304e0*/  LDL.LU.64 R88, [R1+0x7b0] ;  /* 0x0007b00001587983 */ /* 0x000ea80000300a00 */
[----:B------:R1:W-:Y:S04]  /*304f0*/  STL [R1+0x35c], R4 ;  /* 0x00035c0401007387 */ /* 0x0003e80000100800 */
[----:B------:R1:W-:Y:S02]  /*30500*/  STL [R1+0x368], R98 ;  /* 0x0003686201007387 */ /* 0x0003e40000100800 */
[----:B-1----:R-:W-:-:S02]  /*30510*/  IMAD.MOV.U32 R4, RZ, RZ, R99 ;  /* 0x000000ffff047224 */ /* 0x002fc400078e0063 */
[----:B------:R-:W2:Y:S04]  /*30520*/  LDL.LU.64 R98, [R1+0x730] ;  /* 0x0007300001627983 */ /* 0x000ea80000300a00 */
[----:B------:R1:W-:Y:S04]  /*30530*/  STL [R1+0x364], R4 ;  /* 0x0003640401007387 */ /* 0x0003e80000100800 */
[----:B---3--:R3:W-:Y:S01]  /*30540*/  STL [R1+0x370], R100 ;  /* 0x0003706401007387 */ /* 0x0087e20000100800 */
[----:B-1----:R-:W-:-:S03]  /*30550*/  IMAD.MOV.U32 R4, RZ, RZ, R101 ;  /* 0x000000ffff047224 */ /* 0x002fc600078e0065 */
[----:B---3--:R-:W3:Y:S04]  /*30560*/  LDL.LU.64 R100, [R1+0x6b0] ;  /* 0x0006b00001647983 */ /* 0x008ee80000300a00 */
[----:B------:R1:W-:Y:S04]  /*30570*/  STL [R1+0x36c], R4 ;  /* 0x00036c0401007387 */ /* 0x0003e80000100800 */
[----:B-----5:R5:W-:Y:S01]  /*30580*/  STL [R1+0x378], R90 ;  /* 0x0003785a01007387 */ /* 0x020be20000100800 */
[----:B-1----:R-:W-:-:S03]  /*30590*/  IMAD.MOV.U32 R4, RZ, RZ, R91 ;  /* 0x000000ffff047224 */ /* 0x002fc600078e005b */
[----:B-----5:R-:W5:Y:S04]  /*305a0*/  LDL.LU.64 R90, [R1+0x640] ;  /* 0x00064000015a7983 */ /* 0x020f680000300a00 */
[----:B------:R1:W-:Y:S04]  /*305b0*/  STL [R1+0x374], R4 ;  /* 0x0003740401007387 */ /* 0x0003e80000100800 */
[----:B----4-:R4:W-:Y:S01]  /*305c0*/  STL [R1+0x380], R92 ;  /* 0x0003805c01007387 */ /* 0x0109e20000100800 */
[----:B-1----:R-:W-:-:S03]  /*305d0*/  MOV R4, R93 ;  /* 0x0000005d00047202 */ /* 0x002fc60000000f00 */
        /* <DEDUP_REMOVED lines=20> */
[----:B------:R1:W-:Y:S04]  /*30720*/  STL [R1+0x3a4], R4 ;  /* 0x0003a40401007387 */ /* 0x0003e80000100800 */
[----:B--2---:R2:W-:Y:S01]  /*30730*/  STL [R1+0x3b0], R112 ;  /* 0x0003b07001007387 */ /* 0x0045e20000100800 */
[----:B-1----:R-:W-:-:S03]  /*30740*/  IMAD.MOV.U32 R4, RZ, RZ, R113 ;  /* 0x000000ffff047224 */ /* 0x002fc600078e0071 */
[----:B--2---:R-:W2:Y:S04]  /*30750*/  LDL.LU.64 R112, [R1+0x6f0] ;  /* 0x0006f00001707983 */ /* 0x004ea80000300a00 */
[----:B------:R1:W-:Y:S04]  /*30760*/  STL [R1+0x3ac], R4 ;  /* 0x0003ac0401007387 */ /* 0x0003e80000100800 */
[----:B------:R1:W-:Y:S02]  /*30770*/  STL [R1+0x3b8], R88 ;  /* 0x0003b85801007387 */ /* 0x0003e40000100800 */
[----:B-1----:R-:W-:-:S02]  /*30780*/  MOV R4, R89 ;  /* 0x0000005900047202 */ /* 0x002fc40000000f00 */
        /* <DEDUP_REMOVED lines=26> */
[----:B------:R1:W-:Y:S02]  /*30930*/  STL [R1+0x3f0], R108 ;  /* 0x0003f06c01007387 */ /* 0x0003e40000100800 */
[----:B-1----:R-:W-:-:S02]  /*30940*/  MOV R4, R109 ;  /* 0x0000006d00047202 */ /* 0x002fc40000000f00 */
        /* <DEDUP_REMOVED lines=27> */
[----:B-1----:R-:W-:-:S03]  /*30b00*/  MOV R4, R91 ;  /* 0x0000005b00047202 */ /* 0x002fc60000000f00 */
        /* <DEDUP_REMOVED lines=27> */
[----:B-1----:R-:W-:-:S03]  /*30cc0*/  MOV R4, R113 ;  /* 0x0000007100047202 */ /* 0x002fc60000000f00 */
        /* <DEDUP_REMOVED lines=55> */
[----:B-1----:R-:W-:-:S03]  /*31040*/  MOV R4, R101 ;  /* 0x0000006500047202 */ /* 0x002fc60000000f00 */
        /* <DEDUP_REMOVED lines=83> */
[----:B-1----:R-:W-:-:S02]  /*31580*/  MOV R4, R99 ;  /* 0x0000006300047202 */ /* 0x002fc40000000f00 */
        /* <DEDUP_REMOVED lines=224> */
[----:B---3--:R-:W3:Y:S04]  /*32390*/  LDL.64 R100, [R1+0xa38] ;  /* 0x000a380001647983 */ /* 0x008ee80000100a00 */
        /* <DEDUP_REMOVED lines=49> */
[----:B----4-:R-:W-:Y:S04]  /*326b0*/  STL [R1+0x7a0], R92 ;  /* 0x0007a05c01007387 */ /* 0x010fe80000100800 */
[----:B------:R-:W4:Y:S01]  /*326c0*/  LDL.LU.64 R86, [R1+0xc00] ;  /* 0x000c000001567983 */ /* 0x000f220000300a00 */
[----:B-1----:R-:W-:-:S05]  /*326d0*/  IMAD.MOV.U32 R4, RZ, RZ, R93 ;  /* 0x000000ffff047224 */ /* 0x002fca00078e005d */
[----:B------:R1:W-:Y:S04]  /*326e0*/  STL [R1+0x79c], R4 ;  /* 0x00079c0401007387 */ /* 0x0003e80000100800 */
[----:B------:R1:W-:Y:S02]  /*326f0*/  STL [R1+0x7a8], R102 ;  /* 0x0007a86601007387 */ /* 0x0003e40000100800 */
[----:B-1----:R-:W-:Y:S02]  /*32700*/  MOV R4, R103 ;  /* 0x0000006700047202 */ /* 0x002fe40000000f00 */
        /* <DEDUP_REMOVED lines=14> */
[----:B------:R-:W-:Y:S04]  /*327f0*/  STL [R1+0x7c8], R96 ;  /* 0x0007c86001007387 */ /* 0x000fe80000100800 */
[----:B------:R-:W4:Y:S01]  /*32800*/  LDL.LU.64 R92, [R1+0x920] ;  /* 0x00092000015c7983 */ /* 0x000f220000300a00 */
[----:B-1----:R-:W-:-:S05]  /*32810*/  IMAD.MOV.U32 R4, RZ, RZ, R97 ;  /* 0x000000ffff047224 */ /* 0x002fca00078e0061 */
[----:B------:R2:W-:Y:S02]  /*32820*/  STL [R1+0x7c4], R4 ;  /* 0x0007c40401007387 */ /* 0x0005e40000100800 */
[----:B--2---:R-:W-:Y:S02]  /*32830*/  IMAD.MOV.U32 R4, RZ, RZ, R113 ;  /* 0x000000ffff047224 */ /* 0x004fe400078e0071 */
[----:B------:R1:W-:Y:S04]  /*32840*/  STL [R1+0x7d0], R112 ;  /* 0x0007d07001007387 */ /* 0x0003e80000100800 */
[----:B-1----:R-:W2:Y:S04]  /*32850*/  LDL.LU.64 R112, [R1+0x898] ;  /* 0x0008980001707983 */ /* 0x002ea80000300a00 */
[----:B------:R1:W-:Y:S04]  /*32860*/  STL [R1+0x7cc], R4 ;  /* 0x0007cc0401007387 */ /* 0x0003e80000100800 */
[----:B------:R1:W-:Y:S04]  /*32870*/  STL [R1+0x7d8], R88 ;  /* 0x0007d85801007387 */ /* 0x0003e80000100800 */
[----:B------:R-:W2:Y:S01]  /*32880*/  LDL.LU.64 R96, [R1+0xc60] ;  /* 0x000c600001607983 */ /* 0x000ea20000300a00 */
[----:B-1----:R-:W-:-:S03]  /*32890*/  IMAD.MOV.U32 R4, RZ, RZ, R89 ;  /* 0x000000ffff047224 */ /* 0x002fc600078e0059 */
[----:B------:R-:W-:Y:S04]  /*328a0*/  STL [R1+0x7e0], R98 ;  /* 0x0007e06201007387 */ /* 0x000fe80000100800 */
[----:B------:R1:W-:Y:S04]  /*328b0*/  STL [R1+0x7d4], R4 ;  /* 0x0007d40401007387 */ /* 0x0003e80000100800 */
[----:B------:R-:W2:Y:S01]  /*328c0*/  LDL.LU.64 R88, [R1+0xc20] ;  /* 0x000c200001587983 */ /* 0x000ea20000300a00 */
[----:B-1----:R-:W-:-:S03]  /*328d0*/  MOV R4, R99 ;  /* 0x0000006300047202 */ /* 0x002fc60000000f00 */
[----:B---3--:R-:W-:Y:S04]  /*328e0*/  STL [R1+0x7e8], R100 ;  /* 0x0007e86401007387 */ /* 0x008fe80000100800 */
[----:B------:R1:W-:Y:S04]  /*328f0*/  STL [R1+0x7dc], R4 ;  /* 0x0007dc0401007387 */ /* 0x0003e80000100800 */
[----:B------:R-:W3:Y:S01]  /*32900*/  LDL.LU.64 R98, [R1+0xbd0] ;  /* 0x000bd00001627983 */ /* 0x000ee20000300a00 */
[----:B-1----:R-:W-:-:S03]  /*32910*/  IMAD.MOV.U32 R4, RZ, RZ, R101 ;  /* 0x000000ffff047224 */ /* 0x002fc600078e0065 */
[----:B-----5:R-:W-:Y:S04]  /*32920*/  STL [R1+0x7f0], R90 ;  /* 0x0007f05a01007387 */ /* 0x020fe80000100800 */
        /* <DEDUP_REMOVED lines=27> */
[----:B------:R2:W-:Y:S02]  /*32ae0*/  STL [R1+0x81c], R4 ;  /* 0x00081c0401007387 */ /* 0x0005e40000100800 */
[----:B--2---:R-:W-:Y:S02]  /*32af0*/  IMAD.MOV.U32 R4, RZ, RZ, R113 ;  /* 0x000000ffff047224 */ /* 0x004fe400078e0071 */
[----:B------:R1:W-:Y:S04]  /*32b00*/  STL [R1+0x828], R112 ;  /* 0x0008287001007387 */ /* 0x0003e80000100800 */
[----:B------:R-:W-:Y:S04]  /*32b10*/  STL [R1+0x830], R96 ;  /* 0x0008306001007387 */ /* 0x000fe80000100800 */
[----:B------:R2:W-:Y:S04]  /*32b20*/  STL [R1+0x824], R4 ;  /* 0x0008240401007387 */ /* 0x0005e80000100800 */
[----:B-1----:R-:W4:Y:S01]  /*32b30*/  LDL.LU.64 R112, [R1+0xbf8] ;  /* 0x000bf80001707983 */ /* 0x002f220000300a00 */
[----:B--2---:R-:W-:-:S03]  /*32b40*/  IMAD.MOV.U32 R4, RZ, RZ, R97 ;  /* 0x000000ffff047224 */ /* 0x004fc600078e0061 */
[----:B------:R-:W-:Y:S04]  /*32b50*/  STL [R1+0x838], R88 ;  /* 0x0008385801007387 */ /* 0x000fe80000100800 */
[----:B------:R1:W-:Y:S04]  /*32b60*/  STL [R1+0x82c], R4 ;  /* 0x00082c0401007387 */ /* 0x0003e80000100800 */
[----:B------:R-:W2:Y:S01]  /*32b70*/  LDL.LU.64 R96, [R1+0xba0] ;  /* 0x000ba00001607983 */ /* 0x000ea20000300a00 */
[----:B-1----:R-:W-:-:S03]  /*32b80*/  IMAD.MOV.U32 R4, RZ, RZ, R89 ;  /* 0x000000ffff047224 */ /* 0x002fc600078e0059 */
        /* <DEDUP_REMOVED lines=10> */
[----:B------:R-:W4:Y:S04]  /*32c30*/  LDL.LU.64 R100, [R1+0x998] ;  /* 0x0009980001647983 */ /* 0x000f280000300a00 */
[----:B------:R-:W4:Y:S01]  /*32c40*/  LDL.LU.64 R86, [R1+0x910] ;  /* 0x0009100001567983 */ /* 0x000f220000300a00 */
[----:B-1----:R-:W-:-:S05]  /*32c50*/  MOV R4, R91 ;  /* 0x0000005b00047202 */ /* 0x002fca0000000f00 */
        /* <DEDUP_REMOVED lines=9> */
[----:B------:R1:W-:Y:S04]  /*32cf0*/  STL [R1+0x868], R108 ;  /* 0x0008686c01007387 */ /* 0x0003e80000100800 */
[----:B------:R-:W4:Y:S01]  /*32d00*/  LDL.LU.64 R88, [R1+0xc18] ;  /* 0x000c180001587983 */ /* 0x000f220000300a00 */
[----:B-1----:R-:W-:-:S03]  /*32d10*/  IMAD.MOV.U32 R4, RZ, RZ, R109 ;  /* 0x000000ffff047224 */ /* 0x002fc600078e006d */
[----:B------:R-:W-:Y:S04]  /*32d20*/  STL [R1+0x870], R110 ;  /* 0x0008706e01007387 */ /* 0x000fe80000100800 */
[----:B------:R1:W-:Y:S04]  /*32d30*/  STL [R1+0x864], R4 ;  /* 0x0008640401007387 */ /* 0x0003e80000100800 */
[----:B------:R-:W4:Y:S01]  /*32d40*/  LDL.LU.64 R108, [R1+0xbc8] ;  /* 0x000bc800016c7983 */ /* 0x000f220000300a00 */
[----:B-1----:R-:W-:-:S03]  /*32d50*/  IMAD.MOV.U32 R4, RZ, RZ, R111 ;  /* 0x000000ffff047224 */ /* 0x002fc600078e006f */
[----:B------:R-:W-:Y:S04]  /*32d60*/  STL [R1+0x878], R92 ;  /* 0x0008785c01007387 */ /* 0x000fe80000100800 */
[----:B------:R1:W-:Y:S04]  /*32d70*/  STL [R1+0x86c], R4 ;  /* 0x00086c0401007387 */ /* 0x0003e80000100800 */
[----:B------:R-:W4:Y:S04]  /*32d80*/  LDL.LU.64 R110, [R1+0xb38] ;  /* 0x000b3800016e7983 */ /* 0x000f280000300a00 */
[----:B------:R-:W4:Y:S01]  /*32d90*/  LDL.LU.64 R90, [R1+0xad8] ;  /* 0x000ad800015a7983 */ /* 0x000f220000300a00 */
[----:B-1----:R-:W-:-:S05]  /*32da0*/  IMAD.MOV.U32 R4, RZ, RZ, R93 ;  /* 0x000000ffff047224 */ /* 0x002fca00078e005d */
[----:B------:R1:W-:Y:S04]  /*32db0*/  STL [R1+0x874], R4 ;  /* 0x0008740401007387 */ /* 0x0003e80000100800 */
[----:B------:R1:W-:Y:S02]  /*32dc0*/  STL [R1+0x880], R112 ;  /* 0x0008807001007387 */ /* 0x0003e40000100800 */
[----:B-1----:R-:W-:Y:S02]  /*32dd0*/  IMAD.MOV.U32 R4, RZ, RZ, R113 ;  /* 0x000000ffff047224 */ /* 0x002fe400078e0071 */
[----:B------:R-:W4:Y:S04]  /*32de0*/  LDL.LU.64 R112, [R1+0xa58] ;  /* 0x000a580001707983 */ /* 0x000f280000300a00 */
[----:B------:R1:W-:Y:S04]  /*32df0*/  STL [R1+0x87c], R4 ;  /* 0x00087c0401007387 */ /* 0x0003e80000100800 */
[----:B--2---:R2:W-:Y:S01]  /*32e00*/  STL [R1+0x888], R96 ;  /* 0x0008886001007387 */ /* 0x0045e20000100800 */
[----:B-1----:R-:W-:-:S03]  /*32e10*/  MOV R4, R97 ;  /* 0x0000006100047202 */ /* 0x002fc60000000f00 */
[----:B------:R-:W4:Y:S04]  /*32e20*/  LDL.LU.64 R92, [R1+0x950] ;  /* 0x00095000015c7983 */ /* 0x000f280000300a00 */
[----:B------:R1:W-:Y:S04]  /*32e30*/  STL [R1+0x884], R4 ;  /* 0x0008840401007387 */ /* 0x0003e80000100800 */
[----:B---3--:R-:W-:Y:S04]  /*32e40*/  STL [R1+0x890], R82 ;  /* 0x0008905201007387 */ /* 0x008fe80000100800 */
[----:B--2---:R-:W2:Y:S01]  /*32e50*/  LDL.LU.64 R96, [R1+0xc98] ;  /* 0x000c980001607983 */ /* 0x004ea20000300a00 */
[----:B-1----:R-:W-:-:S03]  /*32e60*/  IMAD.MOV.U32 R4, RZ, RZ, R83 ;  /* 0x000000ffff047224 */ /* 0x002fc600078e0053 */
[----:B-----5:R-:W-:Y:S04]  /*32e70*/  STL [R1+0x898], R98 ;  /* 0x0008986201007387 */ /* 0x020fe80000100800 */
[----:B------:R1:W-:Y:S02]  /*32e80*/  STL [R1+0x88c], R4 ;  /* 0x00088c0401007387 */ /* 0x0003e40000100800 */
[----:B-1----:R-:W-:Y:S02]  /*32e90*/  IMAD.MOV.U32 R4, RZ, RZ, R99 ;  /* 0x000000ffff047224 */ /* 0x002fe400078e0063 */
[----:B------:R-:W3:Y:S04]  /*32ea0*/  LDL.LU.64 R98, [R1+0xc70] ;  /* 0x000c700001627983 */ /* 0x000ee80000300a00 */
[----:B------:R1:W-:Y:S04]  /*32eb0*/  STL [R1+0x894], R4 ;  /* 0x0008940401007387 */ /* 0x0003e80000100800 */
[----:B----4-:R4:W-:Y:S01]  /*32ec0*/  STL [R1+0x8a0], R100 ;  /* 0x0008a06401007387 */ /* 0x0109e20000100800 */
[----:B-1----:R-:W-:-:S03]  /*32ed0*/  IMAD.MOV.U32 R4, RZ, RZ, R101 ;  /* 0x000000ffff047224 */ /* 0x002fc600078e0065 */
[----:B------:R-:W-:Y:S04]  /*32ee0*/  STL [R1+0x8a8], R86 ;  /* 0x0008a85601007387 */ /* 0x000fe80000100800 */
[----:B------:R1:W-:Y:S04]  /*32ef0*/  STL [R1+0x89c], R4 ;  /* 0x00089c0401007387 */ /* 0x0003e80000100800 */
[----:B----4-:R-:W4:Y:S01]  /*32f00*/  LDL.LU.64 R100, [R1+0xc38] ;  /* 0x000c380001647983 */ /* 0x010f220000300a00 */
[----:B-1----:R-:W-:-:S03]  /*32f10*/  IMAD.MOV.U32 R4, RZ, RZ, R87 ;  /* 0x000000ffff047224 */ /* 0x002fc600078e0057 */
[----:B------:R-:W-:Y:S04]  /*32f20*/  STL [R1+0x8b0], R102 ;  /* 0x0008b06601007387 */ /* 0x000fe80000100800 */
[----:B------:R1:W-:Y:S02]  /*32f30*/  STL [R1+0x8a4], R4 ;  /* 0x0008a40401007387 */ /* 0x0003e40000100800 */
[----:B-1----:R-:W-:Y:S02]  /*32f40*/  IMAD.MOV.U32 R4, RZ, RZ, R103 ;  /* 0x000000ffff047224 */ /* 0x002fe400078e0067 */
[----:B------:R-:W5:Y:S04]  /*32f50*/  LDL.LU.64 R102, [R1+0xbf0] ;  /* 0x000bf00001667983 */ /* 0x000f680000300a00 */
[----:B------:R1:W-:Y:S04]  /*32f60*/  STL [R1+0x8ac], R4 ;  /* 0x0008ac0401007387 */ /* 0x0003e80000100800 */
[----:B------:R1:W-:Y:S02]  /*32f70*/  STL [R1+0x8b8], R106 ;  /* 0x0008b86a01007387 */ /* 0x0003e40000100800 */
[----:B-1----:R-:W-:-:S02]  /*32f80*/  IMAD.MOV.U32 R4, RZ, RZ, R107 ;  /* 0x000000ffff047224 */ /* 0x002fc400078e006b */
[----:B------:R-:W-:Y:S04]  /*32f90*/  STL [R1+0x8c0], R88 ;  /* 0x0008c05801007387 */ /* 0x000fe80000100800 */
[----:B------:R1:W-:Y:S04]  /*32fa0*/  STL [R1+0x8b4], R4 ;  /* 0x0008b40401007387 */ /* 0x0003e80000100800 */
[----:B------:R-:W5:Y:S01]  /*32fb0*/  LDL.LU.64 R106, [R1+0xb60] ;  /* 0x000b6000016a7983 */ /* 0x000f620000300a00 */
[----:B-1----:R-:W-:-:S03]  /*32fc0*/  MOV R4, R89 ;  /* 0x0000005900047202 */ /* 0x002fc60000000f00 */
        /* <DEDUP_REMOVED lines=10> */
[----:B-1----:R-:W-:-:S03]  /*33070*/  IMAD.MOV.U32 R4, RZ, RZ, R91 ;  /* 0x000000ffff047224 */ /* 0x002fc600078e005b */
[----:B------:R-:W-:Y:S04]  /*33080*/  STL [R1+0x8e0], R112 ;  /* 0x0008e07001007387 */ /* 0x000fe80000100800 */
[----:B------:R1:W-:Y:S02]  /*33090*/  STL [R1+0x8d4], R4 ;  /* 0x0008d40401007387 */ /* 0x0003e40000100800 */
[----:B-1----:R-:W-:Y:S02]  /*330a0*/  IMAD.MOV.U32 R4, RZ, RZ, R113 ;  /* 0x000000ffff047224 */ /* 0x002fe400078e0071 */
[----:B------:R-:W5:Y:S04]  /*330b0*/  LDL.LU.64 R112, [R1+0x990] ;  /* 0x0009900001707983 */ /* 0x000f680000300a00 */
[----:B------:R1:W-:Y:S04]  /*330c0*/  STL [R1+0x8dc], R4 ;  /* 0x0008dc0401007387 */ /* 0x0003e80000100800 */
[----:B------:R-:W-:Y:S01]  /*330d0*/  STL [R1+0x8e8], R92 ;  /* 0x0008e85c01007387 */ /* 0x000fe20000100800 */
[----:B-1----:R-:W-:-:S03]  /*330e0*/  IMAD.MOV.U32 R4, RZ, RZ, R93 ;  /* 0x000000ffff047224 */ /* 0x002fc600078e005d */
[----:B--2---:R-:W-:Y:S04]  /*330f0*/  STL [R1+0x8f0], R96 ;  /* 0x0008f06001007387 */ /* 0x004fe80000100800 */
[----:B------:R1:W-:Y:S04]  /*33100*/  STL [R1+0x8e4], R4 ;  /* 0x0008e40401007387 */ /* 0x0003e80000100800 */
[----:B------:R-:W2:Y:S04]  /*33110*/  LDL.LU.64 R76, [R1+0xca0] ;  /* 0x000ca000014c7983 */ /* 0x000ea80000300a00 */
[----:B------:R-:W2:Y:S01]  /*33120*/  LDL.LU.64 R78, [R1+0xc80] ;  /* 0x000c8000014e7983 */ /* 0x000ea20000300a00 */
[----:B-1----:R-:W-:-:S05]  /*33130*/  IMAD.MOV.U32 R4, RZ, RZ, R97 ;  /* 0x000000ffff047224 */ /* 0x002fca00078e0061 */
[----:B------:R1:W-:Y:S04]  /*33140*/  STL [R1+0x8ec], R4 ;  /* 0x0008ec0401007387 */ /* 0x0003e80000100800 */
[----:B---3--:R-:W-:Y:S04]  /*33150*/  STL [R1+0x8f8], R98 ;  /* 0x0008f86201007387 */ /* 0x008fe80000100800 */
[----:B------:R-:W3:Y:S01]  /*33160*/  LDL.LU.64 R80, [R1+0xc50] ;  /* 0x000c500001507983 */ /* 0x000ee20000300a00 */
[----:B-1----:R-:W-:-:S03]  /*33170*/  MOV R4, R99 ;  /* 0x0000006300047202 */ /* 0x002fc60000000f00 */
[----:B------:R-:W3:Y:S04]  /*33180*/  LDL.LU.64 R82, [R1+0xc10] ;  /* 0x000c100001527983 */ /* 0x000ee80000300a00 */
[----:B------:R1:W-:Y:S04]  /*33190*/  STL [R1+0x8f4], R4 ;  /* 0x0008f40401007387 */ /* 0x0003e80000100800 */
[----:B----4-:R-:W-:Y:S04]  /*331a0*/  STL [R1+0x900], R100 ;  /* 0x0009006401007387 */ /* 0x010fe80000100800 */
[----:B------:R-:W4:Y:S01]  /*331b0*/  LDL.LU.64 R86, [R1+0xbc0] ;  /* 0x000bc00001567983 */ /* 0x000f220000300a00 */
[----:B-1----:R-:W-:-:S03]  /*331c0*/  IMAD.MOV.U32 R4, RZ, RZ, R101 ;  /* 0x000000ffff047224 */ /* 0x002fc600078e0065 */
[----:B------:R-:W4:Y:S04]  /*331d0*/  LDL.LU.64 R88, [R1+0xb30] ;  /* 0x000b300001587983 */ /* 0x000f280000300a00 */
[----:B------:R1:W-:Y:S04]  /*331e0*/  STL [R1+0x8fc], R4 ;  /* 0x0008fc0401007387 */ /* 0x0003e80000100800 */
[----:B-----5:R-:W-:Y:S04]  /*331f0*/  STL [R1+0x908], R102 ;  /* 0x0009086601007387 */ /* 0x020fe80000100800 */
[----:B------:R-:W5:Y:S01]  /*33200*/  LDL.LU.64 R90, [R1+0xad0] ;  /* 0x000ad000015a7983 */ /* 0x000f620000300a00 */
[----:B-1----:R-:W-:-:S03]  /*33210*/  IMAD.MOV.U32 R4, RZ, RZ, R103 ;  /* 0x000000ffff047224 */ /* 0x002fc600078e0067 */
[----:B------:R-:W5:Y:S04]  /*33220*/  LDL.LU.64 R92, [R1+0xa50] ;  /* 0x000a5000015c7983 */ /* 0x000f680000300a00 */
[----:B------:R1:W-:Y:S04]  /*33230*/  STL [R1+0x904], R4 ;  /* 0x0009040401007387 */ /* 0x0003e80000100800 */
[----:B------:R-:W-:Y:S04]  /*33240*/  STL [R1+0x910], R106 ;  /* 0x0009106a01007387 */ /* 0x000fe80000100800 */
        /* <DEDUP_REMOVED lines=9> */
[----:B------:R1:W-:Y:S04]  /*332e0*/  STL [R1+0x920], R110 ;  /* 0x0009206e01007387 */ /* 0x0003e80000100800 */
        /* <DEDUP_REMOVED lines=8> */
[----:B------:R2:W-:Y:S02]  /*33370*/  STL [R1+0x924], R4 ;  /* 0x0009240401007387 */ /* 0x0005e40000100800 */
[----:B--2---:R-:W-:Y:S02]  /*33380*/  MOV R4, R77 ;  /* 0x0000004d00047202 */ /* 0x004fe40000000f00 */
[----:B------:R-:W-:Y:S04]  /*33390*/  STL [R1+0x930], R76 ;  /* 0x0009304c01007387 */ /* 0x000fe80000100800 */
[----:B------:R-:W-:Y:S04]  /*333a0*/  STL [R1+0x938], R78 ;  /* 0x0009384e01007387 */ /* 0x000fe80000100800 */
[----:B------:R1:W-:Y:S02]  /*333b0*/  STL [R1+0x92c], R4 ;  /* 0x00092c0401007387 */ /* 0x0003e40000100800 */
[----:B-1----:R-:W-:-:S02]  /*333c0*/  IMAD.MOV.U32 R4, RZ, RZ, R79 ;  /* 0x000000ffff047224 */ /* 0x002fc400078e004f */
[----:B---3--:R-:W-:Y:S04]  /*333d0*/  STL [R1+0x940], R80 ;  /* 0x0009405001007387 */ /* 0x008fe80000100800 */
[----:B------:R1:W-:Y:S04]  /*333e0*/  STL [R1+0x934], R4 ;  /* 0x0009340401007387 */ /* 0x0003e80000100800 */
[----:B------:R-:W-:Y:S01]  /*333f0*/  STL [R1+0x948], R82 ;  /* 0x0009485201007387 */ /* 0x000fe20000100800 */
[----:B-1----:R-:W-:-:S05]  /*33400*/  IMAD.MOV.U32 R4, RZ, RZ, R81 ;  /* 0x000000ffff047224 */ /* 0x002fca00078e0051 */
[----:B------:R1:W-:Y:S04]  /*33410*/  STL [R1+0x93c], R4 ;  /* 0x00093c0401007387 */ /* 0x0003e80000100800 */
[----:B----4-:R-:W-:Y:S01]  /*33420*/  STL [R1+0x950], R86 ;  /* 0x0009505601007387 */ /* 0x010fe20000100800 */
[----:B-1----:R-:W-:-:S05]  /*33430*/  IMAD.MOV.U32 R4, RZ, RZ, R83 ;  /* 0x000000ffff047224 */ /* 0x002fca00078e0053 */
[----:B------:R1:W-:Y:S04]  /*33440*/  STL [R1+0x944], R4 ;  /* 0x0009440401007387 */ /* 0x0003e80000100800 */
[----:B------:R-:W-:Y:S01]  /*33450*/  STL [R1+0x958], R88 ;  /* 0x0009585801007387 */ /* 0x000fe20000100800 */
[----:B-1----:R-:W-:-:S05]  /*33460*/  IMAD.MOV.U32 R4, RZ, RZ, R87 ;  /* 0x000000ffff047224 */ /* 0x002fca00078e0057 */
[----:B------:R1:W-:Y:S04]  /*33470*/  STL [R1+0x94c], R4 ;  /* 0x00094c0401007387 */ /* 0x0003e80000100800 */
[----:B-----5:R-:W-:Y:S01]  /*33480*/  STL [R1+0x960], R90 ;  /* 0x0009605a01007387 */ /* 0x020fe20000100800 */
[----:B-1----:R-:W-:-:S05]  /*33490*/  IMAD.MOV.U32 R4, RZ, RZ, R89 ;  /* 0x000000ffff047224 */ /* 0x002fca00078e0059 */
[----:B------:R1:W-:Y:S04]  /*334a0*/  STL [R1+0x954], R4 ;  /* 0x0009540401007387 */ /* 0x0003e80000100800 */
[----:B------:R-:W-:Y:S01]  /*334b0*/  STL [R1+0x968], R92 ;  /* 0x0009685c01007387 */ /* 0x000fe20000100800 */
[----:B-1----:R-:W-:-:S05]  /*334c0*/  IMAD.MOV.U32 R4, RZ, RZ, R91 ;  /* 0x000000ffff047224 */ /* 0x002fca00078e005b */
[----:B------:R1:W-:Y:S04]  /*334d0*/  STL [R1+0x95c], R4 ;  /* 0x00095c0401007387 */ /* 0x0003e80000100800 */
[----:B------:R-:W-:Y:S01]  /*334e0*/  STL [R1+0x970], R96 ;  /* 0x0009706001007387 */ /* 0x000fe20000100800 */
[----:B-1----:R-:W-:-:S05]  /*334f0*/  MOV R4, R93 ;  /* 0x0000005d00047202 */ /* 0x002fca0000000f00 */
[----:B------:R1:W-:Y:S04]  /*33500*/  STL [R1+0x964], R4 ;  /* 0x0009640401007387 */ /* 0x0003e80000100800 */
[----:B------:R-:W-:Y:S01]  /*33510*/  STL [R1+0x978], R98 ;  /* 0x0009786201007387 */ /* 0x000fe20000100800 */
[----:B-1----:R-:W-:-:S05]  /*33520*/  IMAD.MOV.U32 R4, RZ, RZ, R97 ;  /* 0x000000ffff047224 */ /* 0x002fca00078e0061 */
        /* <DEDUP_REMOVED lines=12> */
[----:B------:R1:W-:Y:S01]  /*335f0*/  STL [R1+0x98c], R4 ;  /* 0x00098c0401007387 */ /* 0x0003e20000100800 */
[----:B------:R-:W-:Y:S02]  /*33600*/  IMAD.MOV.U32 R204, RZ, RZ, R5 ;  /* 0x000000ffffcc7224 */ /* 0x000fe400078e0005 */
[----:B-1----:R-:W-:Y:S02]  /*33610*/  IMAD.MOV.U32 R4, RZ, RZ, R109 ;  /* 0x000000ffff047224 */ /* 0x002fe400078e006d */
[----:B------:R-:W-:Y:S01]  /*33620*/  IMAD.MOV.U32 R201, RZ, RZ, R6 ;  /* 0x000000ffffc97224 */ /* 0x000fe200078e0006 */
[----:B------:R-:W-:Y:S01]  /*33630*/  MOV R202, R7 ;  /* 0x0000000700ca7202 */ /* 0x000fe20000000f00 */
[----:B------:R-:W-:Y:S01]  /*33640*/  IMAD.MOV.U32 R196, RZ, RZ, R13 ;  /* 0x000000ffffc47224 */ /* 0x000fe200078e000d */
[----:B------:R-:W-:Y:S01]  /*33650*/  MOV R209, R104 ;  /* 0x0000006800d17202 */ /* 0x000fe20000000f00 */
[----:B------:R-:W-:Y:S01]  /*33660*/  IMAD.MOV.U32 R197, RZ, RZ, R10 ;  /* 0x000000ffffc57224 */ /* 0x000fe200078e000a */
[----:B------:R-:W-:Y:S01]  /*33670*/  MOV R216, R119 ;  /* 0x0000007700d87202 */ /* 0x000fe20000000f00 */
[----:B------:R-:W-:Y:S01]  /*33680*/  IMAD.MOV.U32 R198, RZ, RZ, R11 ;  /* 0x000000ffffc67224 */ /* 0x000fe200078e000b */
[----:B------:R-:W-:Y:S01]  /*33690*/  MOV R223, R126 ;  /* 0x0000007e00df7202 */ /* 0x000fe20000000f00 */
        /* <DEDUP_REMOVED lines=9> */
[----:B------:R-:W-:Y:S01]  /*33730*/  IMAD.MOV.U32 R213, RZ, RZ, R116 ;  /* 0x000000ffffd57224 */ /* 0x000fe200078e0074 */
[----:B------:R-:W-:Y:S04]  /*33740*/  STL [R1+0x9a0], R110 ;  /* 0x0009a06e01007387 */ /* 0x000fe80000100800 */
[----:B------:R1:W-:Y:S04]  /*33750*/  STL [R1+0x994], R4 ;  /* 0x0009940401007387 */ /* 0x0003e80000100800 */
[----:B------:R-:W-:Y:S01]  /*33760*/  STL [R1+0x9a8], R112 ;  /* 0x0009a87001007387 */ /* 0x000fe20000100800 */
[----:B------:R-:W-:Y:S01]  /*33770*/  IMAD.MOV.U32 R5, RZ, RZ, R113 ;  /* 0x000000ffff057224 */ /* 0x000fe200078e0071 */
[----:B-1----:R-:W-:-:S05]  /*33780*/  MOV R4, R111 ;  /* 0x0000006f00047202 */ /* 0x002fca0000000f00 */
[----:B------:R1:W-:Y:S04]  /*33790*/  STL [R1+0x99c], R4 ;  /* 0x00099c0401007387 */ /* 0x0003e80000100800 */
[----:B------:R2:W-:Y:S01]  /*337a0*/  STL [R1+0x9a4], R5 ;  /* 0x0009a40501007387 */ /* 0x0005e20000100800 */
[----:B-1----:R-:W-:-:S04]  /*337b0*/  SHF.R.S32.HI R4, RZ, 0x7, R249 ;  /* 0x00000007ff047819 */ /* 0x002fc800000114f9 */
[----:B--2---:R-:W-:-:S05]  /*337c0*/  VIMNMX R5, PT, PT, R4, 0x2, !PT ;  /* 0x0000000204057848 */ /* 0x004fca0007fe0100 */
[----:B------:R-:W-:-:S05]  /*337d0*/  VIADD R5, R5, 0xfffffffe ;  /* 0xfffffffe05057836 */ /* 0x000fca0000000000 */
[----:B------:R1:W-:Y:S01]  /*337e0*/  STL [R1+0xa34], R5 ;  /* 0x000a340501007387 */ /* 0x0003e20000100800 */
[----:B------:R-:W-:Y:S02]  /*337f0*/  VIADD R6, R4, 0xfffffffd ;  /* 0xfffffffd04067836 */ /* 0x000fe40000000000 */
        /* <DEDUP_REMOVED lines=13> */
[----:B------:R-:W-:Y:S02]  /*338d0*/  IMAD.MOV.U32 R4, RZ, RZ, RZ ;  /* 0x000000ffff047224 */ /* 0x000fe400078e00ff */
[----:B------:R-:W-:Y:S01]  /*338e0*/  IMAD.MOV.U32 R250, RZ, RZ, RZ ;  /* 0x000000fffffa7224 */ /* 0x000fe200078e00ff */
[----:B------:R-:W-:Y:S01]  /*338f0*/  UMOV UR13, 0x1 ;  /* 0x00000001000d7882 */ /* 0x000fe20000000000 */
[----:B------:R-:W-:Y:S01]  /*33900*/  UMOV UR14, 0x2 ;  /* 0x00000002000e7882 */ /* 0x000fe20000000000 */
[----:B------:R-:W-:Y:S01]  /*33910*/  UMOV UR7, URZ ;  /* 0x000000ff00077c82 */ /* 0x000fe20008000000 */
[----:B------:R-:W-:Y:S01]  /*33920*/  UMOV UR8, URZ ;  /* 0x000000ff00087c82 */ /* 0x000fe20008000000 */
[----:B-1----:R-:W-:-:S05]  /*33930*/  UMOV UR5, URZ ;  /* 0x000000ff00057c82 */ /* 0x002fca0008000000 */
.L_x_11:
[----:B------:R-:W-:Y:S01]  /*33940*/  IMAD.U32 R4, R4, -0x80000000, RZ ;  /* 0x8000000004047824 */ /* 0x000fe200078e00ff */
[----:B------:R-:W-:-:S03]  /*33950*/  UIADD3 UR8, UPT, UPT, UR8, 0x1, URZ ;  /* 0x0000000108087890 */ /* 0x000fc6000fffe0ff */
[----:B------:R-:W1:Y:S01]  /*33960*/  SYNCS.PHASECHK.TRANS64.TRYWAIT P2, [UR4], R4 ;  /* 0x00000004ff0075a7 */ /* 0x000e620008041104 */
[----:B------:R-:W-:-:S04]  /*33970*/  UISETP.GT.AND UP1, UPT, UR8, 0x1, UPT ;  /* 0x000000010800788c */ /* 0x000fc8000bf24270 */
[----:B------:R-:W-:-:S04]  /*33980*/  USEL UR8, UR8, URZ, !UP1 ;  /* 0x000000ff08087287 */ /* 0x000fc8000c800000 */
[----:B------:R-:W-:Y:S01]  /*33990*/  ULEA UR6, UR8, UR9, 0x10 ;  /* 0x0000000908067291 */ /* 0x000fe2000f8e80ff */
[----:B-1----:R-:W-:Y:S11]  /*339a0*/  @!P2 BRA `(.L_x_9) ;  /* 0x00000174002ca947 */ /* 0x002ff60003800000 */
.L_x_17:
[----:B------:R-:W-:-:S04]  /*339b0*/  DEPBAR.LE SB0, 0x2 ;  /* 0x000080800000791a */ /* 0x000fc80000000000 */
[----:B------:R-:W-:Y:S01]  /*339c0*/  LEA R249, R133, UR6, 0x9 ;  /* 0x0000000685f97c11 */ /* 0x000fe2000f8e48ff */
[----:B------:R-:W-:Y:S01]  /*339d0*/  BAR.SYNC.DEFER_BLOCKING 0x0 ;  /* 0x0000000000007b1d */ /* 0x000fe20000010000 */
[----:B------:R-:W-:Y:S02]  /*339e0*/  UIADD3 UR7, UPT, UPT, UR7, 0x1, URZ ;  /* 0x0000000107077890 */ /* 0x000fe4000fffe0ff */
[----:B------:R-:W-:Y:S02]  /*339f0*/  ULEA UR4, UR13, UR9, 0x3 ;  /* 0x000000090d047291 */ /* 0x000fe4000f8e18ff */
[----:B------:R-:W-:Y:S02]  /*33a00*/  UISETP.GT.AND UP1, UPT, UR7, 0x2, UPT ;  /* 0x000000020700788c */ /* 0x000fe4000bf24270 */
[----:B------:R-:W-:Y:S02]  /*33a10*/  UIADD3 UR4, UPT, UPT, UR4, 0x80000, URZ ;  /* 0x0008000004047890 */ /* 0x000fe4000fffe0ff */
[----:B------:R-:W-:Y:S01]  /*33a20*/  USEL UR7, UR7, URZ, !UP1 ;  /* 0x000000ff07077287 */ /* 0x000fe2000c800000 */
[----:B------:R-:W-:Y:S01]  /*33a30*/  UMOV UR6, UR5 ;  /* 0x0000000500067c82 */ /* 0x000fe20008000000 */
        /* <DEDUP_REMOVED lines=32> */
[----:B-1----:R1:W-:Y:S01]  /*33c40*/  STTM.x128 tmem[UR11+0x100], R4 ;  /* 0x00010004000079ed */ /* 0x0023e200083c000b */
[----:B------:R-:W2:Y:S02]  /*33c50*/  FENCE.VIEW.ASYNC.T ;  /* 0x00000000000073c6 */ /* 0x000ea40000000200 */
[----:B--2---:R-:W-:Y:S06]  /*33c60*/  BAR.SYNC.DEFER_BLOCKING 0x0 ;  /* 0x0000000000007b1d */ /* 0x004fec0000010000 */
[----:B------:R-:W-:Y:S05]  /*33c70*/  @P1 BRA `(.L_x_10) ;  /* 0x0000000400701947 */ /* 0x000fea0003800000 */
[----:B------:R-:W-:Y:S01]  /*33c80*/  ULEA UR24, UR7, UR9, 0x11 ;  /* 0x0000000907187291 */ /* 0x000fe2000f8e88ff */
[----:B------:R-:W-:Y:S01]  /*33c90*/  UMOV UR28, URZ ;  /* 0x000000ff001c7c82 */ /* 0x000fe20008000000 */
[----:B------:R-:W-:Y:S02]  /*33ca0*/  UIADD3 UR47, UPT, UPT, UR10, 0x108, URZ ;  /* 0x000001080a2f7890 */ /* 0x000fe4000fffe0ff */
[----:B------:R-:W-:Y:S02]  /*33cb0*/  USHF.R.U32.HI UR24, URZ, 0x4, UR24 ;  /* 0x00000004ff187899 */ /* 0x000fe40008011618 */
[----:B------:R-:W-:Y:S02]  /*33cc0*/  UIADD3 UR73, UPT, UPT, UR10, 0x110, URZ ;  /* 0x000001100a497890 */ /* 0x000fe4000fffe0ff */
[----:B------:R-:W-:Y:S02]  /*33cd0*/  USGXT.U32 UR52, UR24, 0xe ;  /* 0x0000000e1834789a */ /* 0x000fe40008000000 */
[----:B------:R-:W-:-:S02]  /*33ce0*/  UIADD3 UR5, UPT, UPT, UR10, 0x118, URZ ;  /* 0x000001180a057890 */ /* 0x000fc4000fffe0ff */
[----:B------:R-:W-:Y:S02]  /*33cf0*/  UIADD3 UR56, UP1, UPT, UR52, 0x2, URZ ;  /* 0x0000000234387890 */ /* 0x000fe4000ff3e0ff */
[----:B------:R-:W-:Y:S02]  /*33d00*/  UIADD3 UR15, UPT, UPT, UR10, 0x120, URZ ;  /* 0x000001200a0f7890 */ /* 0x000fe4000fffe0ff */
[----:B------:R-:W-:Y:S02]  /*33d10*/  UIADD3.X UR57, UPT, UPT, UR28, 0x40004040, URZ, UP1, !UPT ;  /* 0x400040401c397890 */ /* 0x000fe40008ffe4ff */
[----:B------:R-:W-:Y:S02]  /*33d20*/  UIADD3 UR62, UP3, UPT, UR56, 0x2, URZ ;  /* 0x00000002383e7890 */ /* 0x000fe4000ff7e0ff */
[----:B------:R-:W-:Y:S02]  /*33d30*/  UIADD3 UR58, UP4, UPT, UR56, 0x4, URZ ;  /* 0x00000004383a7890 */ /* 0x000fe4000ff9e0ff */
[----:B------:R-:W-:-:S02]  /*33d40*/  UIADD3 UR32, UP5, UPT, UR56, 0x7fe, URZ ;  /* 0x000007fe38207890 */ /* 0x000fc4000ffbe0ff */
[----:B------:R-:W-:Y:S02]  /*33d50*/  UIADD3 UR34, UP6, UPT, UR56, 0x800, URZ ;  /* 0x0000080038227890 */ /* 0x000fe4000ffde0ff */
[----:B------:R-:W-:Y:S02]  /*33d60*/  UIADD3 UR36, UP1, UPT, UR56, 0x802, URZ ;  /* 0x0000080238247890 */ /* 0x000fe4000ff3e0ff */
[----:B------:R-:W-:Y:S02]  /*33d70*/  UIADD3.X UR63, UPT, UPT, UR57, URZ, URZ, UP3, !UPT ;  /* 0x000000ff393f7290 */ /* 0x000fe40009ffe4ff */
[----:B------:R-:W-:Y:S02]  /*33d80*/  UIADD3 UR38, UP2, UPT, UR56, 0x804, URZ ;  /* 0x0000080438267890 */ /* 0x000fe4000ff5e0ff */
[----:B------:R-:W-:Y:S02]  /*33d90*/  UIADD3.X UR59, UPT, UPT, UR57, URZ, URZ, UP4, !UPT ;  /* 0x000000ff393b7290 */ /* 0x000fe4000a7fe4ff */
[----:B------:R-:W-:-:S02]  /*33da0*/  UIADD3 UR40, UP3, UPT, UR56, 0xffe, URZ ;  /* 0x00000ffe38287890 */ /* 0x000fc4000ff7e0ff */
[----:B------:R-:W-:Y:S02]  /*33db0*/  UIADD3.X UR33, UPT, UPT, UR57, URZ, URZ, UP5, !UPT ;  /* 0x000000ff39217290 */ /* 0x000fe4000affe4ff */
[----:B------:R-:W-:Y:S02]  /*33dc0*/  UIADD3 UR16, UPT, UPT, UR10, 0x128, URZ ;  /* 0x000001280a107890 */ /* 0x000fe4000fffe0ff */
[----:B------:R-:W-:Y:S02]  /*33dd0*/  UIADD3 UR42, UP4, UPT, UR56, 0x1000, URZ ;  /* 0x00001000382a7890 */ /* 0x000fe4000ff9e0ff */
[----:B------:R-:W-:Y:S02]  /*33de0*/  UIADD3.X UR35, UPT, UPT, UR57, URZ, URZ, UP6, !UPT ;  /* 0x000000ff39237290 */ /* 0x000fe4000b7fe4ff */
[----:B------:R-:W-:Y:S02]  /*33df0*/  UIADD3 UR17, UPT, UPT, UR10, 0x130, URZ ;  /* 0x000001300a117890 */ /* 0x000fe4000fffe0ff */
[----:B------:R-:W-:-:S02]  /*33e00*/  UIADD3 UR44, UP5, UPT, UR56, 0x1002, URZ ;  /* 0x00001002382c7890 */ /* 0x000fc4000ffbe0ff */
[----:B------:R-:W-:Y:S01]  /*33e10*/  UIADD3.X UR37, UPT, UPT, UR57, URZ, URZ, UP1, !UPT ;  /* 0x000000ff39257290 */ /* 0x000fe20008ffe4ff */
[----:B------:R-:W-:Y:S01]  /*33e20*/  UMOV UR64, 0x0 ;  /* 0x0000000000407882 */ /* 0x000fe20000000000 */
[----:B------:R-:W-:Y:S01]  /*33e30*/  UMOV UR65, 0x8400910 ;  /* 0x0840091000417882 */ /* 0x000fe20000000000 */
[----:B------:R-:W-:Y:S01]  /*33e40*/  UIADD3 UR18, UPT, UPT, UR10, 0x138, URZ ;  /* 0x000001380a127890 */ /* 0x000fe2000fffe0ff */
[----:B------:R-:W-:Y:S01]  /*33e50*/  UMOV UR53, 0x40004040 ;  /* 0x4000404000357882 */ /* 0x000fe20000000000 */
[----:B------:R-:W-:Y:S01]  /*33e60*/  UIADD3 UR46, UP6, UPT, UR56, 0x1004, URZ ;  /* 0x00001004382e7890 */ /* 0x000fe2000ffde0ff */
[----:B------:R2:W-:Y:S01]  /*33e70*/  UTCHMMA tmem[UR12], gdesc[UR52], tmem[UR10], tmem[UR64], idesc[UR65], UPT ;  /* 0x00ff40340c0079ea */ /* 0x0005e2000b80000a */
[----:B------:R-:W-:Y:S01]  /*33e80*/  UIADD3.X UR39, UPT, UPT, UR57, URZ, URZ, UP2, !UPT ;  /* 0x000000ff39277290 */ /* 0x000fe200097fe4ff */
[----:B------:R-:W-:Y:S01]  /*33e90*/  UMOV UR68, 0x0 ;  /* 0x0000000000447882 */ /* 0x000fe20000000000 */
[----:B------:R-:W-:Y:S01]  /*33ea0*/  UMOV UR69, 0x8400910 ;  /* 0x0840091000457882 */ /* 0x000fe20000000000 */
[----:B------:R-:W-:-:S02]  /*33eb0*/  UIADD3 UR19, UPT, UPT, UR10, 0x140, URZ ;  /* 0x000001400a137890 */ /* 0x000fc4000fffe0ff */
[----:B------:R3:W-:Y:S01]  /*33ec0*/  UTCHMMA tmem[UR47], gdesc[UR56], tmem[UR10], tmem[UR68], idesc[UR69], UPT ;  /* 0x00ff44382f0079ea */ /* 0x0007e2000b80000a */
[----:B------:R-:W-:Y:S02]  /*33ed0*/  UIADD3 UR48, UP1, UPT, UR56, 0x17fe, URZ ;  /* 0x000017fe38307890 */ /* 0x000fe4000ff3e0ff */
[----:B------:R-:W-:Y:S01]  /*33ee0*/  UIADD3.X UR41, UPT, UPT, UR57, URZ, URZ, UP3, !UPT ;  /* 0x000000ff39297290 */ /* 0x000fe20009ffe4ff */
[----:B------:R-:W-:Y:S01]  /*33ef0*/  UMOV UR60, 0x0 ;  /* 0x00000000003c7882 */ /* 0x000fe20000000000 */
[----:B------:R-:W-:Y:S01]  /*33f00*/  UMOV UR61, 0x8400910 ;  /* 0x08400910003d7882 */ /* 0x000fe20000000000 */
[----:B------:R-:W-:Y:S02]  /*33f10*/  UIADD3 UR20, UPT, UPT, UR10, 0x148, URZ ;  /* 0x000001480a147890 */ /* 0x000fe4000fffe0ff */
[----:B------:R4:W-:Y:S01]  /*33f20*/  UTCHMMA tmem[UR73], gdesc[UR62], tmem[UR10], tmem[UR60], idesc[UR61], UPT ;  /* 0x00ff3c3e490079ea */ /* 0x0009e2000b80000a */
[----:B------:R-:W-:Y:S02]  /*33f30*/  UIADD3 UR50, UP2, UPT, UR56, 0x1800, URZ ;  /* 0x0000180038327890 */ /* 0x000fe4000ff5e0ff */
[----:B------:R-:W-:Y:S01]  /*33f40*/  UIADD3.X UR43, UPT, UPT, UR57, URZ, URZ, UP4, !UPT ;  /* 0x000000ff392b7290 */ /* 0x000fe2000a7fe4ff */
[----:B------:R-:W-:Y:S01]  /*33f50*/  UMOV UR54, 0x0 ;  /* 0x0000000000367882 */ /* 0x000fe20000000000 */
[----:B------:R-:W-:Y:S01]  /*33f60*/  UMOV UR55, 0x8400910 ;  /* 0x0840091000377882 */ /* 0x000fe20000000000 */
[----:B------:R-:W-:-:S02]  /*33f70*/  UIADD3 UR21, UPT, UPT, UR10, 0x150, URZ ;  /* 0x000001500a157890 */ /* 0x000fc4000fffe0ff */
[----:B------:R5:W-:Y:S01]  /*33f80*/  UTCHMMA tmem[UR5], gdesc[UR58], tmem[UR10], tmem[UR54], idesc[UR55], UPT ;  /* 0x00ff363a050079ea */ /* 0x000be2000b80000a */
[----:B--2---:R-:W-:Y:S01]  /*33f90*/  UIADD3 UR52, UP3, UPT, UR56, 0x1802, URZ ;  /* 0x0000180238347890 */ /* 0x004fe2000ff7e0ff */
[----:B------:R2:W-:Y:S01]  /*33fa0*/  UTCHMMA tmem[UR15], gdesc[UR32], tmem[UR10], tmem[UR60], idesc[UR61], UPT ;  /* 0x00ff3c200f0079ea */ /* 0x0005e2000b80000a */
[----:B------:R-:W-:Y:S01]  /*33fb0*/  UIADD3.X UR45, UPT, UPT, UR57, URZ, URZ, UP5, !UPT ;  /* 0x000000ff392d7290 */ /* 0x000fe2000affe4ff */
[----:B------:R2:W-:Y:S01]  /*33fc0*/  UTCHMMA tmem[UR16], gdesc[UR34], tmem[UR10], tmem[UR68], idesc[UR69], UPT ;  /* 0x00ff4422100079ea */ /* 0x0005e2000b80000a */
[----:B------:R-:W-:Y:S02]  /*33fd0*/  UIADD3 UR66, UPT, UPT, UR10, 0x158, URZ ;  /* 0x000001580a427890 */ /* 0x000fe4000fffe0ff */
[----:B------:R2:W-:Y:S01]  /*33fe0*/  UTCHMMA tmem[UR17], gdesc[UR36], tmem[UR10], tmem[UR54], idesc[UR55], UPT ;  /* 0x00ff3624110079ea */ /* 0x0005e2000b80000a */
[----:B------:R-:W-:Y:S02]  /*33ff0*/  UIADD3 UR64, UP4, UPT, UR56, 0x1804, URZ ;  /* 0x0000180438407890 */ /* 0x000fe4000ff9e0ff */
[----:B---3--:R-:W-:-:S02]  /*34000*/  UIADD3.X UR47, UPT, UPT, UR57, URZ, URZ, UP6, !UPT ;  /* 0x000000ff392f7290 */ /* 0x008fc4000b7fe4ff */
[----:B------:R-:W-:Y:S02]  /*34010*/  UIADD3 UR67, UPT, UPT, UR10, 0x160, URZ ;  /* 0x000001600a437890 */ /* 0x000fe4000fffe0ff */
[----:B------:R-:W-:Y:S02]  /*34020*/  UIADD3.X UR49, UPT, UPT, UR57, URZ, URZ, UP1, !UPT ;  /* 0x000000ff39317290 */ /* 0x000fe40008ffe4ff */
[----:B------:R-:W-:Y:S02]  /*34030*/  UIADD3 UR70, UPT, UPT, UR10, 0x168, URZ ;  /* 0x000001680a467890 */ /* 0x000fe4000fffe0ff */
[----:B------:R-:W-:Y:S02]  /*34040*/  UIADD3.X UR51, UPT, UPT, UR57, URZ, URZ, UP2, !UPT ;  /* 0x000000ff39337290 */ /* 0x000fe400097fe4ff */
[----:B------:R-:W-:Y:S02]  /*34050*/  UIADD3 UR71, UPT, UPT, UR10, 0x170, URZ ;  /* 0x000001700a477890 */ /* 0x000fe4000fffe0ff */
[----:B------:R-:W-:Y:S01]  /*34060*/  UIADD3.X UR53, UPT, UPT, UR57, URZ, URZ, UP3, !UPT ;  /* 0x000000ff39357290 */ /* 0x000fe20009ffe4ff */
[----:B----4-:R-:W-:Y:S01]  /*34070*/  UMOV UR62, 0x0 ;  /* 0x00000000003e7882 */ /* 0x010fe20000000000 */
[----:B------:R-:W-:Y:S01]  /*34080*/  UMOV UR63, 0x8400910 ;  /* 0x08400910003f7882 */ /* 0x000fe20000000000 */
[----:B------:R-:W-:-:S02]  /*34090*/  UIADD3 UR72, UPT, UPT, UR10, 0x178, URZ ;  /* 0x000001780a487890 */ /* 0x000fc4000fffe0ff */
[----:B------:R2:W-:Y:S01]  /*340a0*/  UTCHMMA tmem[UR18], gdesc[UR38], tmem[UR10], tmem[UR62], idesc[UR63], UPT ;  /* 0x00ff3e26120079ea */ /* 0x0005e2000b80000a */
[----:B------:R-:W-:Y:S01]  /*340b0*/  UIADD3.X UR65, UPT, UPT, UR57, URZ, URZ, UP4, !UPT ;  /* 0x000000ff39417290 */ /* 0x000fe2000a7fe4ff */
[----:B------:R2:W-:Y:S01]  /*340c0*/  UTCHMMA tmem[UR19], gdesc[UR40], tmem[UR10], tmem[UR60], idesc[UR61], UPT ;  /* 0x00ff3c28130079ea */ /* 0x0005e2000b80000a */
        /* <DEDUP_REMOVED lines=13> */
[----:B-----5:R-:W-:Y:S01]  /*341a0*/  UMOV UR5, URZ ;  /* 0x000000ff00057c82 */ /* 0x020fe20008000000 */
[----:B------:R2:W-:Y:S01]  /*341b0*/  UTCHMMA tmem[UR67], gdesc[UR48], tmem[UR10], tmem[UR24], idesc[UR25], UPT ;  /* 0x00ff1830430079ea */ /* 0x0005e2000b80000a */
[----:B------:R-:W-:Y:S01]  /*341c0*/  UMOV UR30, 0x0 ;  /* 0x00000000001e7882 */ /* 0x000fe20000000000 */
[----:B------:R-:W-:Y:S01]  /*341d0*/  UMOV UR31, 0x8400910 ;  /* 0x08400910001f7882 */ /* 0x000fe20000000000 */
[----:B------:R2:W-:Y:S01]  /*341e0*/  UTCHMMA tmem[UR70], gdesc[UR50], tmem[UR10], tmem[UR26], idesc[UR27], UPT ;  /* 0x00ff1a32460079ea */ /* 0x0005e2000b80000a */
[----:B------:R-:W-:Y:S01]  /*341f0*/  UMOV UR56, UR4 ;  /* 0x0000000400387c82 */ /* 0x000fe20008000000 */
[----:B------:R2:W-:Y:S01]  /*34200*/  UTCHMMA tmem[UR71], gdesc[UR52], tmem[UR10], tmem[UR28], idesc[UR29], UPT ;  /* 0x00ff1c34470079ea */ /* 0x0005e2000b80000a */
[----:B------:R2:W-:Y:S01]  /*34210*/  UTCHMMA tmem[UR72], gdesc[UR64], tmem[UR10], tmem[UR30], idesc[UR31], UPT ;  /* 0x00ff1e40480079ea */ /* 0x0005e2000b80000a */
[----:B------:R2:W-:Y:S01]  /*34220*/  UTCBAR [UR56], URZ ;  /* 0x000000ff380073e9 */ /* 0x0005e200080000ff */
[----:B------:R-:W-:Y:S01]  /*34230*/  NOP ;  /* 0x0000000000007918 */ /* 0x000fe20000000000 */
.L_x_10:
[----:B-1----:R-:W3:Y:S01]  /*34240*/  LDL.LU R12, [R1+0xa30] ;  /* 0x000a3000010c7983 */ /* 0x002ee20000300800 */
[----:B------:R-:W1:Y:S03]  /*34250*/  LDC R4, c[0x0][0x3a0] ;  /* 0x0000e800ff047b82 */ /* 0x000e660000000800 */
[----:B------:R-:W4:Y:S05]  /*34260*/  LDL.LU R9, [R1+0xa2c] ;  /* 0x000a2c0001097983 */ /* 0x000f2a0000300800 */
[----:B------:R-:W5:Y:S08]  /*34270*/  LDC R5, c[0x0][0x3a0] ;  /* 0x0000e800ff057b82 */ /* 0x000f700000000800 */
[----:B------:R-:W-:Y:S01]  /*34280*/  BAR.SYNC.DEFER_BLOCKING 0x0 ;  /* 0x0000000000007b1d */ /* 0x000fe20000010000 */
[----:B------:R-:W-:-:S05]  /*34290*/  IADD3 R136, P6, PT, R136, R2, RZ ;  /* 0x0000000288887210 */ /* 0x000fca0007fde0ff */
[----:B--2---:R-:W2:Y:S01]  /*342a0*/  LDL.LU R11, [R1+0xa28] ;  /* 0x000a2800010b7983 */ /* 0x004ea20000300800 */
[----:B-1----:R-:W-:Y:S01]  /*342b0*/  IADD3 R4, PT, PT, R4, 0x7f, RZ ;  /* 0x0000007f04047810 */ /* 0x002fe20007ffe0ff */
[----:B-----5:R-:W-:-:S03]  /*342c0*/  VIADD R8, R5, 0xfffffe80 ;  /* 0xfffffe8005087836 */ /* 0x020fc60000000000 */
[----:B------:R-:W-:Y:S01]  /*342d0*/  SHF.R.S32.HI R5, RZ, 0x1f, R4 ;  /* 0x0000001fff057819 */ /* 0x000fe20000011404 */
[----:B------:R-:W-:Y:S01]  /*342e0*/  IMAD.X R137, R137, 0x1, R0, P6 ;  /* 0x0000000189897824 */ /* 0x000fe200030e0600 */
[----:B------:R-:W5:Y:S02]  /*342f0*/  LDL.LU R10, [R1+0xa24] ;  /* 0x000a2400010a7983 */ /* 0x000f640000300800 */
[----:B------:R-:W-:Y:S01]  /*34300*/  LEA.HI R5, R5, R4, RZ, 0x7 ;  /* 0x0000000405057211 */ /* 0x000fe200078f38ff */
[----:B------:R-:W-:-:S03]  /*34310*/  IMAD R4, R250, -0x80, R8 ;  /* 0xffffff80fa047824 */ /* 0x000fc600078e0208 */
[----:B------:R-:W-:Y:S02]  /*34320*/  SHF.R.S32.HI R5, RZ, 0x7, R5 ;  /* 0x00000007ff057819 */ /* 0x000fe40000011405 */
[C---:B------:R-:W-:Y:S02]  /*34330*/  ISETP.GT.AND P4, PT, R4.reuse, RZ, PT ;  /* 0x000000ff0400720c */ /* 0x040fe40003f84270 */
[----:B------:R-:W-:Y:S01]  /*34340*/  ISETP.GT.AND P5, PT, R4, 0x1, PT ;  /* 0x000000010400780c */ /* 0x000fe20003fa4270 */
[----:B------:R-:W-:Y:S01]  /*34350*/  VIADD R5, R5, 0xfffffffd ;  /* 0xfffffffd05057836 */ /* 0x000fe20000000000 */
[----:B------:R-:W-:-:S04]  /*34360*/  SEL R6, RZ, 0x4, !P4 ;  /* 0x00000004ff067807 */ /* 0x000fc80006000000 */
[----:B------:R-:W-:Y:S02]  /*34370*/  ISETP.GE.AND P2, PT, R250, R5, PT ;  /* 0x00000005fa00720c */ /* 0x000fe40003f46270 */
[----:B------:R-:W-:Y:S02]  /*34380*/  SEL R5, RZ, 0x4, !P5 ;  /* 0x00000004ff057807 */ /* 0x000fe40006800000 */
[----:B------:R-:W-:Y:S02]  /*34390*/  SEL R6, R6, RZ, !P2 ;  /* 0x000000ff06067207 */ /* 0x000fe40005000000 */
[----:B------:R-:W-:Y:S02]  /*343a0*/  SEL R5, R5, RZ, !P2 ;  /* 0x000000ff05057207 */ /* 0x000fe40005000000 */
[----:B------:R-:W-:Y:S02]  /*343b0*/  ISETP.NE.U32.AND P5, PT, R6, RZ, PT ;  /* 0x000000ff0600720c */ /* 0x000fe40003fa5070 */
[----:B------:R-:W-:-:S02]  /*343c0*/  IADD3 R138, P6, PT, R138, R2, RZ ;  /* 0x000000028a8a7210 */ /* 0x000fc40007fde0ff */
[----:B------:R-:W-:Y:S01]  /*343d0*/  ISETP.NE.U32.AND P4, PT, R5, RZ, PT ;  /* 0x000000ff0500720c */ /* 0x000fe20003f85070 */
[----:B------:R-:W-:Y:S02]  /*343e0*/  IMAD.MOV.U32 R6, RZ, RZ, R136 ;  /* 0x000000ffff067224 */ /* 0x000fe400078e0088 */
[----:B------:R-:W-:Y:S02]  /*343f0*/  IMAD.MOV.U32 R7, RZ, RZ, R137 ;  /* 0x000000ffff077224 */ /* 0x000fe400078e0089 */
[----:B------:R-:W-:-:S04]  /*34400*/  IMAD.X R139, R139, 0x1, R0, P6 ;  /* 0x000000018b8b7824 */ /* 0x000fc800030e0600 */
[----:B------:R-:W-:Y:S01]  /*34410*/  @!PT LDS RZ, [RZ] ;  /* 0x00000000fffff984 */ /* 0x000fe20000000800 */
[----:B------:R-:W-:Y:S01]  /*34420*/  @!PT LDS RZ, [RZ] ;  /* 0x00000000fffff984 */ /* 0x000fe20000000800 */
[----:B------:R-:W-:Y:S01]  /*34430*/  @!PT LDS RZ, [RZ] ;  /* 0x00000000fffff984 */ /* 0x000fe20000000800 */
[----:B------:R1:W-:Y:S02]  /*34440*/  LDGSTS.E [R249+0x60000], desc[UR22][R6.64], P5 ;  /* 0x6000000006f97fae */ /* 0x0003e4000a9a1016 */
[----:B-1----:R-:W-:Y:S01]  /*34450*/  MOV R6, R138 ;  /* 0x0000008a00067202 */ /* 0x002fe20000000f00 */
[----:B------:R-:W-:-:S05]  /*34460*/  IMAD.MOV.U32 R7, RZ, RZ, R139 ;  /* 0x000000ffff077224 */ /* 0x000fca00078e008b */
[----:B------:R1:W-:Y:S01]  /*34470*/  LDGSTS.E [R249+0x60004], desc[UR22][R6.64], P4 ;  /* 0x6000400006f97fae */ /* 0x0003e2000a1a1016 */
[C---:B------:R-:W-:Y:S02]  /*34480*/  ISETP.GT.AND P4, PT, R4.reuse, 0x2, PT ;  /* 0x000000020400780c */ /* 0x040fe40003f84270 */
[----:B------:R-:W-:Y:S02]  /*34490*/  ISETP.GT.AND P5, PT, R4, 0x3, PT ;  /* 0x000000030400780c */ /* 0x000fe40003fa4270 */
[----:B------:R-:W-:Y:S02]  /*344a0*/  IADD3 R251, P6, PT, R251, R2, RZ ;  /* 0x00000002fbfb7210 */ /* 0x000fe40007fde0ff */
[----:B-1----:R-:W-:Y:S02]  /*344b0*/  SEL R6, RZ, 0x4, !P4 ;  /* 0x00000004ff067807 */ /* 0x002fe40006000000 */
[----:B------:R-:W-:Y:S02]  /*344c0*/  SEL R5, RZ, 0x4, !P5 ;  /* 0x00000004ff057807 */ /* 0x000fe40006800000 */
[----:B------:R-:W-:Y:S01]  /*344d0*/  SEL R6, R6, RZ, !P2 ;  /* 0x000000ff06067207 */ /* 0x000fe20005000000 */
[----:B------:R-:W-:Y:S01]  /*344e0*/  IMAD.X R140, R140, 0x1, R0, P6 ;  /* 0x000000018c8c7824 */ /* 0x000fe200030e0600 */
[----:B------:R-:W-:-:S02]  /*344f0*/  SEL R5, R5, RZ, !P2 ;  /* 0x000000ff05057207 */ /* 0x000fc40005000000 */
[----:B------:R-:W-:Y:S02]  /*34500*/  ISETP.NE.U32.AND P5, PT, R6, RZ, PT ;  /* 0x000000ff0600720c */ /* 0x000fe40003fa5070 */
[----:B------:R-:W-:Y:S02]  /*34510*/  IADD3 R141, P6, PT, R141, R2, RZ ;  /* 0x000000028d8d7210 */ /* 0x000fe40007fde0ff */
[----:B------:R-:W-:Y:S01]  /*34520*/  ISETP.NE.U32.AND P4, PT, R5, RZ, PT ;  /* 0x000000ff0500720c */ /* 0x000fe20003f85070 */
[----:B------:R-:W-:Y:S02]  /*34530*/  IMAD.MOV.U32 R6, RZ, RZ, R251 ;  /* 0x000000ffff067224 */ /* 0x000fe400078e00fb */
[----:B------:R-:W-:Y:S02]  /*34540*/  IMAD.MOV.U32 R7, RZ, RZ, R140 ;  /* 0x000000ffff077224 */ /* 0x000fe400078e008c */
[----:B------:R-:W-:-:S04]  /*34550*/  IMAD.X R142, R142, 0x1, R0, P6 ;  /* 0x000000018e8e7824 */ /* 0x000fc800030e0600 */
[----:B------:R1:W-:Y:S02]  /*34560*/  LDGSTS.E [R249+0x60008], desc[UR22][R6.64], P5 ;  /* 0x6000800006f97fae */ /* 0x0003e4000a9a1016 */
[----:B-1----:R-:W-:Y:S01]  /*34570*/  IMAD.MOV.U32 R6, RZ, RZ, R141 ;  /* 0x000000ffff067224 */ /* 0x002fe200078e008d */
[----:B------:R-:W-:-:S05]  /*34580*/  MOV R7, R142 ;  /* 0x0000008e00077202 */ /* 0x000fca0000000f00 */
[----:B------:R1:W-:Y:S01]  /*34590*/  LDGSTS.E [R249+0x6000c], desc[UR22][R6.64], P4 ;  /* 0x6000c00006f97fae */ /* 0x0003e2000a1a1016 */
[C---:B------:R-:W-:Y:S02]  /*345a0*/  ISETP.GT.AND P4, PT, R4.reuse, 0x4, PT ;  /* 0x000000040400780c */ /* 0x040fe40003f84270 */
[----:B------:R-:W-:Y:S02]  /*345b0*/  ISETP.GT.AND P5, PT, R4, 0x5, PT ;  /* 0x000000050400780c */ /* 0x000fe40003fa4270 */
[----:B------:R-:W-:Y:S02]  /*345c0*/  IADD3 R143, P6, PT, R143, R2, RZ ;  /* 0x000000028f8f7210 */ /* 0x000fe40007fde0ff */
[----:B-1----:R-:W-:Y:S02]  /*345d0*/  SEL R6, RZ, 0x4, !P4 ;  /* 0x00000004ff067807 */ /* 0x002fe40006000000 */
[----:B------:R-:W-:Y:S02]  /*345e0*/  SEL R5, RZ, 0x4, !P5 ;  /* 0x00000004ff057807 */ /* 0x000fe40006800000 */
[----:B------:R-:W-:-:S02]  /*345f0*/  SEL R6, R6, RZ, !P2 ;  /* 0x000000ff06067207 */ /* 0x000fc40005000000 */
[----:B------:R-:W-:Y:S02]  /*34600*/  SEL R5, R5, RZ, !P2 ;  /* 0x000000ff05057207 */ /* 0x000fe40005000000 */
[----:B------:R-:W-:Y:S01]  /*34610*/  ISETP.NE.U32.AND P5, PT, R6, RZ, PT ;  /* 0x000000ff0600720c */ /* 0x000fe20003fa5070 */
[----:B------:R-:W-:Y:S01]  /*34620*/  IMAD.X R144, R144, 0x1, R0, P6 ;  /* 0x0000000190907824 */ /* 0x000fe200030e0600 */
[----:B------:R-:W-:Y:S02]  /*34630*/  IADD3 R145, P6, PT, R145, R2, RZ ;  /* 0x0000000291917210 */ /* 0x000fe40007fde0ff */
[----:B------:R-:W-:Y:S01]  /*34640*/  ISETP.NE.U32.AND P4, PT, R5, RZ, PT ;  /* 0x000000ff0500720c */ /* 0x000fe20003f85070 */
[----:B------:R-:W-:Y:S02]  /*34650*/  IMAD.MOV.U32 R6, RZ, RZ, R143 ;  /* 0x000000ffff067224 */ /* 0x000fe400078e008f */
[----:B------:R-:W-:Y:S02]  /*34660*/  IMAD.MOV.U32 R7, RZ, RZ, R144 ;  /* 0x000000ffff077224 */ /* 0x000fe400078e0090 */
[----:B------:R-:W-:-:S04]  /*34670*/  IMAD.X R146, R146, 0x1, R0, P6 ;  /* 0x0000000192927824 */ /* 0x000fc800030e0600 */
[----:B------:R1:W-:Y:S02]  /*34680*/  LDGSTS.E [R249+0x60010], desc[UR22][R6.64], P5 ;  /* 0x6001000006f97fae */ /* 0x0003e4000a9a1016 */
[----:B-1----:R-:W-:Y:S02]  /*34690*/  IMAD.MOV.U32 R6, RZ, RZ, R145 ;  /* 0x000000ffff067224 */ /* 0x002fe400078e0091 */
[----:B------:R-:W-:-:S05]  /*346a0*/  IMAD.MOV.U32 R7, RZ, RZ, R146 ;  /* 0x000000ffff077224 */ /* 0x000fca00078e0092 */
        /* <DEDUP_REMOVED lines=8> */
[----:B------:R-:W-:Y:S02]  /*34730*/  ISETP.NE.U32.AND P5, PT, R6, RZ, PT ;  /* 0x000000ff0600720c */ /* 0x000fe40003fa5070 */
[----:B------:R-:W-:Y:S02]  /*34740*/  IADD3.X R148, PT, PT, R148, R0, RZ, P6, !PT ;  /* 0x0000000094947210 */ /* 0x000fe400037fe4ff */
[----:B------:R-:W-:Y:S02]  /*34750*/  IADD3 R149, P6, PT, R149, R2, RZ ;  /* 0x0000000295957210 */ /* 0x000fe40007fde0ff */
[----:B------:R-:W-:Y:S01]  /*34760*/  ISETP.NE.U32.AND P4, PT, R5, RZ, PT ;  /* 0x000000ff0500720c */ /* 0x000fe20003f85070 */
[----:B------:R-:W-:Y:S02]  /*34770*/  IMAD.MOV.U32 R6, RZ, RZ, R147 ;  /* 0x000000ffff067224 */ /* 0x000fe400078e0093 */
[----:B------:R-:W-:-:S02]  /*34780*/  IMAD.MOV.U32 R7, RZ, RZ, R148 ;  /* 0x000000ffff077224 */ /* 0x000fc400078e0094 */
[----:B------:R-:W-:-:S03]  /*34790*/  IMAD.X R150, R150, 0x1, R0, P6 ;  /* 0x0000000196967824 */ /* 0x000fc600030e0600 */
        /* <DEDUP_REMOVED lines=15> */
[----:B------:R-:W-:Y:S01]  /*34890*/  IMAD.MOV.U32 R6, RZ, RZ, R151 ;  /* 0x000000ffff067224 */ /* 0x000fe200078e0097 */
[----:B------:R-:W-:Y:S01]  /*348a0*/  IADD3.X R154, PT, PT, R154, R0, RZ, P6, !PT ;  /* 0x000000009a9a7210 */ /* 0x000fe200037fe4ff */
[----:B------:R-:W-:-:S06]  /*348b0*/  IMAD.MOV.U32 R7, RZ, RZ, R152 ;  /* 0x000000ffff077224 */ /* 0x000fcc00078e0098 */
        /* <DEDUP_REMOVED lines=16> */
[----:B------:R-:W-:Y:S01]  /*349c0*/  MOV R6, R155 ;  /* 0x0000009b00067202 */ /* 0x000fe20000000f00 */
[----:B------:R-:W-:-:S06]  /*349d0*/  IMAD.X R158, R158, 0x1, R0, P6 ;  /* 0x000000019e9e7824 */ /* 0x000fcc00030e0600 */
        /* <DEDUP_REMOVED lines=24> */
[----:B---3--:R-:W-:Y:S02]  /*34b60*/  IADD3 R12, P6, PT, R12, R2, RZ ;  /* 0x000000020c0c7210 */ /* 0x008fe40007fde0ff */
[----:B-1----:R-:W-:-:S04]  /*34b70*/  SEL R6, RZ, 0x4, !P4 ;  /* 0x00000004ff067807 */ /* 0x002fc80006000000 */
[----:B------:R-:W-:Y:S02]  /*34b80*/  SEL R6, R6, RZ, !P2 ;  /* 0x000000ff06067207 */ /* 0x000fe40005000000 */
[----:B------:R-:W-:Y:S02]  /*34b90*/  SEL R5, RZ, 0x4, !P5 ;  /* 0x00000004ff057807 */ /* 0x000fe40006800000 */
[----:B------:R-:W-:Y:S01]  /*34ba0*/  ISETP.NE.U32.AND P5, PT, R6, RZ, PT ;  /* 0x000000ff0600720c */ /* 0x000fe20003fa5070 */
[----:B------:R1:W-:Y:S01]  /*34bb0*/  STL [R1+0xa30], R12 ;  /* 0x000a300c01007387 */ /* 0x0003e20000100800 */
[----:B------:R-:W-:Y:S02]  /*34bc0*/  IMAD.MOV.U32 R6, RZ, RZ, R12 ;  /* 0x000000ffff067224 */ /* 0x000fe400078e000c */
[----:B------:R-:W-:Y:S01]  /*34bd0*/  IMAD.X R163, R163, 0x1, R0, P6 ;  /* 0x00000001a3a37824 */ /* 0x000fe200030e0600 */
[----:B----4-:R-:W-:Y:S01]  /*34be0*/  IADD3 R9, P6, PT, R9, R2, RZ ;  /* 0x0000000209097210 */ /* 0x010fe20007fde0ff */
[----:B-1----:R-:W3:Y:S02]  /*34bf0*/  LDL.LU R12, [R1+0xa20] ;  /* 0x000a2000010c7983 */ /* 0x002ee40000300800 */
[----:B------:R-:W-:-:S02]  /*34c00*/  IMAD.MOV.U32 R7, RZ, RZ, R163 ;  /* 0x000000ffff077224 */ /* 0x000fc400078e00a3 */
[----:B------:R1:W-:Y:S04]  /*34c10*/  STL [R1+0xa2c], R9 ;  /* 0x000a2c0901007387 */ /* 0x0003e80000100800 */
[----:B------:R4:W-:Y:S02]  /*34c20*/  LDGSTS.E [R249+0x60038], desc[UR22][R6.64], P5 ;  /* 0x6003800006f97fae */ /* 0x0009e4000a9a1016 */
[----:B----4-:R-:W-:Y:S02]  /*34c30*/  MOV R6, R9 ;  /* 0x0000000900067202 */ /* 0x010fe40000000f00 */
[----:B-1----:R-:W4:Y:S01]  /*34c40*/  LDL.LU R9, [R1+0xa1c] ;  /* 0x000a1c0001097983 */ /* 0x002f220000300800 */
[----:B------:R-:W-:-:S04]  /*34c50*/  SEL R5, R5, RZ, !P2 ;  /* 0x000000ff05057207 */ /* 0x000fc80005000000 */
[----:B------:R-:W-:Y:S01]  /*34c60*/  ISETP.NE.U32.AND P4, PT, R5, RZ, PT ;  /* 0x000000ff0500720c */ /* 0x000fe20003f85070 */
[----:B------:R-:W-:-:S04]  /*34c70*/  IMAD.X R164, R164, 0x1, R0, P6 ;  /* 0x00000001a4a47824 */ /* 0x000fc800030e0600 */
[----:B------:R-:W-:-:S08]  /*34c80*/  IMAD.MOV.U32 R7, RZ, RZ, R164 ;  /* 0x000000ffff077224 */ /* 0x000fd000078e00a4 */
[----:B------:R1:W-:Y:S01]  /*34c90*/  LDGSTS.E [R249+0x6003c], desc[UR22][R6.64], P4 ;  /* 0x6003c00006f97fae */ /* 0x0003e2000a1a1016 */
[C---:B------:R-:W-:Y:S02]  /*34ca0*/  ISETP.GT.AND P4, PT, R4.reuse, 0x10, PT ;  /* 0x000000100400780c */ /* 0x040fe40003f84270 */
[----:B------:R-:W-:Y:S02]  /*34cb0*/  ISETP.GT.AND P5, PT, R4, 0x11, PT ;  /* 0x000000110400780c */ /* 0x000fe40003fa4270 */
[----:B--2---:R-:W-:Y:S02]  /*34cc0*/  IADD3 R11, P6, PT, R11, R2, RZ ;  /* 0x000000020b0b7210 */ /* 0x004fe40007fde0ff */
[----:B-1----:R-:W-:-:S04]  /*34cd0*/  SEL R6, RZ, 0x4, !P4 ;  /* 0x00000004ff067807 */ /* 0x002fc80006000000 */
[----:B------:R-:W-:Y:S02]  /*34ce0*/  SEL R6, R6, RZ, !P2 ;  /* 0x000000ff06067207 */ /* 0x000fe40005000000 */
[----:B------:R-:W-:Y:S02]  /*34cf0*/  SEL R5, RZ, 0x4, !P5 ;  /* 0x00000004ff057807 */ /* 0x000fe40006800000 */
[----:B------:R-:W-:Y:S01]  /*34d00*/  ISETP.NE.U32.AND P5, PT, R6, RZ, PT ;  /* 0x000000ff0600720c */ /* 0x000fe20003fa5070 */
[----:B------:R-:W-:Y:S01]  /*34d10*/  IMAD.X R165, R165, 0x1, R0, P6 ;  /* 0x00000001a5a57824 */ /* 0x000fe200030e0600 */
[----:B------:R1:W-:Y:S01]  /*34d20*/  STL [R1+0xa28], R11 ;  /* 0x000a280b01007387 */ /* 0x0003e20000100800 */
[----:B------:R-:W-:Y:S01]  /*34d30*/  IMAD.MOV.U32 R6, RZ, RZ, R11 ;  /* 0x000000ffff067224 */ /* 0x000fe200078e000b */
[----:B------:R-:W-:Y:S01]  /*34d40*/  SEL R5, R5, RZ, !P2 ;  /* 0x000000ff05057207 */ /* 0x000fe20005000000 */
[----:B------:R-:W-:Y:S01]  /*34d50*/  IMAD.MOV.U32 R7, RZ, RZ, R165 ;  /* 0x000000ffff077224 */ /* 0x000fe200078e00a5 */
[----:B-----5:R-:W-:Y:S01]  /*34d60*/  IADD3 R10, P6, PT, R10, R2, RZ ;  /* 0x000000020a0a7210 */ /* 0x020fe20007fde0ff */
[----:B-1----:R-:W2:Y:S01]  /*34d70*/  LDL.LU R11, [R1+0xa18] ;  /* 0x000a1800010b7983 */ /* 0x002ea20000300800 */
[----:B------:R-:W-:-:S03]  /*34d80*/  ISETP.NE.U32.AND P4, PT, R5, RZ, PT ;  /* 0x000000ff0500720c */ /* 0x000fc60003f85070 */
[----:B------:R-:W-:Y:S02]  /*34d90*/  IMAD.X R166, R166, 0x1, R0, P6 ;  /* 0x00000001a6a67824 */ /* 0x000fe400030e0600 */
[----:B------:R1:W-:Y:S04]  /*34da0*/  LDGSTS.E [R249+0x60040], desc[UR22][R6.64], P5 ;  /* 0x6004000006f97fae */ /* 0x0003e8000a9a1016 */
[----:B------:R5:W-:Y:S01]  /*34db0*/  STL [R1+0xa24], R10 ;  /* 0x000a240a01007387 */ /* 0x000be20000100800 */
[----:B-1----:R-:W-:-:S03]  /*34dc0*/  IMAD.MOV.U32 R6, RZ, RZ, R10 ;  /* 0x000000ffff067224 */ /* 0x002fc600078e000a */
[----:B-----5:R-:W5:Y:S01]  /*34dd0*/  LDL.LU R10, [R1+0xa14] ;  /* 0x000a1400010a7983 */ /* 0x020f620000300800 */
[----:B------:R-:W-:-:S05]  /*34de0*/  MOV R7, R166 ;  /* 0x000000a600077202 */ /* 0x000fca0000000f00 */
[----:B------:R1:W-:Y:S01]  /*34df0*/  LDGSTS.E [R249+0x60044], desc[UR22][R6.64], P4 ;  /* 0x6004400006f97fae */ /* 0x0003e2000a1a1016 */
[C---:B------:R-:W-:Y:S02]  /*34e00*/  ISETP.GT.AND P4, PT, R4.reuse, 0x12, PT ;  /* 0x000000120400780c */ /* 0x040fe40003f84270 */
[----:B------:R-:W-:Y:S02]  /*34e10*/  ISETP.GT.AND P5, PT, R4, 0x13, PT ;  /* 0x000000130400780c */ /* 0x000fe40003fa4270 */
[----:B-1----:R-:W-:-:S04]  /*34e20*/  SEL R6, RZ, 0x4, !P4 ;  /* 0x00000004ff067807 */ /* 0x002fc80006000000 */
[----:B------:R-:W-:Y:S02]  /*34e30*/  SEL R6, R6, RZ, !P2 ;  /* 0x000000ff06067207 */ /* 0x000fe40005000000 */
[----:B------:R-:W-:Y:S02]  /*34e40*/  SEL R5, RZ, 0x4, !P5 ;  /* 0x00000004ff057807 */ /* 0x000fe40006800000 */
[----:B------:R-:W-:Y:S02]  /*34e50*/  ISETP.NE.U32.AND P5, PT, R6, RZ, PT ;  /* 0x000000ff0600720c */ /* 0x000fe40003fa5070 */
[----:B---3--:R-:W-:-:S05]  /*34e60*/  IADD3 R12, P6, PT, R12, R2, RZ ;  /* 0x000000020c0c7210 */ /* 0x008fca0007fde0ff */
[----:B------:R1:W-:Y:S01]  /*34e70*/  STL [R1+0xa20], R12 ;  /* 0x000a200c01007387 */ /* 0x0003e20000100800 */
[----:B------:R-:W-:Y:S02]  /*34e80*/  IMAD.MOV.U32 R6, RZ, RZ, R12 ;  /* 0x000000ffff067224 */ /* 0x000fe400078e000c */
[----:B------:R-:W-:Y:S01]  /*34e90*/  IMAD.X R167, R167, 0x1, R0, P6 ;  /* 0x00000001a7a77824 */ /* 0x000fe200030e0600 */
[----:B-1----:R-:W3:Y:S03]  /*34ea0*/  LDL.LU R12, [R1+0xa10] ;  /* 0x000a1000010c7983 */ /* 0x002ee60000300800 */
[----:B------:R-:W-:-:S05]  /*34eb0*/  IMAD.MOV.U32 R7, RZ, RZ, R167 ;  /* 0x000000ffff077224 */ /* 0x000fca00078e00a7 */
[----:B------:R1:W-:Y:S01]  /*34ec0*/  LDGSTS.E [R249+0x60048], desc[UR22][R6.64], P5 ;  /* 0x6004800006f97fae */ /* 0x0003e2000a9a1016 */
[----:B----4-:R-:W-:-:S05]  /*34ed0*/  IADD3 R9, P6, PT, R9, R2, RZ ;  /* 0x0000000209097210 */ /* 0x010fca0007fde0ff */
[----:B------:R4:W-:Y:S01]  /*34ee0*/  STL [R1+0xa1c], R9 ;  /* 0x000a1c0901007387 */ /* 0x0009e20000100800 */
[----:B-1----:R-:W-:-:S03]  /*34ef0*/  IMAD.MOV.U32 R6, RZ, RZ, R9 ;  /* 0x000000ffff067224 */ /* 0x002fc600078e0009 */
[----:B----4-:R-:W4:Y:S01]  /*34f00*/  LDL.LU R9, [R1+0xa0c] ;  /* 0x000a0c0001097983 */ /* 0x010f220000300800 */
[----:B------:R-:W-:-:S04]  /*34f10*/  SEL R5, R5, RZ, !P2 ;  /* 0x000000ff05057207 */ /* 0x000fc80005000000 */
[----:B------:R-:W-:Y:S01]  /*34f20*/  ISETP.NE.U32.AND P4, PT, R5, RZ, PT ;  /* 0x000000ff0500720c */ /* 0x000fe20003f85070 */
[----:B------:R-:W-:-:S04]  /*34f30*/  IMAD.X R168, R168, 0x1, R0, P6 ;  /* 0x00000001a8a87824 */ /* 0x000fc800030e0600 */
[----:B------:R-:W-:-:S08]  /*34f40*/  IMAD.MOV.U32 R7, RZ, RZ, R168 ;  /* 0x000000ffff077224 */ /* 0x000fd000078e00a8 */
[----:B------:R1:W-:Y:S01]  /*34f50*/  LDGSTS.E [R249+0x6004c], desc[UR22][R6.64], P4 ;  /* 0x6004c00006f97fae */ /* 0x0003e2000a1a1016 */
[C---:B------:R-:W-:Y:S02]  /*34f60*/  ISETP.GT.AND P4, PT, R4.reuse, 0x14, PT ;  /* 0x000000140400780c */ /* 0x040fe40003f84270 */
[----:B------:R-:W-:Y:S02]  /*34f70*/  ISETP.GT.AND P5, PT, R4, 0x15, PT ;  /* 0x000000150400780c */ /* 0x000fe40003fa4270 */
[----:B-1----:R-:W-:-:S04]  /*34f80*/  SEL R6, RZ, 0x4, !P4 ;  /* 0x00000004ff067807 */ /* 0x002fc80006000000 */
[----:B------:R-:W-:Y:S02]  /*34f90*/  SEL R6, R6, RZ, !P2 ;  /* 0x000000ff06067207 */ /* 0x000fe40005000000 */
[----:B------:R-:W-:Y:S02]  /*34fa0*/  SEL R5, RZ, 0x4, !P5 ;  /* 0x00000004ff057807 */ /* 0x000fe40006800000 */
[----:B--2---:R-:W-:Y:S02]  /*34fb0*/  IADD3 R11, P6, PT, R11, R2, RZ ;  /* 0x000000020b0b7210 */ /* 0x004fe40007fde0ff */
[----:B------:R-:W-:Y:S02]  /*34fc0*/  ISETP.NE.U32.AND P5, PT, R6, RZ, PT ;  /* 0x000000ff0600720c */ /* 0x000fe40003fa5070 */
[----:B------:R-:W-:Y:S01]  /*34fd0*/  IADD3.X R169, PT, PT, R169, R0, RZ, P6, !PT ;  /* 0x00000000a9a97210 */ /* 0x000fe200037fe4ff */
[----:B------:R1:W-:Y:S01]  /*34fe0*/  STL [R1+0xa18], R11 ;  /* 0x000a180b01007387 */ /* 0x0003e20000100800 */
[----:B------:R-:W-:Y:S01]  /*34ff0*/  IMAD.MOV.U32 R6, RZ, RZ, R11 ;  /* 0x000000ffff067224 */ /* 0x000fe200078e000b */
[----:B------:R-:W-:-:S02]  /*35000*/  SEL R5, R5, RZ, !P2 ;  /* 0x000000ff05057207 */ /* 0x000fc40005000000 */
[----:B------:R-:W-:Y:S01]  /*35010*/  IMAD.MOV.U32 R7, RZ, RZ, R169 ;  /* 0x000000ffff077224 */ /* 0x000fe200078e00a9 */
[----:B-1----:R-:W2:Y:S01]  /*35020*/  LDL.LU R11, [R1+0xa08] ;  /* 0x000a0800010b7983 */ /* 0x002ea20000300800 */
[----:B-----5:R-:W-:Y:S02]  /*35030*/  IADD3 R10, P6, PT, R10, R2, RZ ;  /* 0x000000020a0a7210 */ /* 0x020fe40007fde0ff */
[----:B------:R-:W-:Y:S02]  /*35040*/  ISETP.NE.U32.AND P4, PT, R5, RZ, PT ;  /* 0x000000ff0500720c */ /* 0x000fe40003f85070 */
[----:B------:R1:W-:Y:S01]  /*35050*/  LDGSTS.E [R249+0x60050], desc[UR22][R6.64], P5 ;  /* 0x6005000006f97fae */ /* 0x0003e2000a9a1016 */
[----:B------:R-:W-:-:S03]  /*35060*/  IMAD.X R170, R170, 0x1, R0, P6 ;  /* 0x00000001aaaa7824 */ /* 0x000fc600030e0600 */
[----:B------:R5:W-:Y:S01]  /*35070*/  STL [R1+0xa14], R10 ;  /* 0x000a140a01007387 */ /* 0x000be20000100800 */
[----:B-1----:R-:W-:-:S03]  /*35080*/  IMAD.MOV.U32 R6, RZ, RZ, R10 ;  /* 0x000000ffff067224 */ /* 0x002fc600078e000a */
[----:B-----5:R-:W5:Y:S01]  /*35090*/  LDL.LU R10, [R1+0xa04] ;  /* 0x000a0400010a7983 */ /* 0x020f620000300800 */
[----:B------:R-:W-:-:S05]  /*350a0*/  IMAD.MOV.U32 R7, RZ, RZ, R170 ;  /* 0x000000ffff077224 */ /* 0x000fca00078e00aa */
        /* <DEDUP_REMOVED lines=19> */
[----:B------:R-:W-:Y:S02]  /*351e0*/  ISETP.NE.U32.AND P4, PT, R5, RZ, PT ;  /* 0x000000ff0500720c */ /* 0x000fe40003f85070 */
[----:B------:R-:W-:-:S05]  /*351f0*/  IADD3.X R172, PT, PT, R172, R0, RZ, P6, !PT ;  /* 0x00000000acac7210 */ /* 0x000fca00037fe4ff */
[----:B------:R-:W-:-:S06]  /*35200*/  IMAD.MOV.U32 R7, RZ, RZ, R172 ;  /* 0x000000ffff077224 */ /* 0x000fcc00078e00ac */
        /* <DEDUP_REMOVED lines=8> */
[----:B------:R-:W-:Y:S01]  /*35290*/  MOV R6, R11 ;  /* 0x0000000b00067202 */ /* 0x000fe20000000f00 */
[----:B------:R-:W-:Y:S01]  /*352a0*/  IMAD.X R173, R173, 0x1, R0, P6 ;  /* 0x00000001adad7824 */ /* 0x000fe200030e0600 */
[----:B------:R1:W-:Y:S01]  /*352b0*/  STL [R1+0xa08], R11 ;  /* 0x000a080b01007387 */ /* 0x0003e20000100800 */
[----:B------:R-:W-:-:S02]  /*352c0*/  SEL R5, R5, RZ, !P2 ;  /* 0x000000ff05057207 */ /* 0x000fc40005000000 */
[----:B------:R-:W-:Y:S02]  /*352d0*/  IMAD.MOV.U32 R7, RZ, RZ, R173 ;  /* 0x000000ffff077224 */ /* 0x000fe400078e00ad */
[----:B------:R-:W-:-:S04]  /*352e0*/  ISETP.NE.U32.AND P4, PT, R5, RZ, PT ;  /* 0x000000ff0500720c */ /* 0x000fc80003f85070 */
[----:B------:R2:W-:Y:S04]  /*352f0*/  LDGSTS.E [R249+0x60060], desc[UR22][R6.64], P5 ;  /* 0x6006000006f97fae */ /* 0x0005e8000a9a1016 */
[----:B-1----:R-:W4:Y:S01]  /*35300*/  LDL.LU R11, [R1+0x9f8] ;  /* 0x0009f800010b7983 */ /* 0x002f220000300800 */
[----:B-----5:R-:W-:-:S05]  /*35310*/  IADD3 R10, P6, PT, R10, R2, RZ ;  /* 0x000000020a0a7210 */ /* 0x020fca0007fde0ff */
[----:B------:R-:W-:Y:S01]  /*35320*/  IMAD.X R174, R174, 0x1, R0, P6 ;  /* 0x00000001aeae7824 */ /* 0x000fe200030e0600 */
[----:B------:R1:W-:Y:S01]  /*35330*/  STL [R1+0xa04], R10 ;  /* 0x000a040a01007387 */ /* 0x0003e20000100800 */
[----:B--2---:R-:W-:Y:S02]  /*35340*/  IMAD.MOV.U32 R6, RZ, RZ, R10 ;  /* 0x000000ffff067224 */ /* 0x004fe400078e000a */
[----:B------:R-:W-:-:S05]  /*35350*/  IMAD.MOV.U32 R7, RZ, RZ, R174 ;  /* 0x000000ffff077224 */ /* 0x000fca00078e00ae */
[----:B------:R2:W-:Y:S04]  /*35360*/  LDGSTS.E [R249+0x60064], desc[UR22][R6.64], P4 ;  /* 0x6006400006f97fae */ /* 0x0005e8000a1a1016 */
[----:B-1----:R-:W5:Y:S01]  /*35370*/  LDL.LU R10, [R1+0x9f4] ;  /* 0x0009f400010a7983 */ /* 0x002f620000300800 */
[C---:B------:R-:W-:Y:S02]  /*35380*/  ISETP.GT.AND P4, PT, R4.reuse, 0x1a, PT ;  /* 0x0000001a0400780c */ /* 0x040fe40003f84270 */
[----:B------:R-:W-:Y:S02]  /*35390*/  ISETP.GT.AND P5, PT, R4, 0x1b, PT ;  /* 0x0000001b0400780c */ /* 0x000fe40003fa4270 */
[----:B--2---:R-:W-:-:S04]  /*353a0*/  SEL R6, RZ, 0x4, !P4 ;  /* 0x00000004ff067807 */ /* 0x004fc80006000000 */
[----:B------:R-:W-:Y:S02]  /*353b0*/  SEL R6, R6, RZ, !P2 ;  /* 0x000000ff06067207 */ /* 0x000fe40005000000 */
[----:B------:R-:W-:Y:S02]  /*353c0*/  SEL R5, RZ, 0x4, !P5 ;  /* 0x00000004ff057807 */ /* 0x000fe40006800000 */
[----:B------:R-:W-:Y:S02]  /*353d0*/  ISETP.NE.U32.AND P5, PT, R6, RZ, PT ;  /* 0x000000ff0600720c */ /* 0x000fe40003fa5070 */
[----:B---3--:R-:W-:-:S05]  /*353e0*/  IADD3 R12, P6, PT, R12, R2, RZ ;  /* 0x000000020c0c7210 */ /* 0x008fca0007fde0ff */
[----:B------:R-:W-:Y:S01]  /*353f0*/  IMAD.X R175, R175, 0x1, R0, P6 ;  /* 0x00000001afaf7824 */ /* 0x000fe200030e0600 */
[----:B------:R1:W-:Y:S01]  /*35400*/  STL [R1+0xa00], R12 ;  /* 0x000a000c01007387 */ /* 0x0003e20000100800 */
[----:B------:R-:W-:-:S03]  /*35410*/  IMAD.MOV.U32 R6, RZ, RZ, R12 ;  /* 0x000000ffff067224 */ /* 0x000fc600078e000c */
[----:B------:R-:W-:-:S05]  /*35420*/  MOV R7, R175 ;  /* 0x000000af00077202 */ /* 0x000fca0000000f00 */
[----:B------:R2:W-:Y:S04]  /*35430*/  LDGSTS.E [R249+0x60068], desc[UR22][R6.64], P5 ;  /* 0x6006800006f97fae */ /* 0x0005e8000a9a1016 */
[----:B-1----:R-:W3:Y:S01]  /*35440*/  LDL.LU R12, [R1+0x9f0] ;  /* 0x0009f000010c7983 */ /* 0x002ee20000300800 */
[----:B----4-:R-:W-:-:S05]  /*35450*/  IADD3 R9, P6, PT, R9, R2, RZ ;  /* 0x0000000209097210 */ /* 0x010fca0007fde0ff */
[----:B------:R1:W-:Y:S01]  /*35460*/  STL [R1+0x9fc], R9 ;  /* 0x0009fc0901007387 */ /* 0x0003e20000100800 */
[----:B--2---:R-:W-:-:S03]  /*35470*/  IMAD.MOV.U32 R6, RZ, RZ, R9 ;  /* 0x000000ffff067224 */ /* 0x004fc600078e0009 */
[----:B-1----:R-:W2:Y:S01]  /*35480*/  LDL.LU R9, [R1+0x9ec] ;  /* 0x0009ec0001097983 */ /* 0x002ea20000300800 */
        /* <DEDUP_REMOVED lines=10> */
[----:B------:R-:W-:Y:S02]  /*35530*/  ISETP.NE.U32.AND P5, PT, R6, RZ, PT ;  /* 0x000000ff0600720c */ /* 0x000fe40003fa5070 */
[----:B------:R-:W-:Y:S02]  /*35540*/  IADD3 R11, P6, PT, R11, R2, RZ ;  /* 0x000000020b0b7210 */ /* 0x000fe40007fde0ff */
[----:B------:R-:W-:-:S03]  /*35550*/  SEL R5, R5, RZ, !P2 ;  /* 0x000000ff05057207 */ /* 0x000fc60005000000 */
[----:B------:R-:W-:Y:S01]  /*35560*/  IMAD.X R177, R177, 0x1, R0, P6 ;  /* 0x00000001b1b17824 */ /* 0x000fe200030e0600 */
[----:B------:R1:W-:Y:S01]  /*35570*/  STL [R1+0x9f8], R11 ;  /* 0x0009f80b01007387 */ /* 0x0003e20000100800 */
[----:B------:R-:W-:Y:S02]  /*35580*/  IMAD.MOV.U32 R6, RZ, RZ, R11 ;  /* 0x000000ffff067224 */ /* 0x000fe400078e000b */
[----:B------:R-:W-:Y:S01]  /*35590*/  IMAD.MOV.U32 R7, RZ, RZ, R177 ;  /* 0x000000ffff077224 */ /* 0x000fe200078e00b1 */
[----:B------:R-:W-:-:S04]  /*355a0*/  ISETP.NE.U32.AND P4, PT, R5, RZ, PT ;  /* 0x000000ff0500720c */ /* 0x000fc80003f85070 */
[----:B------:R4:W-:Y:S04]  /*355b0*/  LDGSTS.E [R249+0x60070], desc[UR22][R6.64], P5 ;  /* 0x6007000006f97fae */ /* 0x0009e8000a9a1016 */
[----:B-1----:R-:W2:Y:S01]  /*355c0*/  LDL.LU R11, [R1+0x9e8] ;  /* 0x0009e800010b7983 */ /* 0x002ea20000300800 */
[----:B-----5:R-:W-:-:S05]  /*355d0*/  IADD3 R10, P6, PT, R10, R2, RZ ;  /* 0x000000020a0a7210 */ /* 0x020fca0007fde0ff */
[----:B------:R-:W-:Y:S01]  /*355e0*/  IMAD.X R178, R178, 0x1, R0, P6 ;  /* 0x00000001b2b27824 */ /* 0x000fe200030e0600 */
[----:B------:R1:W-:Y:S01]  /*355f0*/  STL [R1+0x9f4], R10 ;  /* 0x0009f40a01007387 */ /* 0x0003e20000100800 */
[----:B----4-:R-:W-:Y:S02]  /*35600*/  MOV R6, R10 ;  /* 0x0000000a00067202 */ /* 0x010fe40000000f00 */
[----:B------:R-:W-:-:S05]  /*35610*/  IMAD.MOV.U32 R7, RZ, RZ, R178 ;  /* 0x000000ffff077224 */ /* 0x000fca00078e00b2 */
[----:B------:R4:W-:Y:S04]  /*35620*/  LDGSTS.E [R249+0x60074], desc[UR22][R6.64], P4 ;  /* 0x6007400006f97fae */ /* 0x0009e8000a1a1016 */
[----:B-1----:R-:W5:Y:S01]  /*35630*/  LDL.LU R10, [R1+0x9e4] ;  /* 0x0009e400010a7983 */ /* 0x002f620000300800 */
[C---:B------:R-:W-:Y:S02]  /*35640*/  ISETP.GT.AND P4, PT, R4.reuse, 0x1e, PT ;  /* 0x0000001e0400780c */ /* 0x040fe40003f84270 */
[----:B------:R-:W-:Y:S02]  /*35650*/  ISETP.GT.AND P5, PT, R4, 0x1f, PT ;  /* 0x0000001f0400780c */ /* 0x000fe40003fa4270 */
[----:B----4-:R-:W-:-:S04]  /*35660*/  SEL R6, RZ, 0x4, !P4 ;  /* 0x00000004ff067807 */ /* 0x010fc80006000000 */
[----:B------:R-:W-:Y:S02]  /*35670*/  SEL R6, R6, RZ, !P2 ;  /* 0x000000ff06067207 */ /* 0x000fe40005000000 */
[----:B------:R-:W-:Y:S02]  /*35680*/  SEL R5, RZ, 0x4, !P5 ;  /* 0x00000004ff057807 */ /* 0x000fe40006800000 */
[----:B------:R-:W-:Y:S02]  /*35690*/  ISETP.NE.U32.AND P5, PT, R6, RZ, PT ;  /* 0x000000ff0600720c */ /* 0x000fe40003fa5070 */
[----:B---3--:R-:W-:-:S05]  /*356a0*/  IADD3 R12, P6, PT, R12, R2, RZ ;  /* 0x000000020c0c7210 */ /* 0x008fca0007fde0ff */
[----:B------:R-:W-:Y:S01]  /*356b0*/  IMAD.X R179, R179, 0x1, R0, P6 ;  /* 0x00000001b3b37824 */ /* 0x000fe200030e0600 */
[----:B------:R1:W-:Y:S01]  /*356c0*/  STL [R1+0x9f0], R12 ;  /* 0x0009f00c01007387 */ /* 0x0003e20000100800 */
[----:B------:R-:W-:Y:S02]  /*356d0*/  IMAD.MOV.U32 R6, RZ, RZ, R12 ;  /* 0x000000ffff067224 */ /* 0x000fe400078e000c */
[----:B------:R-:W-:-:S05]  /*356e0*/  IMAD.MOV.U32 R7, RZ, RZ, R179 ;  /* 0x000000ffff077224 */ /* 0x000fca00078e00b3 */
[----:B------:R3:W-:Y:S04]  /*356f0*/  LDGSTS.E [R249+0x60078], desc[UR22][R6.64], P5 ;  /* 0x6007800006f97fae */ /* 0x0007e8000a9a1016 */
[----:B-1----:R-:W4:Y:S01]  /*35700*/  LDL.LU R12, [R1+0x9e0] ;  /* 0x0009e000010c7983 */ /* 0x002f220000300800 */
[----:B--2---:R-:W-:-:S05]  /*35710*/  IADD3 R9, P6, PT, R9, R2, RZ ;  /* 0x0000000209097210 */ /* 0x004fca0007fde0ff */
[----:B------:R1:W-:Y:S01]  /*35720*/  STL [R1+0x9ec], R9 ;  /* 0x0009ec0901007387 */ /* 0x0003e20000100800 */
[----:B---3--:R-:W-:-:S03]  /*35730*/  IMAD.MOV.U32 R6, RZ, RZ, R9 ;  /* 0x000000ffff067224 */ /* 0x008fc600078e0009 */
[----:B-1----:R-:W2:Y:S01]  /*35740*/  LDL.LU R9, [R1+0x9dc] ;  /* 0x0009dc0001097983 */ /* 0x002ea20000300800 */
[----:B------:R-:W-:Y:S01]  /*35750*/  SEL R5, R5, RZ, !P2 ;  /* 0x000000ff05057207 */ /* 0x000fe20005000000 */
[----:B------:R-:W-:-:S03]  /*35760*/  IMAD.X R180, R180, 0x1, R0, P6 ;  /* 0x00000001b4b47824 */ /* 0x000fc600030e0600 */
[----:B------:R-:W-:Y:S02]  /*35770*/  ISETP.NE.U32.AND P4, PT, R5, RZ, PT ;  /* 0x000000ff0500720c */ /* 0x000fe40003f85070 */
[----:B------:R-:W-:Y:S02]  /*35780*/  MOV R7, R180 ;  /* 0x000000b400077202 */ /* 0x000fe40000000f00 */
[----:B------:R-:W-:-:S09]  /*35790*/  ISETP.GT.AND P5, PT, R4, 0x21, PT ;  /* 0x000000210400780c */ /* 0x000fd20003fa4270 */
[----:B------:R1:W-:Y:S01]  /*357a0*/  LDGSTS.E [R249+0x6007c], desc[UR22][R6.64], P4 ;  /* 0x6007c00006f97fae */ /* 0x0003e2000a1a1016 */
[----:B------:R-:W-:Y:S02]  /*357b0*/  ISETP.GT.AND P4, PT, R4, 0x20, PT ;  /* 0x000000200400780c */ /* 0x000fe40003f84270 */
[----:B------:R-:W-:Y:S02]  /*357c0*/  SEL R5, RZ, 0x4, !P5 ;  /* 0x00000004ff057807 */ /* 0x000fe40006800000 */
[----:B-1----:R-:W-:-:S04]  /*357d0*/  SEL R6, RZ, 0x4, !P4 ;  /* 0x00000004ff067807 */ /* 0x002fc80006000000 */
[----:B------:R-:W-:-:S04]  /*357e0*/  SEL R6, R6, RZ, !P2 ;  /* 0x000000ff06067207 */ /* 0x000fc80005000000 */
        /* <DEDUP_REMOVED lines=13> */
[----:B---3--:R-:W-:Y:S02]  /*358c0*/  IMAD.MOV.U32 R6, RZ, RZ, R10 ;  /* 0x000000ffff067224 */ /* 0x008fe400078e000a */
[----:B------:R-:W-:-:S05]  /*358d0*/  IMAD.MOV.U32 R7, RZ, RZ, R182 ;  /* 0x000000ffff077224 */ /* 0x000fca00078e00b6 */
[----:B------:R3:W-:Y:S04]  /*358e0*/  LDGSTS.E [R249+0x60084], desc[UR22][R6.64], P4 ;  /* 0x6008400006f97fae */ /* 0x0007e8000a1a1016 */
[----:B-1----:R-:W5:Y:S01]  /*358f0*/  LDL.LU R10, [R1+0x9d4] ;  /* 0x0009d400010a7983 */ /* 0x002f620000300800 */
[C---:B------:R-:W-:Y:S02]  /*35900*/  ISETP.GT.AND P4, PT, R4.reuse, 0x22, PT ;  /* 0x000000220400780c */ /* 0x040fe40003f84270 */
[----:B------:R-:W-:Y:S02]  /*35910*/  ISETP.GT.AND P5, PT, R4, 0x23, PT ;  /* 0x000000230400780c */ /* 0x000fe40003fa4270 */
[----:B---3--:R-:W-:-:S04]  /*35920*/  SEL R6, RZ, 0x4, !P4 ;  /* 0x00000004ff067807 */ /* 0x008fc80006000000 */
[----:B------:R-:W-:Y:S02]  /*35930*/  SEL R6, R6, RZ, !P2 ;  /* 0x000000ff06067207 */ /* 0x000fe40005000000 */
[----:B------:R-:W-:Y:S02]  /*35940*/  SEL R5, RZ, 0x4, !P5 ;  /* 0x00000004ff057807 */ /* 0x000fe40006800000 */
[----:B------:R-:W-:Y:S02]  /*35950*/  ISETP.NE.U32.AND P5, PT, R6, RZ, PT ;  /* 0x000000ff0600720c */ /* 0x000fe40003fa5070 */
[----:B----4-:R-:W-:-:S04]  /*35960*/  IADD3 R12, P6, PT, R12, R2, RZ ;  /* 0x000000020c0c7210 */ /* 0x010fc80007fde0ff */
[----:B------:R-:W-:Y:S01]  /*35970*/  IADD3.X R183, PT, PT, R183, R0, RZ, P6, !PT ;  /* 0x00000000b7b77210 */ /* 0x000fe200037fe4ff */
[----:B------:R1:W-:Y:S01]  /*35980*/  STL [R1+0x9e0], R12 ;  /* 0x0009e00c01007387 */ /* 0x0003e20000100800 */
[----:B------:R-:W-:-:S03]  /*35990*/  IMAD.MOV.U32 R6, RZ, RZ, R12 ;  /* 0x000000ffff067224 */ /* 0x000fc600078e000c */
[----:B------:R-:W-:-:S05]  /*359a0*/  IMAD.MOV.U32 R7, RZ, RZ, R183 ;  /* 0x000000ffff077224 */ /* 0x000fca00078e00b7 */
[----:B------:R3:W-:Y:S04]  /*359b0*/  LDGSTS.E [R249+0x60088], desc[UR22][R6.64], P5 ;  /* 0x6008800006f97fae */ /* 0x0007e8000a9a1016 */
[----:B-1----:R-:W4:Y:S01]  /*359c0*/  LDL.LU R12, [R1+0x9d0] ;  /* 0x0009d000010c7983 */ /* 0x002f220000300800 */
[----:B--2---:R-:W-:-:S05]  /*359d0*/  IADD3 R9, P6, PT, R9, R2, RZ ;  /* 0x0000000209097210 */ /* 0x004fca0007fde0ff */
[----:B------:R1:W-:Y:S01]  /*359e0*/  STL [R1+0x9dc], R9 ;  /* 0x0009dc0901007387 */ /* 0x0003e20000100800 */
[----:B---3--:R-:W-:-:S03]  /*359f0*/  IMAD.MOV.U32 R6, RZ, RZ, R9 ;  /* 0x000000ffff067224 */ /* 0x008fc600078e0009 */
        /* <DEDUP_REMOVED lines=12> */
[----:B------:R-:W-:Y:S02]  /*35ac0*/  SEL R5, R5, RZ, !P2 ;  /* 0x000000ff05057207 */ /* 0x000fe40005000000 */
[----:B------:R-:W-:Y:S02]  /*35ad0*/  IADD3 R11, P6, PT, R11, R2, RZ ;  /* 0x000000020b0b7210 */ /* 0x000fe40007fde0ff */
[----:B------:R-:W-:-:S03]  /*35ae0*/  ISETP.NE.U32.AND P4, PT, R5, RZ, PT ;  /* 0x000000ff0500720c */ /* 0x000fc60003f85070 */
[----:B------:R-:W-:Y:S01]  /*35af0*/  IMAD.X R185, R185, 0x1, R0, P6 ;  /* 0x00000001b9b97824 */ /* 0x000fe200030e0600 */
[----:B------:R1:W-:Y:S01]  /*35b00*/  STL [R1+0x9d8], R11 ;  /* 0x0009d80b01007387 */ /* 0x0003e20000100800 */
[----:B------:R-:W-:Y:S02]  /*35b10*/  IMAD.MOV.U32 R6, RZ, RZ, R11 ;  /* 0x000000ffff067224 */ /* 0x000fe400078e000b */
[----:B------:R-:W-:-:S05]  /*35b20*/  IMAD.MOV.U32 R7, RZ, RZ, R185 ;  /* 0x000000ffff077224 */ /* 0x000fca00078e00b9 */
[----:B------:R3:W-:Y:S04]  /*35b30*/  LDGSTS.E [R249+0x60090], desc[UR22][R6.64], P5 ;  /* 0x6009000006f97fae */ /* 0x0007e8000a9a1016 */
[----:B-1----:R-:W2:Y:S01]  /*35b40*/  LDL.LU R11, [R1+0x9c8] ;  /* 0x0009c800010b7983 */ /* 0x002ea20000300800 */
[----:B-----5:R-:W-:-:S04]  /*35b50*/  IADD3 R10, P6, PT, R10, R2, RZ ;  /* 0x000000020a0a7210 */ /* 0x020fc80007fde0ff */
[----:B------:R-:W-:Y:S01]  /*35b60*/  IADD3.X R186, PT, PT, R186, R0, RZ, P6, !PT ;  /* 0x00000000baba7210 */ /* 0x000fe200037fe4ff */
[----:B------:R1:W-:Y:S01]  /*35b70*/  STL [R1+0x9d4], R10 ;  /* 0x0009d40a01007387 */ /* 0x0003e20000100800 */
[----:B---3--:R-:W-:-:S03]  /*35b80*/  IMAD.MOV.U32 R6, RZ, RZ, R10 ;  /* 0x000000ffff067224 */ /* 0x008fc600078e000a */
        /* <DEDUP_REMOVED lines=9> */
[----:B----4-:R-:W-:-:S05]  /*35c20*/  IADD3 R12, P6, PT, R12, R2, RZ ;  /* 0x000000020c0c7210 */ /* 0x010fca0007fde0ff */
[----:B------:R-:W-:Y:S01]  /*35c30*/  IMAD.X R187, R187, 0x1, R0, P6 ;  /* 0x00000001bbbb7824 */ /* 0x000fe200030e0600 */
[----:B------:R-:W-:-:S03]  /*35c40*/  MOV R6, R12 ;  /* 0x0000000c00067202 */ /* 0x000fc60000000f00 */
[----:B------:R-:W-:Y:S01]  /*35c50*/  IMAD.MOV.U32 R7, RZ, RZ, R187 ;  /* 0x000000ffff077224 */ /* 0x000fe200078e00bb */
[----:B------:R-:W-:Y:S04]  /*35c60*/  STL [R1+0x9d0], R12 ;  /* 0x0009d00c01007387 */ /* 0x000fe80000100800 */
[----:B------:R1:W-:Y:S01]  /*35c70*/  LDGSTS.E [R249+0x60098], desc[UR22][R6.64], P5 ;  /* 0x6009800006f97fae */ /* 0x0003e2000a9a1016 */
[----:B--2---:R-:W-:-:S05]  /*35c80*/  IADD3 R9, P6, PT, R9, R2, RZ ;  /* 0x0000000209097210 */ /* 0x004fca0007fde0ff */
[----:B------:R2:W-:Y:S01]  /*35c90*/  STL [R1+0x9cc], R9 ;  /* 0x0009cc0901007387 */ /* 0x0005e20000100800 */
[----:B-1----:R-:W-:-:S03]  /*35ca0*/  IMAD.MOV.U32 R6, RZ, RZ, R9 ;  /* 0x000000ffff067224 */ /* 0x002fc600078e0009 */
[----:B--2---:R-:W2:Y:S01]  /*35cb0*/  LDL.LU R9, [R1+0x9c0] ;  /* 0x0009c00001097983 */ /* 0x004ea20000300800 */
[----:B------:R-:W-:-:S03]  /*35cc0*/  SEL R5, R5, RZ, !P2 ;  /* 0x000000ff05057207 */ /* 0x000fc60005000000 */
[----:B------:R-:W3:Y:S01]  /*35cd0*/  LDL.LU R13, [R1+0x9bc] ;  /* 0x0009bc00010d7983 */ /* 0x000ee20000300800 */
        /* <DEDUP_REMOVED lines=9> */
[----:B------:R-:W-:-:S05]  /*35d70*/  IADD3 R11, P6, PT, R11, R2, RZ ;  /* 0x000000020b0b7210 */ /* 0x000fca0007fde0ff */
[----:B------:R-:W-:Y:S01]  /*35d80*/  IMAD.X R189, R189, 0x1, R0, P6 ;  /* 0x00000001bdbd7824 */ /* 0x000fe200030e0600 */
[----:B------:R1:W-:Y:S04]  /*35d90*/  STL [R1+0x9c8], R11 ;  /* 0x0009c80b01007387 */ /* 0x0003e80000100800 */
[----:B------:R-:W4:Y:S01]  /*35da0*/  LDL.LU R12, [R1+0x9b8] ;  /* 0x0009b800010c7983 */ /* 0x000f220000300800 */
[----:B------:R-:W-:Y:S01]  /*35db0*/  ISETP.NE.U32.AND P5, PT, R6, RZ, PT ;  /* 0x000000ff0600720c */ /* 0x000fe20003fa5070 */
[----:B------:R-:W-:Y:S01]  /*35dc0*/  IMAD.MOV.U32 R6, RZ, RZ, R11 ;  /* 0x000000ffff067224 */ /* 0x000fe200078e000b */
[----:B-----5:R-:W-:Y:S02]  /*35dd0*/  IADD3 R10, P6, PT, R10, R2, RZ ;  /* 0x000000020a0a7210 */ /* 0x020fe40007fde0ff */
[----:B------:R-:W-:-:S03]  /*35de0*/  SEL R5, R5, RZ, !P2 ;  /* 0x000000ff05057207 */ /* 0x000fc60005000000 */
[----:B------:R5:W-:Y:S04]  /*35df0*/  STL [R1+0x9c4], R10 ;  /* 0x0009c40a01007387 */ /* 0x000be80000100800 */
[----:B-1----:R-:W4:Y:S01]  /*35e00*/  LDL.LU R11, [R1+0x9b4] ;  /* 0x0009b400010b7983 */ /* 0x002f220000300800 */
[----:B------:R-:W-:Y:S02]  /*35e10*/  ISETP.NE.U32.AND P4, PT, R5, RZ, PT ;  /* 0x000000ff0500720c */ /* 0x000fe40003f85070 */
[----:B------:R-:W-:Y:S01]  /*35e20*/  MOV R7, R189 ;  /* 0x000000bd00077202 */ /* 0x000fe20000000f00 */
[----:B------:R-:W-:-:S04]  /*35e30*/  IMAD.X R190, R190, 0x1, R0, P6 ;  /* 0x00000001bebe7824 */ /* 0x000fc800030e0600 */
[----:B------:R1:W-:Y:S02]  /*35e40*/  LDGSTS.E [R249+0x600a0], desc[UR22][R6.64], P5 ;  /* 0x600a000006f97fae */ /* 0x0003e4000a9a1016 */
[----:B-1----:R-:W-:Y:S02]  /*35e50*/  IMAD.MOV.U32 R6, RZ, RZ, R10 ;  /* 0x000000ffff067224 */ /* 0x002fe400078e000a */
[----:B------:R-:W-:Y:S01]  /*35e60*/  IMAD.MOV.U32 R7, RZ, RZ, R190 ;  /* 0x000000ffff077224 */ /* 0x000fe200078e00be */
[C---:B------:R-:W-:Y:S01]  /*35e70*/  ISETP.GT.AND P5, PT, R4.reuse, 0x2b, PT ;  /* 0x0000002b0400780c */ /* 0x040fe20003fa4270 */
[----:B-----5:R-:W5:Y:S04]  /*35e80*/  LDL.LU R10, [R1+0x9b0] ;  /* 0x0009b000010a7983 */ /* 0x020f680000300800 */
[----:B------:R1:W-:Y:S01]  /*35e90*/  LDGSTS.E [R249+0x600a4], desc[UR22][R6.64], P4 ;  /* 0x600a400006f97fae */ /* 0x0003e2000a1a1016 */
[----:B------:R-:W-:-:S02]  /*35ea0*/  ISETP.GT.AND P4, PT, R4, 0x2a, PT ;  /* 0x0000002a0400780c */ /* 0x000fc40003f84270 */
[----:B------:R-:W-:Y:S02]  /*35eb0*/  SEL R5, RZ, 0x4, !P5 ;  /* 0x00000004ff057807 */ /* 0x000fe40006800000 */
[----:B-1----:R-:W-:-:S04]  /*35ec0*/  SEL R6, RZ, 0x4, !P4 ;  /* 0x00000004ff067807 */ /* 0x002fc80006000000 */
[----:B------:R-:W-:-:S04]  /*35ed0*/  SEL R6, R6, RZ, !P2 ;  /* 0x000000ff06067207 */ /* 0x000fc80005000000 */
[----:B------:R-:W-:Y:S02]  /*35ee0*/  ISETP.NE.U32.AND P5, PT, R6, RZ, PT ;  /* 0x000000ff0600720c */ /* 0x000fe40003fa5070 */
[----:B--2---:R-:W-:-:S05]  /*35ef0*/  IADD3 R9, P6, PT, R9, R2, RZ ;  /* 0x0000000209097210 */ /* 0x004fca0007fde0ff */
[----:B------:R1:W-:Y:S01]  /*35f00*/  STL [R1+0x9c0], R9 ;  /* 0x0009c00901007387 */ /* 0x0003e20000100800 */
[----:B------:R-:W-:-:S03]  /*35f10*/  IMAD.MOV.U32 R6, RZ, RZ, R9 ;  /* 0x000000ffff067224 */ /* 0x000fc600078e0009 */
[----:B-1----:R-:W2:Y:S01]  /*35f20*/  LDL.LU R9, [R1+0x9ac] ;  /* 0x0009ac0001097983 */ /* 0x002ea20000300800 */
[----:B------:R-:W-:Y:S01]  /*35f30*/  SEL R5, R5, RZ, !P2 ;  /* 0x000000ff05057207 */ /* 0x000fe20005000000 */
[--C-:B------:R-:W-:Y:S01]  /*35f40*/  IMAD.X R191, R191, 0x1, R0.reuse, P6 ;  /* 0x00000001bfbf7824 */ /* 0x100fe200030e0600 */
[----:B---3--:R-:W-:Y:S02]  /*35f50*/  IADD3 R13, P6, PT, R13, R2, RZ ;  /* 0x000000020d0d7210 */ /* 0x008fe40007fde0ff */
[----:B------:R-:W-:Y:S01]  /*35f60*/  ISETP.NE.U32.AND P4, PT, R5, RZ, PT ;  /* 0x000000ff0500720c */ /* 0x000fe20003f85070 */
[----:B------:R-:W-:Y:S02]  /*35f70*/  IMAD.MOV.U32 R7, RZ, RZ, R191 ;  /* 0x000000ffff077224 */ /* 0x000fe400078e00bf */
[----:B------:R-:W-:-:S03]  /*35f80*/  IMAD.X R192, R192, 0x1, R0, P6 ;  /* 0x00000001c0c07824 */ /* 0x000fc600030e0600 */
[----:B------:R1:W-:Y:S02]  /*35f90*/  LDGSTS.E [R249+0x600a8], desc[UR22][R6.64], P5 ;  /* 0x600a800006f97fae */ /* 0x0003e4000a9a1016 */
[----:B-1----:R-:W-:Y:S01]  /*35fa0*/  MOV R6, R13 ;  /* 0x0000000d00067202 */ /* 0x002fe20000000f00 */
[----:B------:R-:W-:-:S05]  /*35fb0*/  IMAD.MOV.U32 R7, RZ, RZ, R192 ;  /* 0x000000ffff077224 */ /* 0x000fca00078e00c0 */
[----:B------:R1:W-:Y:S01]  /*35fc0*/  LDGSTS.E [R249+0x600ac], desc[UR22][R6.64], P4 ;  /* 0x600ac00006f97fae */ /* 0x0003e2000a1a1016 */
[C---:B------:R-:W-:Y:S02]  /*35fd0*/  ISETP.GT.AND P4, PT, R4.reuse, 0x2c, PT ;  /* 0x0000002c0400780c */ /* 0x040fe40003f84270 */
[----:B------:R-:W-:Y:S02]  /*35fe0*/  ISETP.GT.AND P5, PT, R4, 0x2d, PT ;  /* 0x0000002d0400780c */ /* 0x000fe40003fa4270 */
[----:B-1----:R-:W-:Y:S02]  /*35ff0*/  SEL R6, RZ, 0x4, !P4 ;  /* 0x00000004ff067807 */ /* 0x002fe40006000000 */
[----:B------:R-:W-:Y:S02]  /*36000*/  SEL R5, RZ, 0x4, !P5 ;  /* 0x00000004ff057807 */ /* 0x000fe40006800000 */
[----:B------:R-:W-:Y:S02]  /*36010*/  SEL R6, R6, RZ, !P2 ;  /* 0x000000ff06067207 */ /* 0x000fe40005000000 */
[----:B----4-:R-:W-:-:S02]  /*36020*/  IADD3 R12, P6, PT, R12, R2, RZ ;  /* 0x000000020c0c7210 */ /* 0x010fc40007fde0ff */
[----:B------:R-:W-:Y:S02]  /*36030*/  ISETP.NE.U32.AND P5, PT, R6, RZ, PT ;  /* 0x000000ff0600720c */ /* 0x000fe40003fa5070 */
[----:B------:R-:W-:Y:S01]  /*36040*/  SEL R5, R5, RZ, !P2 ;  /* 0x000000ff05057207 */ /* 0x000fe20005000000 */
[----:B------:R-:W-:-:S03]  /*36050*/  IMAD.X R193, R193, 0x1, R0, P6 ;  /* 0x00000001c1c17824 */ /* 0x000fc600030e0600 */
[----:B------:R-:W-:Y:S01]  /*36060*/  ISETP.NE.U32.AND P4, PT, R5, RZ, PT ;  /* 0x000000ff0500720c */ /* 0x000fe20003f85070 */
[----:B------:R-:W-:Y:S01]  /*36070*/  IMAD.MOV.U32 R6, RZ, RZ, R12 ;  /* 0x000000ffff067224 */ /* 0x000fe200078e000c */
[----:B------:R-:W-:Y:S01]  /*36080*/  IADD3 R11, P6, PT, R11, R2, RZ ;  /* 0x000000020b0b7210 */ /* 0x000fe20007fde0ff */
[----:B------:R-:W-:-:S04]  /*36090*/  IMAD.MOV.U32 R7, RZ, RZ, R193 ;  /* 0x000000ffff077224 */ /* 0x000fc800078e00c1 */
[----:B------:R-:W-:Y:S01]  /*360a0*/  IMAD.X R194, R194, 0x1, R0, P6 ;  /* 0x00000001c2c27824 */ /* 0x000fe200030e0600 */
[----:B------:R1:W-:Y:S02]  /*360b0*/  LDGSTS.E [R249+0x600b0], desc[UR22][R6.64], P5 ;  /* 0x600b000006f97fae */ /* 0x0003e4000a9a1016 */
[----:B-1----:R-:W-:Y:S02]  /*360c0*/  IMAD.MOV.U32 R6, RZ, RZ, R11 ;  /* 0x000000ffff067224 */ /* 0x002fe400078e000b */
[----:B------:R-:W-:-:S05]  /*360d0*/  MOV R7, R194 ;  /* 0x000000c200077202 */ /* 0x000fca0000000f00 */
[----:B------:R1:W-:Y:S01]  /*360e0*/  LDGSTS.E [R249+0x600b4], desc[UR22][R6.64], P4 ;  /* 0x600b400006f97fae */ /* 0x0003e2000a1a1016 */
[C---:B------:R-:W-:Y:S02]  /*360f0*/  ISETP.GT.AND P4, PT, R4.reuse, 0x2e, PT ;  /* 0x0000002e0400780c */ /* 0x040fe40003f84270 */
[----:B------:R-:W-:Y:S02]  /*36100*/  ISETP.GT.AND P5, PT, R4, 0x2f, PT ;  /* 0x0000002f0400780c */ /* 0x000fe40003fa4270 */
[----:B-----5:R-:W-:Y:S02]  /*36110*/  IADD3 R10, P6, PT, R10, R2, RZ ;  /* 0x000000020a0a7210 */ /* 0x020fe40007fde0ff */
[----:B-1----:R-:W-:Y:S02]  /*36120*/  SEL R6, RZ, 0x4, !P4 ;  /* 0x00000004ff067807 */ /* 0x002fe40006000000 */
[----:B------:R-:W-:Y:S02]  /*36130*/  SEL R5, RZ, 0x4, !P5 ;  /* 0x00000004ff057807 */ /* 0x000fe40006800000 */
[----:B------:R-:W-:-:S02]  /*36140*/  SEL R6, R6, RZ, !P2 ;  /* 0x000000ff06067207 */ /* 0x000fc40005000000 */
[----:B------:R-:W-:Y:S02]  /*36150*/  SEL R5, R5, RZ, !P2 ;  /* 0x000000ff05057207 */ /* 0x000fe40005000000 */
[----:B------:R-:W-:Y:S01]  /*36160*/  ISETP.NE.U32.AND P5, PT, R6, RZ, PT ;  /* 0x000000ff0600720c */ /* 0x000fe20003fa5070 */
[----:B------:R-:W-:Y:S01]  /*36170*/  IMAD.X R195, R195, 0x1, R0, P6 ;  /* 0x00000001c3c37824 */ /* 0x000fe200030e0600 */
[----:B------:R-:W-:Y:S01]  /*36180*/  ISETP.NE.U32.AND P4, PT, R5, RZ, PT ;  /* 0x000000ff0500720c */ /* 0x000fe20003f85070 */
[----:B------:R-:W-:Y:S02]  /*36190*/  IMAD.MOV.U32 R6, RZ, RZ, R10 ;  /* 0x000000ffff067224 */ /* 0x000fe400078e000a */
[----:B------:R-:W-:-:S08]  /*361a0*/  IMAD.MOV.U32 R7, RZ, RZ, R195 ;  /* 0x000000ffff077224 */ /* 0x000fd000078e00c3 */
[----:B------:R1:W-:Y:S01]  /*361b0*/  LDGSTS.E [R249+0x600b8], desc[UR22][R6.64], P5 ;  /* 0x600b800006f97fae */ /* 0x0003e2000a9a1016 */
[----:B------:R-:W-:-:S04]  /*361c0*/  ISETP.GT.AND P5, PT, R4, 0x31, PT ;  /* 0x000000310400780c */ /* 0x000fc80003fa4270 */
[----:B------:R-:W-:-:S04]  /*361d0*/  SEL R5, RZ, 0x4, !P5 ;  /* 0x00000004ff057807 */ /* 0x000fc80006800000 */
[----:B------:R-:W-:Y:S01]  /*361e0*/  SEL R5, R5, RZ, !P2 ;  /* 0x000000ff05057207 */ /* 0x000fe20005000000 */
[----:B------:R-:W-:Y:S04]  /*361f0*/  STL [R1+0x9bc], R13 ;  /* 0x0009bc0d01007387 */ /* 0x000fe80000100800 */
[----:B------:R-:W-:Y:S04]  /*36200*/  STL [R1+0x9b8], R12 ;  /* 0x0009b80c01007387 */ /* 0x000fe80000100800 */
[----:B------:R3:W-:Y:S04]  /*36210*/  STL [R1+0x9b4], R11 ;  /* 0x0009b40b01007387 */ /* 0x0007e80000100800 */
[----:B------:R4:W-:Y:S01]  /*36220*/  STL [R1+0x9b0], R10 ;  /* 0x0009b00a01007387 */ /* 0x0009e20000100800 */
[----:B--2---:R-:W-:-:S05]  /*36230*/  IADD3 R9, P6, PT, R9, R2, RZ ;  /* 0x0000000209097210 */ /* 0x004fca0007fde0ff */
[----:B------:R-:W-:Y:S02]  /*36240*/  IMAD.X R196, R196, 0x1, R0, P6 ;  /* 0x00000001c4c47824 */ /* 0x000fe400030e0600 */
[----:B-1----:R-:W-:Y:S02]  /*36250*/  IMAD.MOV.U32 R6, RZ, RZ, R9 ;  /* 0x000000ffff067224 */ /* 0x002fe400078e0009 */
[----:B------:R-:W-:-:S05]  /*36260*/  IMAD.MOV.U32 R7, RZ, RZ, R196 ;  /* 0x000000ffff077224 */ /* 0x000fca00078e00c4 */
[----:B------:R1:W-:Y:S01]  /*36270*/  LDGSTS.E [R249+0x600bc], desc[UR22][R6.64], P4 ;  /* 0x600bc00006f97fae */ /* 0x0003e2000a1a1016 */
[----:B------:R-:W-:Y:S02]  /*36280*/  ISETP.GT.AND P4, PT, R4, 0x30, PT ;  /* 0x000000300400780c */ /* 0x000fe40003f84270 */
[----:B------:R-:W-:Y:S02]  /*36290*/  IADD3 R197, P6, PT, R197, R2, RZ ;  /* 0x00000002c5c57210 */ /* 0x000fe40007fde0ff */
[----:B-1----:R-:W-:-:S04]  /*362a0*/  SEL R6, RZ, 0x4, !P4 ;  /* 0x00000004ff067807 */ /* 0x002fc80006000000 */
[----:B------:R-:W-:-:S04]  /*362b0*/  SEL R6, R6, RZ, !P2 ;  /* 0x000000ff06067207 */ /* 0x000fc80005000000 */
[----:B------:R-:W-:Y:S02]  /*362c0*/  ISETP.NE.U32.AND P5, PT, R6, RZ, PT ;  /* 0x000000ff0600720c */ /* 0x000fe40003fa5070 */
[----:B------:R-:W-:Y:S02]  /*362d0*/  IADD3.X R198, PT, PT, R198, R0, RZ, P6, !PT ;  /* 0x00000000c6c67210 */ /* 0x000fe400037fe4ff */
[----:B------:R-:W-:Y:S02]  /*362e0*/  IADD3 R199, P6, PT, R199, R2, RZ ;  /* 0x00000002c7c77210 */ /* 0x000fe40007fde0ff */
[----:B------:R-:W-:Y:S01]  /*362f0*/  ISETP.NE.U32.AND P4, PT, R5, RZ, PT ;  /* 0x000000ff0500720c */ /* 0x000fe20003f85070 */
[----:B------:R-:W-:Y:S02]  /*36300*/  IMAD.MOV.U32 R6, RZ, RZ, R197 ;  /* 0x000000ffff067224 */ /* 0x000fe400078e00c5 */
[----:B------:R-:W-:Y:S02]  /*36310*/  IMAD.MOV.U32 R7, RZ, RZ, R198 ;  /* 0x000000ffff077224 */ /* 0x000fe400078e00c6 */
        /* <DEDUP_REMOVED lines=54> */
[----:B------:R-:W-:Y:S01]  /*36680*/  IMAD.X R212, R212, 0x1, R0, P6 ;  /* 0x00000001d4d47824 */ /* 0x000fe200030e0600 */
[----:B------:R1:W-:Y:S04]  /*36690*/  STL [R1+0x9ac], R9 ;  /* 0x0009ac0901007387 */ /* 0x0003e80000100800 */
[----:B---3--:R-:W2:Y:S04]  /*366a0*/  LDL.LU R11, [R1] ;  /* 0x00000000010b7983 */ /* 0x008ea80000300800 */
[----:B------:R3:W-:Y:S04]  /*366b0*/  LDGSTS.E [R249+0x600d8], desc[UR22][R6.64], P5 ;  /* 0x600d800006f97fae */ /* 0x0007e8000a9a1016 */
[----:B----4-:R-:W4:Y:S04]  /*366c0*/  LDL.LU R10, [R1+0x4] ;  /* 0x00000400010a7983 */ /* 0x010f280000300800 */
[----:B-1----:R-:W5:Y:S01]  /*366d0*/  LDL.LU R9, [R1+0x8] ;  /* 0x0000080001097983 */ /* 0x002f620000300800 */
[----:B---3--:R-:W-:-:S02]  /*366e0*/  IMAD.MOV.U32 R6, RZ, RZ, R211 ;  /* 0x000000ffff067224 */ /* 0x008fc400078e00d3 */
[----:B------:R-:W-:Y:S01]  /*366f0*/  IMAD.MOV.U32 R7, RZ, RZ, R212 ;  /* 0x000000ffff077224 */ /* 0x000fe200078e00d4 */
[C---:B------:R-:W-:Y:S01]  /*36700*/  ISETP.GT.AND P5, PT, R4.reuse, 0x39, PT ;  /* 0x000000390400780c */ /* 0x040fe20003fa4270 */
[----:B------:R-:W3:Y:S04]  /*36710*/  LDL.LU R16, [R1+0xc] ;  /* 0x00000c0001107983 */ /* 0x000ee80000300800 */
[----:B------:R1:W-:Y:S01]  /*36720*/  LDGSTS.E [R249+0x600dc], desc[UR22][R6.64], P4 ;  /* 0x600dc00006f97fae */ /* 0x0003e2000a1a1016 */
[----:B------:R-:W-:Y:S02]  /*36730*/  ISETP.GT.AND P4, PT, R4, 0x38, PT ;  /* 0x000000380400780c */ /* 0x000fe40003f84270 */
[----:B------:R-:W-:Y:S01]  /*36740*/  SEL R5, RZ, 0x4, !P5 ;  /* 0x00000004ff057807 */ /* 0x000fe20006800000 */
[----:B------:R-:W2:Y:S01]  /*36750*/  LDL.LU R15, [R1+0x10] ;  /* 0x00001000010f7983 */ /* 0x000ea20000300800 */
[----:B------:R-:W-:-:S02]  /*36760*/  IADD3 R213, P6, PT, R213, R2, RZ ;  /* 0x00000002d5d57210 */ /* 0x000fc40007fde0ff */
[----:B-1----:R-:W-:Y:S01]  /*36770*/  SEL R6, RZ, 0x4, !P4 ;  /* 0x00000004ff067807 */ /* 0x002fe20006000000 */
[----:B------:R-:W2:Y:S03]  /*36780*/  LDL.LU R14, [R1+0x14] ;  /* 0x00001400010e7983 */ /* 0x000ea60000300800 */
[----:B------:R-:W-:Y:S02]  /*36790*/  SEL R6, R6, RZ, !P2 ;  /* 0x000000ff06067207 */ /* 0x000fe40005000000 */
[----:B------:R-:W-:Y:S01]  /*367a0*/  SEL R5, R5, RZ, !P2 ;  /* 0x000000ff05057207 */ /* 0x000fe20005000000 */
[----:B------:R-:W-:Y:S01]  /*367b0*/  IMAD.X R214, R214, 0x1, R0, P6 ;  /* 0x00000001d6d67824 */ /* 0x000fe200030e0600 */
[----:B------:R-:W-:Y:S01]  /*367c0*/  ISETP.NE.U32.AND P5, PT, R6, RZ, PT ;  /* 0x000000ff0600720c */ /* 0x000fe20003fa5070 */
[----:B------:R-:W2:Y:S01]  /*367d0*/  LDL.LU R13, [R1+0x18] ;  /* 0x00001800010d7983 */ /* 0x000ea20000300800 */
[----:B------:R-:W-:-:S02]  /*367e0*/  IADD3 R215, P6, PT, R215, R2, RZ ;  /* 0x00000002d7d77210 */ /* 0x000fc40007fde0ff */
[----:B------:R-:W-:Y:S01]  /*367f0*/  ISETP.NE.U32.AND P4, PT, R5, RZ, PT ;  /* 0x000000ff0500720c */ /* 0x000fe20003f85070 */
[----:B------:R-:W-:Y:S02]  /*36800*/  IMAD.MOV.U32 R6, RZ, RZ, R213 ;  /* 0x000000ffff067224 */ /* 0x000fe400078e00d5 */
[----:B------:R-:W-:Y:S02]  /*36810*/  IMAD.MOV.U32 R7, RZ, RZ, R214 ;  /* 0x000000ffff077224 */ /* 0x000fe400078e00d6 */
[----:B------:R-:W-:-:S04]  /*36820*/  IMAD.X R216, R216, 0x1, R0, P6 ;  /* 0x00000001d8d87824 */ /* 0x000fc800030e0600 */
        /* <DEDUP_REMOVED lines=144> */
[----:B------:R1:W-:Y:S01]  /*37130*/  LDGSTS.E [R249+0x60120], desc[UR22][R6.64], P5 ;  /* 0x6012000006f97fae */ /* 0x0003e2000a9a1016 */
[----:B--2---:R-:W-:Y:S01]  /*37140*/  IADD3 R11, P6, PT, R11, R2, RZ ;  /* 0x000000020b0b7210 */ /* 0x004fe20007fde0ff */
[----:B-1----:R-:W-:Y:S01]  /*37150*/  IMAD.MOV.U32 R6, RZ, RZ, R247 ;  /* 0x000000ffff067224 */ /* 0x002fe200078e00f7 */
[----:B------:R-:W-:-:S05]  /*37160*/  MOV R7, R248 ;  /* 0x000000f800077202 */ /* 0x000fca0000000f00 */
[----:B------:R1:W-:Y:S01]  /*37170*/  LDGSTS.E [R249+0x60124], desc[UR22][R6.64], P4 ;  /* 0x6012400006f97fae */ /* 0x0003e2000a1a1016 */
[C---:B------:R-:W-:Y:S02]  /*37180*/  ISETP.GT.AND P4, PT, R4.reuse, 0x4a, PT ;  /* 0x0000004a0400780c */ /* 0x040fe40003f84270 */
[----:B------:R-:W-:Y:S01]  /*37190*/  ISETP.GT.AND P5, PT, R4, 0x4b, PT ;  /* 0x0000004b0400780c */ /* 0x000fe20003fa4270 */
[----:B------:R-:W-:Y:S01]  /*371a0*/  IMAD.X R252, R252, 0x1, R0, P6 ;  /* 0x00000001fcfc7824 */ /* 0x000fe200030e0600 */
[----:B-----5:R-:W-:Y:S02]  /*371b0*/  IADD3 R9, P6, PT, R9, R2, RZ ;  /* 0x0000000209097210 */ /* 0x020fe40007fde0ff */
[----:B-1----:R-:W-:-:S04]  /*371c0*/  SEL R6, RZ, 0x4, !P4 ;  /* 0x00000004ff067807 */ /* 0x002fc80006000000 */
[----:B------:R-:W-:Y:S02]  /*371d0*/  SEL R6, R6, RZ, !P2 ;  /* 0x000000ff06067207 */ /* 0x000fe40005000000 */
[----:B------:R-:W-:Y:S02]  /*371e0*/  SEL R5, RZ, 0x4, !P5 ;  /* 0x00000004ff057807 */ /* 0x000fe40006800000 */
[----:B------:R-:W-:Y:S01]  /*371f0*/  ISETP.NE.U32.AND P5, PT, R6, RZ, PT ;  /* 0x000000ff0600720c */ /* 0x000fe20003fa5070 */
[----:B----4-:R-:W-:Y:S01]  /*37200*/  IMAD.X R10, R10, 0x1, R0, P6 ;  /* 0x000000010a0a7824 */ /* 0x010fe200030e0600 */
[----:B------:R1:W-:Y:S01]  /*37210*/  STL [R1], R11 ;  /* 0x0000000b01007387 */ /* 0x0003e20000100800 */
[----:B------:R-:W-:Y:S02]  /*37220*/  IMAD.MOV.U32 R6, RZ, RZ, R11 ;  /* 0x000000ffff067224 */ /* 0x000fe400078e000b */
[----:B------:R-:W-:Y:S01]  /*37230*/  IMAD.MOV.U32 R7, RZ, RZ, R252 ;  /* 0x000000ffff077224 */ /* 0x000fe200078e00fc */
[----:B------:R-:W-:Y:S04]  /*37240*/  STL [R1+0x8], R9 ;  /* 0x0000080901007387 */ /* 0x000fe80000100800 */
[----:B------:R2:W-:Y:S04]  /*37250*/  STL [R1+0x4], R10 ;  /* 0x0000040a01007387 */ /* 0x0005e80000100800 */
[----:B------:R-:W4:Y:S04]  /*37260*/  LDL.LU R12, [R1+0x1c] ;  /* 0x00001c00010c7983 */ /* 0x000f280000300800 */
[----:B-1----:R-:W5:Y:S04]  /*37270*/  LDL.LU R11, [R1+0x20] ;  /* 0x00002000010b7983 */ /* 0x002f680000300800 */
[----:B------:R1:W-:Y:S02]  /*37280*/  LDGSTS.E [R249+0x60128], desc[UR22][R6.64], P5 ;  /* 0x6012800006f97fae */ /* 0x0003e4000a9a1016 */
[----:B-1----:R-:W-:-:S02]  /*37290*/  IMAD.MOV.U32 R7, RZ, RZ, R10 ;  /* 0x000000ffff077224 */ /* 0x002fc400078e000a */
[----:B------:R-:W-:Y:S01]  /*372a0*/  IMAD.MOV.U32 R6, RZ, RZ, R9 ;  /* 0x000000ffff067224 */ /* 0x000fe200078e0009 */
[----:B--2---:R-:W2:Y:S04]  /*372b0*/  LDL.LU R10, [R1+0x24] ;  /* 0x00002400010a7983 */ /* 0x004ea80000300800 */
[----:B------:R-:W2:Y:S01]  /*372c0*/  LDL.LU R9, [R1+0x28] ;  /* 0x0000280001097983 */ /* 0x000ea20000300800 */
[----:B------:R-:W-:-:S04]  /*372d0*/  SEL R5, R5, RZ, !P2 ;  /* 0x000000ff05057207 */ /* 0x000fc80005000000 */
[----:B------:R-:W-:Y:S02]  /*372e0*/  ISETP.NE.U32.AND P4, PT, R5, RZ, PT ;  /* 0x000000ff0500720c */ /* 0x000fe40003f85070 */
[----:B------:R-:W-:-:S11]  /*372f0*/  ISETP.GT.AND P5, PT, R4, 0x4d, PT ;  /* 0x0000004d0400780c */ /* 0x000fd60003fa4270 */
[----:B------:R1:W-:Y:S01]  /*37300*/  LDGSTS.E [R249+0x6012c], desc[UR22][R6.64], P4 ;  /* 0x6012c00006f97fae */ /* 0x0003e2000a1a1016 */
[----:B------:R-:W-:Y:S02]  /*37310*/  ISETP.GT.AND P4, PT, R4, 0x4c, PT ;  /* 0x0000004c0400780c */ /* 0x000fe40003f84270 */
[----:B------:R-:W-:Y:S02]  /*37320*/  SEL R5, RZ, 0x4, !P5 ;  /* 0x00000004ff057807 */ /* 0x000fe40006800000 */
[----:B------:R-:W-:Y:S02]  /*37330*/  IADD3 R15, P6, PT, R15, R2, RZ ;  /* 0x000000020f0f7210 */ /* 0x000fe40007fde0ff */
[----:B-1----:R-:W-:-:S04]  /*37340*/  SEL R6, RZ, 0x4, !P4 ;  /* 0x00000004ff067807 */ /* 0x002fc80006000000 */
[----:B------:R-:W-:Y:S02]  /*37350*/  SEL R6, R6, RZ, !P2 ;  /* 0x000000ff06067207 */ /* 0x000fe40005000000 */
[----:B------:R-:W-:Y:S02]  /*37360*/  SEL R5, R5, RZ, !P2 ;  /* 0x000000ff05057207 */ /* 0x000fe40005000000 */
[----:B------:R-:W-:Y:S02]  /*37370*/  ISETP.NE.U32.AND P5, PT, R6, RZ, PT ;  /* 0x000000ff0600720c */ /* 0x000fe40003fa5070 */
[----:B---3--:R-:W-:Y:S02]  /*37380*/  IADD3.X R16, PT, PT, R16, R0, RZ, P6, !PT ;  /* 0x0000000010107210 */ /* 0x008fe400037fe4ff */
[----:B------:R-:W-:Y:S02]  /*37390*/  IADD3 R13, P6, PT, R13, R2, RZ ;  /* 0x000000020d0d7210 */ /* 0x000fe40007fde0ff */
[----:B------:R-:W-:Y:S01]  /*373a0*/  ISETP.NE.U32.AND P4, PT, R5, RZ, PT ;  /* 0x000000ff0500720c */ /* 0x000fe20003f85070 */
[----:B------:R-:W-:-:S02]  /*373b0*/  IMAD.MOV.U32 R6, RZ, RZ, R15 ;  /* 0x000000ffff067224 */ /* 0x000fc400078e000f */
[----:B------:R-:W-:Y:S02]  /*373c0*/  IMAD.X R14, R14, 0x1, R0, P6 ;  /* 0x000000010e0e7824 */ /* 0x000fe400030e0600 */
[----:B------:R-:W-:Y:S01]  /*373d0*/  IMAD.MOV.U32 R7, RZ, RZ, R16 ;  /* 0x000000ffff077224 */ /* 0x000fe200078e0010 */
[----:B------:R-:W-:Y:S04]  /*373e0*/  STL [R1+0x10], R15 ;  /* 0x0000100f01007387 */ /* 0x000fe80000100800 */
[----:B------:R1:W-:Y:S04]  /*373f0*/  STL [R1+0xc], R16 ;  /* 0x00000c1001007387 */ /* 0x0003e80000100800 */
[----:B------:R-:W-:Y:S04]  /*37400*/  STL [R1+0x18], R13 ;  /* 0x0000180d01007387 */ /* 0x000fe80000100800 */
[----:B------:R3:W-:Y:S04]  /*37410*/  LDGSTS.E [R249+0x60130], desc[UR22][R6.64], P5 ;  /* 0x6013000006f97fae */ /* 0x0007e8000a9a1016 */
[----:B------:R3:W-:Y:S04]  /*37420*/  STL [R1+0x14], R14 ;  /* 0x0000140e01007387 */ /* 0x0007e80000100800 */
[----:B-1----:R-:W2:Y:S01]  /*37430*/  LDL.LU R16, [R1+0x2c] ;  /* 0x00002c0001107983 */ /* 0x002ea20000300800 */
[----:B---3--:R-:W-:-:S03]  /*37440*/  IMAD.MOV.U32 R6, RZ, RZ, R13 ;  /* 0x000000ffff067224 */ /* 0x008fc600078e000d */
[----:B------:R-:W3:Y:S01]  /*37450*/  LDL.LU R15, [R1+0x30] ;  /* 0x00003000010f7983 */ /* 0x000ee20000300800 */
[----:B------:R-:W-:-:S03]  /*37460*/  IMAD.MOV.U32 R7, RZ, RZ, R14 ;  /* 0x000000ffff077224 */ /* 0x000fc600078e000e */
[----:B------:R-:W3:Y:S04]  /*37470*/  LDL.LU R14, [R1+0x34] ;  /* 0x00003400010e7983 */ /* 0x000ee80000300800 */
[----:B------:R1:W-:Y:S01]  /*37480*/  LDGSTS.E [R249+0x60134], desc[UR22][R6.64], P4 ;  /* 0x6013400006f97fae */ /* 0x0003e2000a1a1016 */
[----:B------:R-:W-:-:S03]  /*37490*/  ISETP.GT.AND P4, PT, R4, 0x4e, PT ;  /* 0x0000004e0400780c */ /* 0x000fc60003f84270 */
[----:B------:R-:W3:Y:S01]  /*374a0*/  LDL.LU R13, [R1+0x38] ;  /* 0x00003800010d7983 */ /* 0x000ee20000300800 */
[----:B------:R-:W-:Y:S02]  /*374b0*/  ISETP.GT.AND P5, PT, R4, 0x4f, PT ;  /* 0x0000004f0400780c */ /* 0x000fe40003fa4270 */
[----:B-1----:R-:W-:-:S04]  /*374c0*/  SEL R6, RZ, 0x4, !P4 ;  /* 0x00000004ff067807 */ /* 0x002fc80006000000 */
[----:B------:R-:W-:Y:S02]  /*374d0*/  SEL R6, R6, RZ, !P2 ;  /* 0x000000ff06067207 */ /* 0x000fe40005000000 */
[----:B------:R-:W-:Y:S02]  /*374e0*/  SEL R5, RZ, 0x4, !P5 ;  /* 0x00000004ff057807 */ /* 0x000fe40006800000 */
[----:B------:R-:W-:Y:S02]  /*374f0*/  ISETP.NE.U32.AND P5, PT, R6, RZ, PT ;  /* 0x000000ff0600720c */ /* 0x000fe40003fa5070 */
[----:B-----5:R-:W-:-:S05]  /*37500*/  IADD3 R11, P6, PT, R11, R2, RZ ;  /* 0x000000020b0b7210 */ /* 0x020fca0007fde0ff */
[----:B----4-:R-:W-:Y:S01]  /*37510*/  IMAD.X R12, R12, 0x1, R0, P6 ;  /* 0x000000010c0c7824 */ /* 0x010fe200030e0600 */
[----:B------:R-:W-:Y:S01]  /*37520*/  STL [R1+0x20], R11 ;  /* 0x0000200b01007387 */ /* 0x000fe20000100800 */
[----:B------:R-:W-:-:S03]  /*37530*/  IMAD.MOV.U32 R6, RZ, RZ, R11 ;  /* 0x000000ffff067224 */ /* 0x000fc600078e000b */
[----:B------:R1:W-:Y:S01]  /*37540*/  STL [R1+0x1c], R12 ;  /* 0x00001c0c01007387 */ /* 0x0003e20000100800 */
[----:B------:R-:W-:-:S05]  /*37550*/  IMAD.MOV.U32 R7, RZ, RZ, R12 ;  /* 0x000000ffff077224 */ /* 0x000fca00078e000c */
[----:B------:R4:W-:Y:S01]  /*37560*/  LDGSTS.E [R249+0x60138], desc[UR22][R6.64], P5 ;  /* 0x6013800006f97fae */ /* 0x0009e2000a9a1016 */
[----:B--2---:R-:W-:-:S04]  /*37570*/  IADD3 R9, P6, PT, R9, R2, RZ ;  /* 0x0000000209097210 */ /* 0x004fc80007fde0ff */
[----:B------:R-:W-:Y:S01]  /*37580*/  IADD3.X R10, PT, PT, R10, R0, RZ, P6, !PT ;  /* 0x000000000a0a7210 */ /* 0x000fe200037fe4ff */
[----:B------:R-:W-:Y:S04]  /*37590*/  STL [R1+0x28], R9 ;  /* 0x0000280901007387 */ /* 0x000fe80000100800 */
[----:B------:R2:W-:Y:S04]  /*375a0*/  STL [R1+0x24], R10 ;  /* 0x0000240a01007387 */ /* 0x0005e80000100800 */
[----:B-1----:R-:W5:Y:S04]  /*375b0*/  LDL.LU R12, [R1+0x3c] ;  /* 0x00003c00010c7983 */ /* 0x002f680000300800 */
[----:B------:R-:W5:Y:S01]  /*375c0*/  LDL.LU R11, [R1+0x40] ;  /* 0x00004000010b7983 */ /* 0x000f620000300800 */
[----:B----4-:R-:W-:-:S02]  /*375d0*/  IMAD.MOV.U32 R7, RZ, RZ, R10 ;  /* 0x000000ffff077224 */ /* 0x010fc400078e000a */
[----:B------:R-:W-:Y:S01]  /*375e0*/  IMAD.MOV.U32 R6, RZ, RZ, R9 ;  /* 0x000000ffff067224 */ /* 0x000fe200078e0009 */
[----:B--2---:R-:W2:Y:S04]  /*375f0*/  LDL.LU R10, [R1+0x44] ;  /* 0x00004400010a7983 */ /* 0x004ea80000300800 */
[----:B------:R-:W4:Y:S01]  /*37600*/  LDL.LU R9, [R1+0x48] ;  /* 0x0000480001097983 */ /* 0x000f220000300800 */
[----:B------:R-:W-:-:S04]  /*37610*/  SEL R5, R5, RZ, !P2 ;  /* 0x000000ff05057207 */ /* 0x000fc80005000000 */
[----:B------:R-:W-:Y:S02]  /*37620*/  ISETP.NE.U32.AND P4, PT, R5, RZ, PT ;  /* 0x000000ff0500720c */ /* 0x000fe40003f85070 */
[----:B------:R-:W-:-:S11]  /*37630*/  ISETP.GT.AND P5, PT, R4, 0x51, PT ;  /* 0x000000510400780c */ /* 0x000fd60003fa4270 */
[----:B------:R1:W-:Y:S01]  /*37640*/  LDGSTS.E [R249+0x6013c], desc[UR22][R6.64], P4 ;  /* 0x6013c00006f97fae */ /* 0x0003e2000a1a1016 */
[----:B------:R-:W-:Y:S02]  /*37650*/  ISETP.GT.AND P4, PT, R4, 0x50, PT ;  /* 0x000000500400780c */ /* 0x000fe40003f84270 */
[----:B------:R-:W-:Y:S02]  /*37660*/  SEL R5, RZ, 0x4, !P5 ;  /* 0x00000004ff057807 */ /* 0x000fe40006800000 */
[----:B-1----:R-:W-:-:S04]  /*37670*/  SEL R6, RZ, 0x4, !P4 ;  /* 0x00000004ff067807 */ /* 0x002fc80006000000 */
[----:B------:R-:W-:Y:S02]  /*37680*/  SEL R6, R6, RZ, !P2 ;  /* 0x000000ff06067207 */ /* 0x000fe40005000000 */
[----:B------:R-:W-:Y:S02]  /*37690*/  SEL R5, R5, RZ, !P2 ;  /* 0x000000ff05057207 */ /* 0x000fe40005000000 */
[----:B------:R-:W-:Y:S02]  /*376a0*/  ISETP.NE.U32.AND P5, PT, R6, RZ, PT ;  /* 0x000000ff0600720c */ /* 0x000fe40003fa5070 */
[----:B------:R-:W-:Y:S02]  /*376b0*/  ISETP.NE.U32.AND P4, PT, R5, RZ, PT ;  /* 0x000000ff0500720c */ /* 0x000fe40003f85070 */
[----:B---3--:R-:W-:-:S05]  /*376c0*/  IADD3 R15, P6, PT, R15, R2, RZ ;  /* 0x000000020f0f7210 */ /* 0x008fca0007fde0ff */
[----:B------:R-:W-:Y:S01]  /*376d0*/  IMAD.X R16, R16, 0x1, R0, P6 ;  /* 0x0000000110107824 */ /* 0x000fe200030e0600 */
[----:B------:R-:W-:Y:S02]  /*376e0*/  MOV R6, R15 ;  /* 0x0000000f00067202 */ /* 0x000fe40000000f00 */
[----:B------:R-:W-:Y:S01]  /*376f0*/  IADD3 R13, P6, PT, R13, R2, RZ ;  /* 0x000000020d0d7210 */ /* 0x000fe20007fde0ff */
[----:B------:R-:W-:Y:S01]  /*37700*/  IMAD.MOV.U32 R7, RZ, RZ, R16 ;  /* 0x000000ffff077224 */ /* 0x000fe200078e0010 */
[----:B------:R-:W-:Y:S03]  /*37710*/  STL [R1+0x30], R15 ;  /* 0x0000300f01007387 */ /* 0x000fe60000100800 */
[----:B------:R-:W-:Y:S01]  /*37720*/  IMAD.X R14, R14, 0x1, R0, P6 ;  /* 0x000000010e0e7824 */ /* 0x000fe200030e0600 */
        /* <DEDUP_REMOVED lines=18> */
[--C-:B------:R-:W-:Y:S01]  /*37850*/  IMAD.X R12, R12, 0x1, R0.reuse, P6 ;  /* 0x000000010c0c7824 */ /* 0x100fe200030e0600 */
[----:B----4-:R-:W-:Y:S01]  /*37860*/  IADD3 R9, P6, PT, R9, R2, RZ ;  /* 0x0000000209097210 */ /* 0x010fe20007fde0ff */
[----:B------:R-:W-:Y:S04]  /*37870*/  STL [R1+0x40], R11 ;  /* 0x0000400b01007387 */ /* 0x000fe80000100800 */
[----:B--2---:R-:W-:Y:S01]  /*37880*/  IMAD.X R10, R10, 0x1, R0, P6 ;  /* 0x000000010a0a7824 */ /* 0x004fe200030e0600 */
[----:B------:R1:W-:Y:S01]  /*37890*/  STL [R1+0x3c], R12 ;  /* 0x00003c0c01007387 */ /* 0x0003e20000100800 */
[----:B------:R-:W-:Y:S01]  /*378a0*/  IMAD.MOV.U32 R6, RZ, RZ, R11 ;  /* 0x000000ffff067224 */ /* 0x000fe200078e000b */
[----:B------:R-:W-:Y:S02]  /*378b0*/  MOV R7, R12 ;  /* 0x0000000c00077202 */ /* 0x000fe40000000f00 */
[----:B------:R-:W-:Y:S04]  /*378c0*/  STL [R1+0x48], R9 ;  /* 0x0000480901007387 */ /* 0x000fe80000100800 */
[----:B------:R2:W-:Y:S04]  /*378d0*/  STL [R1+0x44], R10 ;  /* 0x0000440a01007387 */ /* 0x0005e80000100800 */
[----:B-1----:R-:W4:Y:S04]  /*378e0*/  LDL.LU R12, [R1+0x5c] ;  /* 0x00005c00010c7983 */ /* 0x002f280000300800 */
[----:B------:R-:W5:Y:S04]  /*378f0*/  LDL.LU R11, [R1+0x60] ;  /* 0x00006000010b7983 */ /* 0x000f680000300800 */
        /* <DEDUP_REMOVED lines=15> */
[----:B---3--:R-:W-:Y:S02]  /*379f0*/  IADD3 R15, P6, PT, R15, R2, RZ ;  /* 0x000000020f0f7210 */ /* 0x008fe40007fde0ff */
[----:B------:R-:W-:-:S03]  /*37a00*/  ISETP.NE.U32.AND P4, PT, R5, RZ, PT ;  /* 0x000000ff0500720c */ /* 0x000fc60003f85070 */
[----:B------:R-:W-:Y:S02]  /*37a10*/  IMAD.X R16, R16, 0x1, R0, P6 ;  /* 0x0000000110107824 */ /* 0x000fe400030e0600 */
[----:B------:R-:W-:Y:S01]  /*37a20*/  IMAD.MOV.U32 R6, RZ, RZ, R15 ;  /* 0x000000ffff067224 */ /* 0x000fe200078e000f */
[----:B------:R-:W-:Y:S01]  /*37a30*/  IADD3 R13, P6, PT, R13, R2, RZ ;  /* 0x000000020d0d7210 */ /* 0x000fe20007fde0ff */
[----:B------:R-:W-:Y:S01]  /*37a40*/  IMAD.MOV.U32 R7, RZ, RZ, R16 ;  /* 0x000000ffff077224 */ /* 0x000fe200078e0010 */
[----:B------:R-:W-:Y:S03]  /*37a50*/  STL [R1+0x50], R15 ;  /* 0x0000500f01007387 */ /* 0x000fe60000100800 */
[----:B------:R-:W-:Y:S01]  /*37a60*/  IMAD.X R14, R14, 0x1, R0, P6 ;  /* 0x000000010e0e7824 */ /* 0x000fe200030e0600 */
[----:B------:R1:W-:Y:S04]  /*37a70*/  STL [R1+0x4c], R16 ;  /* 0x00004c1001007387 */ /* 0x0003e80000100800 */
[----:B------:R3:W-:Y:S04]  /*37a80*/  LDGSTS.E [R249+0x60150], desc[UR22][R6.64], P5 ;  /* 0x6015000006f97fae */ /* 0x0007e8000a9a1016 */
[----:B------:R-:W-:Y:S04]  /*37a90*/  STL [R1+0x58], R13 ;  /* 0x0000580d01007387 */ /* 0x000fe80000100800 */
[----:B------:R1:W-:Y:S01]  /*37aa0*/  STL [R1+0x54], R14 ;  /* 0x0000540e01007387 */ /* 0x0003e20000100800 */
[----:B---3--:R-:W-:Y:S01]  /*37ab0*/  MOV R6, R13 ;  /* 0x0000000d00067202 */ /* 0x008fe20000000f00 */
[----:B------:R-:W-:-:S02]  /*37ac0*/  IMAD.MOV.U32 R7, RZ, RZ, R14 ;  /* 0x000000ffff077224 */ /* 0x000fc400078e000e */
[----:B-1----:R-:W3:Y:S04]  /*37ad0*/  LDL.LU R16, [R1+0x6c] ;  /* 0x00006c0001107983 */ /* 0x002ee80000300800 */
[----:B------:R-:W3:Y:S04]  /*37ae0*/  LDL.LU R15, [R1+0x70] ;  /* 0x00007000010f7983 */ /* 0x000ee80000300800 */
[----:B------:R1:W-:Y:S01]  /*37af0*/  LDGSTS.E [R249+0x60154], desc[UR22][R6.64], P4 ;  /* 0x6015400006f97fae */ /* 0x0003e2000a1a1016 */
[----:B------:R-:W-:-:S03]  /*37b00*/  ISETP.GT.AND P4, PT, R4, 0x56, PT ;  /* 0x000000560400780c */ /* 0x000fc60003f84270 */
[----:B------:R-:W3:Y:S04]  /*37b10*/  LDL.LU R14, [R1+0x74] ;  /* 0x00007400010e7983 */ /* 0x000ee80000300800 */
        /* <DEDUP_REMOVED lines=9> */
[----:B------:R-:W-:Y:S02]  /*37bb0*/  IMAD.MOV.U32 R6, RZ, RZ, R11 ;  /* 0x000000ffff067224 */ /* 0x000fe400078e000b */
[----:B------:R-:W-:Y:S01]  /*37bc0*/  IMAD.MOV.U32 R7, RZ, RZ, R12 ;  /* 0x000000ffff077224 */ /* 0x000fe200078e000c */
[----:B------:R1:W-:Y:S04]  /*37bd0*/  STL [R1+0x5c], R12 ;  /* 0x00005c0c01007387 */ /* 0x0003e80000100800 */
[----:B------:R4:W-:Y:S01]  /*37be0*/  LDGSTS.E [R249+0x60158], desc[UR22][R6.64], P5 ;  /* 0x6015800006f97fae */ /* 0x0009e2000a9a1016 */
[----:B--2---:R-:W-:-:S05]  /*37bf0*/  IADD3 R9, P6, PT, R9, R2, RZ ;  /* 0x0000000209097210 */ /* 0x004fca0007fde0ff */
[----:B------:R-:W-:Y:S01]  /*37c00*/  IMAD.X R10, R10, 0x1, R0, P6 ;  /* 0x000000010a0a7824 */ /* 0x000fe200030e0600 */
[----:B------:R-:W-:Y:S04]  /*37c10*/  STL [R1+0x68], R9 ;  /* 0x0000680901007387 */ /* 0x000fe80000100800 */
[----:B------:R2:W-:Y:S04]  /*37c20*/  STL [R1+0x64], R10 ;  /* 0x0000640a01007387 */ /* 0x0005e80000100800 */
[----:B-1----:R-:W5:Y:S01]  /*37c30*/  LDL.LU R12, [R1+0x7c] ;  /* 0x00007c00010c7983 */ /* 0x002f620000300800 */
[----:B----4-:R-:W-:-:S03]  /*37c40*/  MOV R7, R10 ;  /* 0x0000000a00077202 */ /* 0x010fc60000000f00 */
[----:B------:R-:W4:Y:S01]  /*37c50*/  LDL.LU R11, [R1+0x80] ;  /* 0x00008000010b7983 */ /* 0x000f220000300800 */
[----:B------:R-:W-:-:S03]  /*37c60*/  IMAD.MOV.U32 R6, RZ, RZ, R9 ;  /* 0x000000ffff067224 */ /* 0x000fc600078e0009 */
        /* <DEDUP_REMOVED lines=24> */
[----:B---3--:R-:W-:-:S03]  /*37df0*/  IMAD.MOV.U32 R6, RZ, RZ, R13 ;  /* 0x000000ffff067224 */ /* 0x008fc600078e000d */
[----:B-1----:R-:W3:Y:S01]  /*37e00*/  LDL.LU R16, [R1+0x8c] ;  /* 0x00008c0001107983 */ /* 0x002ee20000300800 */
[----:B------:R-:W-:-:S03]  /*37e10*/  IMAD.MOV.U32 R7, RZ, RZ, R14 ;  /* 0x000000ffff077224 */ /* 0x000fc600078e000e */
        /* <DEDUP_REMOVED lines=10> */
[----:B----4-:R-:W-:-:S04]  /*37ec0*/  IADD3 R11, P6, PT, R11, R2, RZ ;  /* 0x000000020b0b7210 */ /* 0x010fc80007fde0ff */
[----:B-----5:R-:W-:Y:S02]  /*37ed0*/  IADD3.X R12, PT, PT, R12, R0, RZ, P6, !PT ;  /* 0x000000000c0c7210 */ /* 0x020fe400037fe4ff */
[----:B--2---:R-:W-:Y:S01]  /*37ee0*/  IADD3 R9, P6, PT, R9, R2, RZ ;  /* 0x0000000209097210 */ /* 0x004fe20007fde0ff */
[----:B------:R-:W-:Y:S04]  /*37ef0*/  STL [R1+0x80], R11 ;  /* 0x0000800b01007387 */ /* 0x000fe80000100800 */
[----:B------:R-:W-:Y:S01]  /*37f00*/  IMAD.X R10, R10, 0x1, R0, P6 ;  /* 0x000000010a0a7824 */ /* 0x000fe200030e0600 */
[----:B------:R1:W-:Y:S01]  /*37f10*/  STL [R1+0x7c], R12 ;  /* 0x00007c0c01007387 */ /* 0x0003e20000100800 */
[----:B------:R-:W-:Y:S02]  /*37f20*/  IMAD.MOV.U32 R6, RZ, RZ, R11 ;  /* 0x000000ffff067224 */ /* 0x000fe400078e000b */
[----:B------:R-:W-:Y:S01]  /*37f30*/  IMAD.MOV.U32 R7, RZ, RZ, R12 ;  /* 0x000000ffff077224 */ /* 0x000fe200078e000c */
        /* <DEDUP_REMOVED lines=25> */
[----:B------:R-:W-:Y:S02]  /*380d0*/  STL [R1+0x90], R15 ;  /* 0x0000900f01007387 */ /* 0x000fe40000100800 */
[----:B------:R-:W-:Y:S02]  /*380e0*/  IADD3.X R14, PT, PT, R14, R0, RZ, P6, !PT ;  /* 0x000000000e0e7210 */ /* 0x000fe400037fe4ff */
        /* <DEDUP_REMOVED lines=20> */
[----:B------:R-:W-:-:S03]  /*38230*/  MOV R6, R11 ;  /* 0x0000000b00067202 */ /* 0x000fc60000000f00 */
[----:B------:R1:W-:Y:S01]  /*38240*/  STL [R1+0x9c], R12 ;  /* 0x00009c0c01007387 */ /* 0x0003e20000100800 */
[----:B------:R-:W-:-:S05]  /*38250*/  IMAD.MOV.U32 R7, RZ, RZ, R12 ;  /* 0x000000ffff077224 */ /* 0x000fca00078e000c */
[----:B------:R4:W-:Y:S01]  /*38260*/  LDGSTS.E [R249+0x60178], desc[UR22][R6.64], P5 ;  /* 0x6017800006f97fae */ /* 0x0009e2000a9a1016 */
[----:B--2---:R-:W-:-:S05]  /*38270*/  IADD3 R9, P6, PT, R9, R2, RZ ;  /* 0x0000000209097210 */ /* 0x004fca0007fde0ff */
[----:B------:R-:W-:Y:S01]  /*38280*/  IMAD.X R10, R10, 0x1, R0, P6 ;  /* 0x000000010a0a7824 */ /* 0x000fe200030e0600 */
        /* <DEDUP_REMOVED lines=20> */
[--C-:B------:R-:W-:Y:S02]  /*383d0*/  IMAD.X R16, R16, 0x1, R0.reuse, P6 ;  /* 0x0000000110107824 */ /* 0x100fe400030e0600 */
[----:B------:R-:W-:Y:S01]  /*383e0*/  IMAD.MOV.U32 R6, RZ, RZ, R15 ;  /* 0x000000ffff067224 */ /* 0x000fe200078e000f */
[----:B------:R-:W-:Y:S02]  /*383f0*/  IADD3 R13, P6, PT, R13, R2, RZ ;  /* 0x000000020d0d7210 */ /* 0x000fe40007fde0ff */
[----:B------:R-:W-:Y:S01]  /*38400*/  MOV R7, R16 ;  /* 0x0000001000077202 */ /* 0x000fe20000000f00 */
[----:B------:R-:W-:Y:S02]  /*38410*/  STL [R1+0xb0], R15 ;  /* 0x0000b00f01007387 */ /* 0x000fe40000100800 */
[----:B------:R-:W-:Y:S02]  /*38420*/  IMAD.X R14, R14, 0x1, R0, P6 ;  /* 0x000000010e0e7824 */ /* 0x000fe400030e0600 */
        /* <DEDUP_REMOVED lines=30> */
[----:B-1----:R-:W-:Y:S01]  /*38610*/  IMAD.MOV.U32 R7, RZ, RZ, R10 ;  /* 0x000000ffff077224 */ /* 0x002fe200078e000a */
[----:B------:R-:W-:Y:S01]  /*38620*/  MOV R6, R9 ;  /* 0x0000000900067202 */ /* 0x000fe20000000f00 */
        /* <DEDUP_REMOVED lines=25> */
[----:B---3--:R-:W-:Y:S01]  /*387c0*/  IMAD.MOV.U32 R6, RZ, RZ, R13 ;  /* 0x000000ffff067224 */ /* 0x008fe200078e000d */
[----:B------:R-:W-:-:S02]  /*387d0*/  MOV R7, R14 ;  /* 0x0000000e00077202 */ /* 0x000fc40000000f00 */
[----:B------:R-:W3:Y:S04]  /*387e0*/  LDL.LU R15, [R1+0xf0] ;  /* 0x0000f000010f7983 */ /* 0x000ee80000300800 */
        /* <DEDUP_REMOVED lines=37> */
[----:B---3--:R-:W-:-:S04]  /*38a40*/  IADD3 R15, P6, PT, R15, R2, RZ ;  /* 0x000000020f0f7210 */ /* 0x008fc80007fde0ff */
[----:B------:R-:W-:Y:S01]  /*38a50*/  IADD3.X R16, PT, PT, R16, R0, RZ, P6, !PT ;  /* 0x0000000010107210 */ /* 0x000fe200037fe4ff */
[----:B------:R-:W-:Y:S01]  /*38a60*/  IMAD.MOV.U32 R6, RZ, RZ, R15 ;  /* 0x000000ffff067224 */ /* 0x000fe200078e000f */
[----:B------:R-:W-:-:S03]  /*38a70*/  IADD3 R13, P6, PT, R13, R2, RZ ;  /* 0x000000020d0d7210 */ /* 0x000fc60007fde0ff */
[----:B------:R-:W-:Y:S01]  /*38a80*/  IMAD.MOV.U32 R7, RZ, RZ, R16 ;  /* 0x000000ffff077224 */ /* 0x000fe200078e0010 */
[----:B------:R-:W-:Y:S01]  /*38a90*/  STL [R1+0xf0], R15 ;  /* 0x0000f00f01007387 */ /* 0x000fe20000100800 */
[----:B------:R-:W-:-:S03]  /*38aa0*/  IMAD.X R14, R14, 0x1, R0, P6 ;  /* 0x000000010e0e7824 */ /* 0x000fc600030e0600 */
        /* <DEDUP_REMOVED lines=18> */
[----:B------:R-:W-:Y:S01]  /*38bd0*/  IMAD.X R12, R12, 0x1, R0, P6 ;  /* 0x000000010c0c7824 */ /* 0x000fe200030e0600 */
[----:B----4-:R-:W-:Y:S01]  /*38be0*/  IADD3 R9, P6, PT, R9, R2, RZ ;  /* 0x0000000209097210 */ /* 0x010fe20007fde0ff */
[----:B------:R-:W-:Y:S03]  /*38bf0*/  STL [R1+0x100], R11 ;  /* 0x0001000b01007387 */ /* 0x000fe60000100800 */
[----:B--2---:R-:W-:Y:S01]  /*38c00*/  IADD3.X R10, PT, PT, R10, R0, RZ, P6, !PT ;  /* 0x000000000a0a7210 */ /* 0x004fe200037fe4ff */
        /* <DEDUP_REMOVED lines=52> */
[----:B------:R-:W-:-:S05]  /*38f50*/  MOV R7, R12 ;  /* 0x0000000c00077202 */ /* 0x000fca0000000f00 */
        /* <DEDUP_REMOVED lines=59> */
[----:B-1----:R-:W-:Y:S01]  /*39310*/  MOV R7, R10 ;  /* 0x0000000a00077202 */ /* 0x002fe20000000f00 */
        /* <DEDUP_REMOVED lines=38> */
[----:B-----5:R-:W-:-:S04]  /*39580*/  IADD3 R11, P6, PT, R11, R2, RZ ;  /* 0x000000020b0b7210 */ /* 0x020fc80007fde0ff */
[----:B----4-:R-:W-:Y:S01]  /*39590*/  IADD3.X R12, PT, PT, R12, R0, RZ, P6, !PT ;  /* 0x000000000c0c7210 */ /* 0x010fe200037fe4ff */
        /* <DEDUP_REMOVED lines=28> */
[----:B------:R1:W-:Y:S01]  /*39760*/  STL [R1+0x170], R15 ;  /* 0x0001700f01007387 */ /* 0x0003e20000100800 */
[----:B------:R-:W-:Y:S01]  /*39770*/  IMAD.MOV.U32 R6, RZ, RZ, R15 ;  /* 0x000000ffff067224 */ /* 0x000fe200078e000f */
[----:B------:R-:W-:Y:S02]  /*39780*/  IADD3 R13, P6, PT, R13, R2, RZ ;  /* 0x000000020d0d7210 */ /* 0x000fe40007fde0ff */
[----:B------:R3:W-:Y:S01]  /*39790*/  STL [R1+0x16c], R16 ;  /* 0x00016c1001007387 */ /* 0x0007e20000100800 */
[----:B------:R-:W-:Y:S01]  /*397a0*/  IMAD.MOV.U32 R7, RZ, RZ, R16 ;  /* 0x000000ffff077224 */ /* 0x000fe200078e0010 */
[----:B------:R-:W-:Y:S02]  /*397b0*/  IADD3.X R14, PT, PT, R14, R0, RZ, P6, !PT ;  /* 0x000000000e0e7210 */ /* 0x000fe400037fe4ff */
[----:B-1----:R-:W2:Y:S04]  /*397c0*/  LDL.LU R15, [R1+0x190] ;  /* 0x00019000010f7983 */ /* 0x002ea80000300800 */
[----:B------:R-:W-:Y:S04]  /*397d0*/  STL [R1+0x178], R13 ;  /* 0x0001780d01007387 */ /* 0x000fe80000100800 */
[----:B------:R1:W-:Y:S04]  /*397e0*/  STL [R1+0x174], R14 ;  /* 0x0001740e01007387 */ /* 0x0003e80000100800 */
[----:B------:R1:W-:Y:S04]  /*397f0*/  LDGSTS.E [R249+0x601e0], desc[UR22][R6.64], P5 ;  /* 0x601e000006f97fae */ /* 0x0003e8000a9a1016 */
[----:B---3--:R-:W3:Y:S01]  /*39800*/  LDL.LU R16, [R1+0x18c] ;  /* 0x00018c0001107983 */ /* 0x008ee20000300800 */
[----:B-1----:R-:W-:-:S02]  /*39810*/  IMAD.MOV.U32 R6, RZ, RZ, R13 ;  /* 0x000000ffff067224 */ /* 0x002fc400078e000d */
[----:B------:R-:W-:Y:S02]  /*39820*/  IMAD.MOV.U32 R7, RZ, RZ, R14 ;  /* 0x000000ffff077224 */ /* 0x000fe400078e000e */
        /* <DEDUP_REMOVED lines=15> */
[----:B------:R-:W-:Y:S01]  /*39920*/  MOV R6, R11 ;  /* 0x0000000b00067202 */ /* 0x000fe20000000f00 */
[----:B------:R-:W-:Y:S02]  /*39930*/  IMAD.MOV.U32 R7, RZ, RZ, R12 ;  /* 0x000000ffff077224 */ /* 0x000fe400078e000c */
        /* <DEDUP_REMOVED lines=10> */
[----:B------:R-:W-:-:S13]  /*399e0*/  ISETP.NE.U32.AND P4, PT, R5, RZ, PT ;  /* 0x000000ff0500720c */ /* 0x000fda0003f85070 */
[----:B------:R1:W-:Y:S01]  /*399f0*/  LDGSTS.E [R249+0x601ec], desc[UR22][R6.64], P4 ;  /* 0x601ec00006f97fae */ /* 0x0003e2000a1a1016 */
[----:B------:R-:W-:-:S04]  /*39a00*/  ISETP.GT.AND P4, PT, R4, 0x7c, PT ;  /* 0x0000007c0400780c */ /* 0x000fc80003f84270 */
[----:B------:R-:W-:-:S04]  /*39a10*/  SEL R5, RZ, 0x4, !P4 ;  /* 0x00000004ff057807 */ /* 0x000fc80006000000 */
[----:B------:R-:W-:-:S04]  /*39a20*/  SEL R5, R5, RZ, !P2 ;  /* 0x000000ff05057207 */ /* 0x000fc80005000000 */
[----:B------:R-:W-:Y:S02]  /*39a30*/  ISETP.NE.U32.AND P5, PT, R5, RZ, PT ;  /* 0x000000ff0500720c */ /* 0x000fe40003fa5070 */
[----:B------:R-:W-:-:S04]  /*39a40*/  ISETP.GT.AND P4, PT, R4, 0x7d, PT ;  /* 0x0000007d0400780c */ /* 0x000fc80003f84270 */
[----:B------:R-:W-:-:S04]  /*39a50*/  SEL R5, RZ, 0x4, !P4 ;  /* 0x00000004ff057807 */ /* 0x000fc80006000000 */
[----:B------:R-:W-:-:S04]  /*39a60*/  SEL R5, R5, RZ, !P2 ;  /* 0x000000ff05057207 */ /* 0x000fc80005000000 */
[----:B------:R-:W-:Y:S02]  /*39a70*/  ISETP.NE.U32.AND P4, PT, R5, RZ, PT ;  /* 0x000000ff0500720c */ /* 0x000fe40003f85070 */
[----:B------:R-:W-:-:S05]  /*39a80*/  IADD3 R15, P6, PT, R15, R2, RZ ;  /* 0x000000020f0f7210 */ /* 0x000fca0007fde0ff */
[----:B-1----:R-:W-:Y:S02]  /*39a90*/  IMAD.MOV.U32 R6, RZ, RZ, R15 ;  /* 0x000000ffff067224 */ /* 0x002fe400078e000f */
[----:B---3--:R-:W-:-:S04]  /*39aa0*/  IMAD.X R16, R16, 0x1, R0, P6 ;  /* 0x0000000110107824 */ /* 0x008fc800030e0600 */
[----:B------:R-:W-:-:S05]  /*39ab0*/  IMAD.MOV.U32 R7, RZ, RZ, R16 ;  /* 0x000000ffff077224 */ /* 0x000fca00078e0010 */
[----:B------:R-:W-:Y:S01]  /*39ac0*/  LDGSTS.E [R249+0x601f0], desc[UR22][R6.64], P5 ;  /* 0x601f000006f97fae */ /* 0x000fe2000a9a1016 */
[----:B------:R-:W-:-:S03]  /*39ad0*/  ISETP.GT.AND P6, PT, R4, 0x7f, PT ;  /* 0x0000007f0400780c */ /* 0x000fc60003fc4270 */
[----:B------:R1:W-:Y:S01]  /*39ae0*/  STL [R1+0x190], R15 ;  /* 0x0001900f01007387 */ /* 0x0003e20000100800 */
[----:B------:R-:W-:-:S03]  /*39af0*/  IADD3 R13, P5, PT, R13, R2, RZ ;  /* 0x000000020d0d7210 */ /* 0x000fc60007fbe0ff */
[----:B------:R-:W-:Y:S01]  /*39b00*/  STL [R1+0x18c], R16 ;  /* 0x00018c1001007387 */ /* 0x000fe20000100800 */
[----:B------:R-:W-:-:S03]  /*39b10*/  IADD3.X R14, PT, PT, R14, R0, RZ, P5, !PT ;  /* 0x000000000e0e7210 */ /* 0x000fc60002ffe4ff */
[----:B------:R3:W-:Y:S01]  /*39b20*/  STL [R1+0x198], R13 ;  /* 0x0001980d01007387 */ /* 0x0007e20000100800 */
[----:B------:R-:W-:Y:S01]  /*39b30*/  ISETP.GT.AND P5, PT, R4, 0x7e, PT ;  /* 0x0000007e0400780c */ /* 0x000fe20003fa4270 */
[----:B------:R-:W-:Y:S02]  /*39b40*/  IMAD.MOV.U32 R4, RZ, RZ, R13 ;  /* 0x000000ffff047224 */ /* 0x000fe400078e000d */
[----:B------:R-:W-:Y:S01]  /*39b50*/  STL [R1+0x194], R14 ;  /* 0x0001940e01007387 */ /* 0x000fe20000100800 */
[----:B------:R-:W-:-:S03]  /*39b60*/  IMAD.MOV.U32 R5, RZ, RZ, R14 ;  /* 0x000000ffff057224 */ /* 0x000fc600078e000e */
[----:B-1----:R-:W2:Y:S04]  /*39b70*/  LDL.LU R15, [R1+0x1ac] ;  /* 0x0001ac00010f7983 */ /* 0x002ea80000300800 */
[----:B---3--:R-:W3:Y:S04]  /*39b80*/  LDL.LU R13, [R1+0x1b0] ;  /* 0x0001b000010d7983 */ /* 0x008ee80000300800 */
[----:B------:R-:W3:Y:S04]  /*39b90*/  LDL.LU R20, [R1+0x1ec] ;  /* 0x0001ec0001147983 */ /* 0x000ee80000300800 */
[----:B------:R-:W3:Y:S04]  /*39ba0*/  LDL.LU R19, [R1+0x1f0] ;  /* 0x0001f00001137983 */ /* 0x000ee80000300800 */
[----:B------:R1:W-:Y:S02]  /*39bb0*/  LDGSTS.E [R249+0x601f4], desc[UR22][R4.64], P4 ;  /* 0x601f400004f97fae */ /* 0x0003e4000a1a1016 */
[----:B-1----:R-:W-:-:S02]  /*39bc0*/  SEL R5, RZ, 0x4, !P5 ;  /* 0x00000004ff057807 */ /* 0x002fc40006800000 */
[----:B------:R-:W-:Y:S02]  /*39bd0*/  SEL R4, RZ, 0x4, !P6 ;  /* 0x00000004ff047807 */ /* 0x000fe40007000000 */
[----:B------:R-:W-:-:S04]  /*39be0*/  SEL R5, R5, RZ, !P2 ;  /* 0x000000ff05057207 */ /* 0x000fc80005000000 */
[----:B------:R-:W-:Y:S02]  /*39bf0*/  ISETP.NE.U32.AND P5, PT, R5, RZ, PT ;  /* 0x000000ff0500720c */ /* 0x000fe40003fa5070 */
[----:B------:R-:W-:-:S04]  /*39c00*/  SEL R4, R4, RZ, !P2 ;  /* 0x000000ff04047207 */ /* 0x000fc80005000000 */
[----:B------:R-:W-:Y:S02]  /*39c10*/  ISETP.NE.U32.AND P4, PT, R4, RZ, PT ;  /* 0x000000ff0400720c */ /* 0x000fe40003f85070 */
[----:B-----5:R-:W-:-:S05]  /*39c20*/  IADD3 R11, P6, PT, R11, R2, RZ ;  /* 0x000000020b0b7210 */ /* 0x020fca0007fde0ff */
[----:B----4-:R-:W-:Y:S01]  /*39c30*/  IMAD.X R12, R12, 0x1, R0, P6 ;  /* 0x000000010c0c7824 */ /* 0x010fe200030e0600 */
[----:B------:R-:W-:Y:S01]  /*39c40*/  STL [R1+0x1a0], R11 ;  /* 0x0001a00b01007387 */ /* 0x000fe20000100800 */
[----:B------:R-:W-:Y:S02]  /*39c50*/  IMAD.MOV.U32 R4, RZ, RZ, R11 ;  /* 0x000000ffff047224 */ /* 0x000fe400078e000b */
[----:B------:R-:W-:Y:S01]  /*39c60*/  IMAD.MOV.U32 R5, RZ, RZ, R12 ;  /* 0x000000ffff057224 */ /* 0x000fe200078e000c */
[----:B------:R-:W-:Y:S04]  /*39c70*/  STL [R1+0x19c], R12 ;  /* 0x00019c0c01007387 */ /* 0x000fe80000100800 */
[----:B------:R1:W-:Y:S01]  /*39c80*/  LDGSTS.E [R249+0x601f8], desc[UR22][R4.64], P5 ;  /* 0x601f800004f97fae */ /* 0x0003e2000a9a1016 */
[----:B--2---:R-:W-:-:S05]  /*39c90*/  IADD3 R9, P6, PT, R9, R2, RZ ;  /* 0x0000000209097210 */ /* 0x004fca0007fde0ff */
[----:B------:R-:W-:Y:S01]  /*39ca0*/  IMAD.X R10, R10, 0x1, R0, P6 ;  /* 0x000000010a0a7824 */ /* 0x000fe200030e0600 */
[----:B------:R2:W-:Y:S04]  /*39cb0*/  STL [R1+0x1a8], R9 ;  /* 0x0001a80901007387 */ /* 0x0005e80000100800 */
[----:B------:R4:W-:Y:S01]  /*39cc0*/  STL [R1+0x1a4], R10 ;  /* 0x0001a40a01007387 */ /* 0x0009e20000100800 */
[----:B-1----:R-:W-:-:S03]  /*39cd0*/  MOV R4, R9 ;  /* 0x0000000900047202 */ /* 0x002fc60000000f00 */
[----:B------:R-:W5:Y:S04]  /*39ce0*/  LDL.LU R7, [R1+0x230] ;  /* 0x0002300001077983 */ /* 0x000f680000300800 */
[----:B--2---:R-:W2:Y:S04]  /*39cf0*/  LDL.LU R9, [R1+0x270] ;  /* 0x0002700001097983 */ /* 0x004ea80000300800 */
[----:B------:R-:W2:Y:S04]  /*39d00*/  LDL.LU R17, [R1+0x22c] ;  /* 0x00022c0001117983 */ /* 0x000ea80000300800 */
[----:B------:R-:W2:Y:S01]  /*39d10*/  LDL.LU R18, [R1+0x26c] ;  /* 0x00026c0001127983 */ /* 0x000ea20000300800 */
[----:B------:R-:W-:-:S03]  /*39d20*/  IMAD.MOV.U32 R5, RZ, RZ, R10 ;  /* 0x000000ffff057224 */ /* 0x000fc600078e000a */
[----:B------:R-:W2:Y:S04]  /*39d30*/  LDL.LU R11, [R1+0x2ac] ;  /* 0x0002ac00010b7983 */ /* 0x000ea80000300800 */
[----:B------:R1:W-:Y:S04]  /*39d40*/  LDGSTS.E [R249+0x601fc], desc[UR22][R4.64], P4 ;  /* 0x601fc00004f97fae */ /* 0x0003e8000a1a1016 */
[----:B----4-:R-:W4:Y:S04]  /*39d50*/  LDL.LU R10, [R1+0x2b0] ;  /* 0x0002b000010a7983 */ /* 0x010f280000300800 */
[----:B------:R-:W4:Y:S01]  /*39d60*/  LDL.LU R16, [R1+0x2ec] ;  /* 0x0002ec0001107983 */ /* 0x000f220000300800 */
[----:B-1----:R-:W-:-:S03]  /*39d70*/  IMAD R4, R250, -0x80, R8 ;  /* 0xffffff80fa047824 */ /* 0x002fc600078e0208 */
[----:B------:R-:W4:Y:S02]  /*39d80*/  LDL.LU R12, [R1+0x2f0] ;  /* 0x0002f000010c7983 */ /* 0x000f240000300800 */
[----:B------:R-:W-:Y:S01]  /*39d90*/  ISETP.GE.AND P4, PT, R133, R4, PT ;  /* 0x000000048500720c */ /* 0x000fe20003f86270 */
[----:B------:R-:W-:Y:S01]  /*39da0*/  UIADD3 UR14, UPT, UPT, UR14, 0x1, URZ ;  /* 0x000000010e0e7890 */ /* 0x000fe2000fffe0ff */
[----:B------:R-:W4:Y:S02]  /*39db0*/  LDL.LU R14, [R1+0x330] ;  /* 0x00033000010e7983 */ /* 0x000f240000300800 */
[----:B------:R-:W-:Y:S01]  /*39dc0*/  SEL R4, RZ, 0x4, P4 ;  /* 0x00000004ff047807 */ /* 0x000fe20002000000 */
[----:B------:R-:W-:Y:S01]  /*39dd0*/  UISETP.GT.AND UP1, UPT, UR14, 0x2, UPT ;  /* 0x000000020e00788c */ /* 0x000fe2000bf24270 */
[----:B------:R-:W4:Y:S02]  /*39de0*/  LDL.LU R8, [R1+0x370] ;  /* 0x0003700001087983 */ /* 0x000f240000300800 */
[----:B------:R-:W-:Y:S01]  /*39df0*/  SEL R4, R4, RZ, !P2 ;  /* 0x000000ff04047207 */ /* 0x000fe20005000000 */
[----:B------:R-:W-:Y:S01]  /*39e00*/  USEL UR14, UR14, URZ, !UP1 ;  /* 0x000000ff0e0e7287 */ /* 0x000fe2000c800000 */
[----:B------:R-:W0:Y:S02]  /*39e10*/  LDGDEPBAR ;  /* 0x00000000000079af */ /* 0x000e240000000000 */
[----:B------:R-:W-:Y:S01]  /*39e20*/  ISETP.NE.U32.AND P2, PT, R4, RZ, PT ;  /* 0x000000ff0400720c */ /* 0x000fe20003f45070 */
[----:B------:R-:W-:-:S06]  /*39e30*/  ULEA UR5, UR14, UR9, 0x11 ;  /* 0x000000090e057291 */ /* 0x000fcc000f8e88ff */
[----:B------:R-:W-:Y:S01]  /*39e40*/  VIADD R6, R132, UR5 ;  /* 0x0000000584067c36 */ /* 0x000fe20008000000 */
[----:B---3--:R-:W-:-:S05]  /*39e50*/  IADD3 R13, P4, PT, R13, R134, RZ ;  /* 0x000000860d0d7210 */ /* 0x008fca0007f9e0ff */
[--C-:B------:R-:W-:Y:S01]  /*39e60*/  IMAD.X R15, R15, 0x1, R135.reuse, P4 ;  /* 0x000000010f0f7824 */ /* 0x100fe200020e0687 */
[----:B------:R-:W-:Y:S01]  /*39e70*/  IADD3 R19, P5, PT, R19, R134, RZ ;  /* 0x0000008613137210 */ /* 0x000fe20007fbe0ff */
[----:B------:R-:W-:Y:S04]  /*39e80*/  STL [R1+0x1b0], R13 ;  /* 0x0001b00d01007387 */ /* 0x000fe80000100800 */
[----:B------:R-:W-:Y:S01]  /*39e90*/  IMAD.X R20, R20, 0x1, R135, P5 ;  /* 0x0000000114147824 */ /* 0x000fe200028e0687 */
[----:B------:R1:W-:Y:S01]  /*39ea0*/  STL [R1+0x1ac], R15 ;  /* 0x0001ac0f01007387 */ /* 0x0003e20000100800 */
[----:B------:R-:W-:-:S03]  /*39eb0*/  IMAD.MOV.U32 R5, RZ, RZ, R15 ;  /* 0x000000ffff057224 */ /* 0x000fc600078e000f */
[----:B------:R-:W-:Y:S04]  /*39ec0*/  STL [R1+0x1f0], R19 ;  /* 0x0001f01301007387 */ /* 0x000fe80000100800 */
[----:B------:R-:W-:Y:S04]  /*39ed0*/  STL [R1+0x1ec], R20 ;  /* 0x0001ec1401007387 */ /* 0x000fe80000100800 */
[----:B-1----:R-:W3:Y:S01]  /*39ee0*/  LDL.LU R15, [R1+0x32c] ;  /* 0x00032c00010f7983 */ /* 0x002ee20000300800 */
[----:B------:R-:W-:-:S03]  /*39ef0*/  IMAD.MOV.U32 R4, RZ, RZ, R13 ;  /* 0x000000ffff047224 */ /* 0x000fc600078e000d */
[----:B------:R-:W3:Y:S04]  /*39f00*/  LDL.LU R13, [R1+0x36c] ;  /* 0x00036c00010d7983 */ /* 0x000ee80000300800 */
[----:B------:R1:W-:Y:S02]  /*39f10*/  LDGSTS.E [R6], desc[UR22][R4.64], P2 ;  /* 0x0000000004067fae */ /* 0x0003e400091a1016 */
[----:B-1----:R-:W-:Y:S01]  /*39f20*/  MOV R4, R19 ;  /* 0x0000001300047202 */ /* 0x002fe20000000f00 */
[----:B------:R-:W-:-:S05]  /*39f30*/  IMAD.MOV.U32 R5, RZ, RZ, R20 ;  /* 0x000000ffff057224 */ /* 0x000fca00078e0014 */
[----:B------:R1:W-:Y:S01]  /*39f40*/  LDGSTS.E [R6+0x400], desc[UR22][R4.64], P2 ;  /* 0x0040000004067fae */ /* 0x0003e200091a1016 */
[-C--:B-----5:R-:W-:Y:S02]  /*39f50*/  IADD3 R7, P4, PT, R7, R134.reuse, RZ ;  /* 0x0000008607077210 */ /* 0x0a0fe40007f9e0ff */
[----:B--2---:R-:W-:-:S03]  /*39f60*/  IADD3 R9, P5, PT, R9, R134, RZ ;  /* 0x0000008609097210 */ /* 0x004fc60007fbe0ff */
[----:B------:R-:W-:Y:S01]  /*39f70*/  IMAD.X R17, R17, 0x1, R135, P4 ;  /* 0x0000000111117824 */ /* 0x000fe200020e0687 */
[----:B------:R-:W-:Y:S01]  /*39f80*/  STL [R1+0x230], R7 ;  /* 0x0002300701007387 */ /* 0x000fe20000100800 */
[----:B-1----:R-:W-:Y:S02]  /*39f90*/  IMAD.MOV.U32 R4, RZ, RZ, R7 ;  /* 0x000000ffff047224 */ /* 0x002fe400078e0007 */
[----:B------:R-:W-:Y:S01]  /*39fa0*/  IMAD.X R18, R18, 0x1, R135, P5 ;  /* 0x0000000112127824 */ /* 0x000fe200028e0687 */
[----:B------:R1:W-:Y:S01]  /*39fb0*/  STL [R1+0x22c], R17 ;  /* 0x00022c1101007387 */ /* 0x0003e20000100800 */
[----:B------:R-:W-:-:S03]  /*39fc0*/  IMAD.MOV.U32 R5, RZ, RZ, R17 ;  /* 0x000000ffff057224 */ /* 0x000fc600078e0011 */
[----:B------:R-:W-:Y:S04]  /*39fd0*/  STL [R1+0x270], R9 ;  /* 0x0002700901007387 */ /* 0x000fe80000100800 */
[----:B------:R2:W-:Y:S04]  /*39fe0*/  LDGSTS.E [R6+0x800], desc[UR22][R4.64], P2 ;  /* 0x0080000004067fae */ /* 0x0005e800091a1016 */
[----:B-1----:R-:W5:Y:S04]  /*39ff0*/  LDL.LU R17, [R1+0x3b0] ;  /* 0x0003b00001117983 */ /* 0x002f680000300800 */
[----:B------:R1:W-:Y:S04]  /*3a000*/  STL [R1+0x26c], R18 ;  /* 0x00026c1201007387 */ /* 0x0003e80000100800 */
[----:B------:R-:W5:Y:S01]  /*3a010*/  LDL.LU R7, [R1+0x3f0] ;  /* 0x0003f00001077983 */ /* 0x000f620000300800 */
[----:B--2---:R-:W-:Y:S01]  /*3a020*/  MOV R5, R18 ;  /* 0x0000001200057202 */ /* 0x004fe20000000f00 */
[----:B------:R-:W-:-:S02]  /*3a030*/  IMAD.MOV.U32 R4, RZ, RZ, R9 ;  /* 0x000000ffff047224 */ /* 0x000fc400078e0009 */
[----:B-1----:R-:W2:Y:S04]  /*3a040*/  LDL.LU R18, [R1+0x3ac] ;  /* 0x0003ac0001127983 */ /* 0x002ea80000300800 */
[----:B------:R-:W2:Y:S01]  /*3a050*/  LDL.LU R9, [R1+0x3ec] ;  /* 0x0003ec0001097983 */ /* 0x000ea20000300800 */
[-C--:B----4-:R-:W-:Y:S02]  /*3a060*/  IADD3 R10, P4, PT, R10, R134.reuse, RZ ;  /* 0x000000860a0a7210 */ /* 0x090fe40007f9e0ff */
[----:B------:R-:W-:Y:S01]  /*3a070*/  IADD3 R12, P5, PT, R12, R134, RZ ;  /* 0x000000860c0c7210 */ /* 0x000fe20007fbe0ff */
[----:B------:R1:W-:Y:S02]  /*3a080*/  LDGSTS.E [R6+0xc00], desc[UR22][R4.64], P2 ;  /* 0x00c0000004067fae */ /* 0x0003e400091a1016 */
[----:B------:R-:W-:-:S02]  /*3a090*/  IMAD.X R11, R11, 0x1, R135, P4 ;  /* 0x000000010b0b7824 */ /* 0x000fc400020e0687 */
[----:B------:R4:W-:Y:S01]  /*3a0a0*/  STL [R1+0x2b0], R10 ;  /* 0x0002b00a01007387 */ /* 0x0009e20000100800 */
[----:B------:R-:W-:-:S03]  /*3a0b0*/  IMAD.X R16, R16, 0x1, R135, P5 ;  /* 0x0000000110107824 */ /* 0x000fc600028e0687 */
[----:B------:R4:W-:Y:S01]  /*3a0c0*/  STL [R1+0x2ac], R11 ;  /* 0x0002ac0b01007387 */ /* 0x0009e20000100800 */
[----:B-1----:R-:W-:-:S03]  /*3a0d0*/  IMAD.MOV.U32 R4, RZ, RZ, R10 ;  /* 0x000000ffff047224 */ /* 0x002fc600078e000a */
[----:B------:R-:W-:Y:S01]  /*3a0e0*/  STL [R1+0x2f0], R12 ;  /* 0x0002f00c01007387 */ /* 0x000fe20000100800 */
[----:B------:R-:W-:-:S03]  /*3a0f0*/  IMAD.MOV.U32 R5, RZ, RZ, R11 ;  /* 0x000000ffff057224 */ /* 0x000fc600078e000b */
[----:B----4-:R-:W4:Y:S01]  /*3a100*/  LDL.LU R10, [R1+0x430] ;  /* 0x00043000010a7983 */ /* 0x010f220000300800 */
[----:B------:R-:W-:-:S03]  /*3a110*/  IADD3 R14, P4, PT, R14, R134, RZ ;  /* 0x000000860e0e7210 */ /* 0x000fc60007f9e0ff */
[----:B------:R1:W-:Y:S04]  /*3a120*/  STL [R1+0x2ec], R16 ;  /* 0x0002ec1001007387 */ /* 0x0003e80000100800 */
[----:B------:R1:W-:Y:S04]  /*3a130*/  LDGSTS.E [R6+0x1000], desc[UR22][R4.64], P2 ;  /* 0x0100000004067fae */ /* 0x0003e800091a1016 */
[----:B------:R-:W4:Y:S01]  /*3a140*/  LDL.LU R11, [R1+0x470] ;  /* 0x00047000010b7983 */ /* 0x000f220000300800 */
[----:B------:R-:W-:Y:S01]  /*3a150*/  IADD3 R8, P5, PT, R8, R134, RZ ;  /* 0x0000008608087210 */ /* 0x000fe20007fbe0ff */
[----:B-1----:R-:W-:-:S02]  /*3a160*/  IMAD.MOV.U32 R5, RZ, RZ, R16 ;  /* 0x000000ffff057224 */ /* 0x002fc400078e0010 */
[----:B------:R-:W4:Y:S01]  /*3a170*/  LDL.LU R16, [R1+0x42c] ;  /* 0x00042c0001107983 */ /* 0x000f220000300800 */
[----:B------:R-:W-:-:S03]  /*3a180*/  IMAD.MOV.U32 R4, RZ, RZ, R12 ;  /* 0x000000ffff047224 */ /* 0x000fc600078e000c */
[----:B------:R-:W4:Y:S04]  /*3a190*/  LDL.LU R12, [R1+0x46c] ;  /* 0x00046c00010c7983 */ /* 0x000f280000300800 */
[----:B------:R1:W-:Y:S04]  /*3a1a0*/  STL [R1+0x330], R14 ;  /* 0x0003300e01007387 */ /* 0x0003e80000100800 */
[----:B------:R1:W-:Y:S02]  /*3a1b0*/  LDGSTS.E [R6+0x1400], desc[UR22][R4.64], P2 ;  /* 0x0140000004067fae */ /* 0x0003e400091a1016 */
[----:B-1----:R-:W-:Y:S01]  /*3a1c0*/  IMAD.MOV.U32 R4, RZ, RZ, R14 ;  /* 0x000000ffff047224 */ /* 0x002fe200078e000e */
[----:B---3--:R-:W-:Y:S01]  /*3a1d0*/  IADD3.X R15, PT, PT, R15, R135, RZ, P4, !PT ;  /* 0x000000870f0f7210 */ /* 0x008fe200027fe4ff */
[----:B------:R-:W-:-:S04]  /*3a1e0*/  IMAD.X R13, R13, 0x1, R135, P5 ;  /* 0x000000010d0d7824 */ /* 0x000fc800028e0687 */
[----:B------:R1:W-:Y:S04]  /*3a1f0*/  STL [R1+0x32c], R15 ;  /* 0x00032c0f01007387 */ /* 0x0003e80000100800 */
[----:B------:R3:W-:Y:S04]  /*3a200*/  STL [R1+0x370], R8 ;  /* 0x0003700801007387 */ /* 0x0007e80000100800 */
[----:B------:R-:W4:Y:S01]  /*3a210*/  LDL.LU R14, [R1+0x4b0] ;  /* 0x0004b000010e7983 */ /* 0x000f220000300800 */
[----:B------:R-:W-:-:S03]  /*3a220*/  IMAD.MOV.U32 R5, RZ, RZ, R15 ;  /* 0x000000ffff057224 */ /* 0x000fc600078e000f */
[----:B------:R3:W-:Y:S04]  /*3a230*/  STL [R1+0x36c], R13 ;  /* 0x00036c0d01007387 */ /* 0x0007e80000100800 */
[----:B------:R-:W4:Y:S04]  /*3a240*/  LDL.LU R19, [R1+0x4f0] ;  /* 0x0004f00001137983 */ /* 0x000f280000300800 */
[----:B-1----:R-:W4:Y:S04]  /*3a250*/  LDL.LU R15, [R1+0x4ac] ;  /* 0x0004ac00010f7983 */ /* 0x002f280000300800 */
[----:B------:R-:W4:Y:S04]  /*3a260*/  LDL.LU R20, [R1+0x4ec] ;  /* 0x0004ec0001147983 */ /* 0x000f280000300800 */
[----:B------:R1:W-:Y:S02]  /*3a270*/  LDGSTS.E [R6+0x1800], desc[UR22][R4.64], P2 ;  /* 0x0180000004067fae */ /* 0x0003e400091a1016 */
[----:B-1----:R-:W-:-:S02]  /*3a280*/  IMAD.MOV.U32 R4, RZ, RZ, R8 ;  /* 0x000000ffff047224 */ /* 0x002fc400078e0008 */
[----:B------:R-:W-:Y:S01]  /*3a290*/  IMAD.MOV.U32 R5, RZ, RZ, R13 ;  /* 0x000000ffff057224 */ /* 0x000fe200078e000d */
[----:B---3--:R-:W3:Y:S04]  /*3a2a0*/  LDL.LU R8, [R1+0x530] ;  /* 0x0005300001087983 */ /* 0x008ee80000300800 */
[----:B------:R-:W3:Y:S04]  /*3a2b0*/  LDL.LU R13, [R1+0x570] ;  /* 0x00057000010d7983 */ /* 0x000ee80000300800 */
[----:B------:R1:W-:Y:S01]  /*3a2c0*/  LDGSTS.E [R6+0x1c00], desc[UR22][R4.64], P2 ;  /* 0x01c0000004067fae */ /* 0x0003e200091a1016 */
[----:B-----5:R-:W-:-:S05]  /*3a2d0*/  IADD3 R17, P4, PT, R17, R134, RZ ;  /* 0x0000008611117210 */ /* 0x020fca0007f9e0ff */
[----:B------:R5:W-:Y:S01]  /*3a2e0*/  STL [R1+0x3b0], R17 ;  /* 0x0003b01101007387 */ /* 0x000be20000100800 */
[----:B------:R-:W-:Y:S01]  /*3a2f0*/  IADD3 R7, P5, PT, R7, R134, RZ ;  /* 0x0000008607077210 */ /* 0x000fe20007fbe0ff */
[----:B--2---:R-:W-:Y:S02]  /*3a300*/  IMAD.X R18, R18, 0x1, R135, P4 ;  /* 0x0000000112127824 */ /* 0x004fe400020e0687 */
[----:B-1----:R-:W-:Y:S01]  /*3a310*/  IMAD.MOV.U32 R4, RZ, RZ, R17 ;  /* 0x000000ffff047224 */ /* 0x002fe200078e0011 */
[----:B------:R-:W-:Y:S02]  /*3a320*/  IADD3.X R9, PT, PT, R9, R135, RZ, P5, !PT ;  /* 0x0000008709097210 */ /* 0x000fe40002ffe4ff */
[----:B------:R1:W-:Y:S04]  /*3a330*/  STL [R1+0x3ac], R18 ;  /* 0x0003ac1201007387 */ /* 0x0003e80000100800 */
[----:B------:R2:W-:Y:S01]  /*3a340*/  STL [R1+0x3f0], R7 ;  /* 0x0003f00701007387 */ /* 0x0005e20000100800 */
[----:B------:R-:W-:-:S03]  /*3a350*/  IMAD.MOV.U32 R5, RZ, RZ, R18 ;  /* 0x000000ffff057224 */ /* 0x000fc600078e0012 */
[----:B-----5:R-:W5:Y:S04]  /*3a360*/  LDL.LU R17, [R1+0x52c] ;  /* 0x00052c0001117983 */ /* 0x020f680000300800 */
[----:B------:R2:W-:Y:S04]  /*3a370*/  STL [R1+0x3ec], R9 ;  /* 0x0003ec0901007387 */ /* 0x0005e80000100800 */
[----:B-1----:R-:W5:Y:S01]  /*3a380*/  LDL.LU R18, [R1+0x56c] ;  /* 0x00056c0001127983 */ /* 0x002f620000300800 */
[----:B----4-:R-:W-:-:S03]  /*3a390*/  IADD3 R10, P4, PT, R10, R134, RZ ;  /* 0x000000860a0a7210 */ /* 0x010fc60007f9e0ff */
[----:B------:R1:W-:Y:S01]  /*3a3a0*/  LDGSTS.E [R6+0x2000], desc[UR22][R4.64], P2 ;  /* 0x0200000004067fae */ /* 0x0003e200091a1016 */
[----:B------:R-:W-:Y:S01]  /*3a3b0*/  IADD3 R11, P5, PT, R11, R134, RZ ;  /* 0x000000860b0b7210 */ /* 0x000fe20007fbe0ff */
[----:B-1----:R-:W-:Y:S02]  /*3a3c0*/  IMAD.MOV.U32 R4, RZ, RZ, R7 ;  /* 0x000000ffff047224 */ /* 0x002fe400078e0007 */
[----:B------:R-:W-:Y:S01]  /*3a3d0*/  IMAD.MOV.U32 R5, RZ, RZ, R9 ;  /* 0x000000ffff057224 */ /* 0x000fe200078e0009 */
[----:B--2---:R-:W2:Y:S04]  /*3a3e0*/  LDL.LU R7, [R1+0x5b0] ;  /* 0x0005b00001077983 */ /* 0x004ea80000300800 */
[----:B------:R-:W4:Y:S01]  /*3a3f0*/  LDL.LU R9, [R1+0x5f0] ;  /* 0x0005f00001097983 */ /* 0x000f220000300800 */
[----:B------:R-:W-:-:S03]  /*3a400*/  IMAD.X R16, R16, 0x1, R135, P4 ;  /* 0x0000000110107824 */ /* 0x000fc600020e0687 */
[----:B------:R1:W-:Y:S01]  /*3a410*/  STL [R1+0x430], R10 ;  /* 0x0004300a01007387 */ /* 0x0003e20000100800 */
[----:B------:R-:W-:-:S03]  /*3a420*/  IMAD.X R12, R12, 0x1, R135, P5 ;  /* 0x000000010c0c7824 */ /* 0x000fc600028e0687 */
[----:B------:R1:W-:Y:S04]  /*3a430*/  LDGSTS.E [R6+0x2400], desc[UR22][R4.64], P2 ;  /* 0x0240000004067fae */ /* 0x0003e800091a1016 */
[----:B------:R1:W-:Y:S04]  /*3a440*/  STL [R1+0x42c], R16 ;  /* 0x00042c1001007387 */ /* 0x0003e80000100800 */
[----:B------:R1:W-:Y:S02]  /*3a450*/  STL [R1+0x470], R11 ;  /* 0x0004700b01007387 */ /* 0x0003e40000100800 */
[----:B-1----:R-:W-:-:S02]  /*3a460*/  MOV R4, R10 ;  /* 0x0000000a00047202 */ /* 0x002fc40000000f00 */
[----:B------:R-:W4:Y:S01]  /*3a470*/  LDL.LU R10, [R1+0x5ac] ;  /* 0x0005ac00010a7983 */ /* 0x000f220000300800 */
[----:B------:R-:W-:-:S03]  /*3a480*/  IMAD.MOV.U32 R5, RZ, RZ, R16 ;  /* 0x000000ffff057224 */ /* 0x000fc600078e0010 */
[----:B------:R1:W-:Y:S04]  /*3a490*/  STL [R1+0x46c], R12 ;  /* 0x00046c0c01007387 */ /* 0x0003e80000100800 */
[----:B------:R-:W4:Y:S04]  /*3a4a0*/  LDL.LU R16, [R1+0x5ec] ;  /* 0x0005ec0001107983 */ /* 0x000f280000300800 */
[----:B------:R1:W-:Y:S02]  /*3a4b0*/  LDGSTS.E [R6+0x2800], desc[UR22][R4.64], P2 ;  /* 0x0280000004067fae */ /* 0x0003e400091a1016 */
[----:B-1----:R-:W-:-:S02]  /*3a4c0*/  IMAD.MOV.U32 R4, RZ, RZ, R11 ;  /* 0x000000ffff047224 */ /* 0x002fc400078e000b */
[----:B------:R-:W-:Y:S01]  /*3a4d0*/  IMAD.MOV.U32 R5, RZ, RZ, R12 ;  /* 0x000000ffff057224 */ /* 0x000fe200078e000c */
[----:B------:R-:W4:Y:S04]  /*3a4e0*/  LDL.LU R11, [R1+0x630] ;  /* 0x00063000010b7983 */ /* 0x000f280000300800 */
[----:B------:R-:W4:Y:S04]  /*3a4f0*/  LDL.LU R12, [R1+0x670] ;  /* 0x00067000010c7983 */ /* 0x000f280000300800 */
[----:B------:R1:W-:Y:S01]  /*3a500*/  LDGSTS.E [R6+0x2c00], desc[UR22][R4.64], P2 ;  /* 0x02c0000004067fae */ /* 0x0003e200091a1016 */
[----:B------:R-:W-:-:S05]  /*3a510*/  IADD3 R14, P4, PT, R14, R134, RZ ;  /* 0x000000860e0e7210 */ /* 0x000fca0007f9e0ff */
[----:B------:R-:W-:Y:S01]  /*3a520*/  STL [R1+0x4b0], R14 ;  /* 0x0004b00e01007387 */ /* 0x000fe20000100800 */
[----:B------:R-:W-:Y:S01]  /*3a530*/  IADD3 R19, P5, PT, R19, R134, RZ ;  /* 0x0000008613137210 */ /* 0x000fe20007fbe0ff */
[----:B------:R-:W-:-:S04]  /*3a540*/  IMAD.X R15, R15, 0x1, R135, P4 ;  /* 0x000000010f0f7824 */ /* 0x000fc800020e0687 */
[----:B------:R-:W-:Y:S01]  /*3a550*/  IMAD.X R20, R20, 0x1, R135, P5 ;  /* 0x0000000114147824 */ /* 0x000fe200028e0687 */
[----:B------:R1:W-:Y:S02]  /*3a560*/  STL [R1+0x4ac], R15 ;  /* 0x0004ac0f01007387 */ /* 0x0003e40000100800 */
[----:B-1----:R-:W-:Y:S02]  /*3a570*/  MOV R5, R15 ;  /* 0x0000000f00057202 */ /* 0x002fe40000000f00 */
[----:B------:R-:W-:Y:S01]  /*3a580*/  STL [R1+0x4f0], R19 ;  /* 0x0004f01301007387 */ /* 0x000fe20000100800 */
[----:B------:R-:W-:-:S03]  /*3a590*/  IMAD.MOV.U32 R4, RZ, RZ, R14 ;  /* 0x000000ffff047224 */ /* 0x000fc600078e000e */
[----:B------:R-:W4:Y:S04]  /*3a5a0*/  LDL.LU R15, [R1+0x62c] ;  /* 0x00062c00010f7983 */ /* 0x000f280000300800 */
[----:B------:R-:W-:Y:S04]  /*3a5b0*/  STL [R1+0x4ec], R20 ;  /* 0x0004ec1401007387 */ /* 0x000fe80000100800 */
[----:B------:R-:W4:Y:S01]  /*3a5c0*/  LDL.LU R14, [R1+0x66c] ;  /* 0x00066c00010e7983 */ /* 0x000f220000300800 */
[----:B---3--:R-:W-:-:S03]  /*3a5d0*/  IADD3 R8, P4, PT, R8, R134, RZ ;  /* 0x0000008608087210 */ /* 0x008fc60007f9e0ff */
[----:B------:R1:W-:Y:S01]  /*3a5e0*/  LDGSTS.E [R6+0x3000], desc[UR22][R4.64], P2 ;  /* 0x0300000004067fae */ /* 0x0003e200091a1016 */
[----:B------:R-:W-:-:S03]  /*3a5f0*/  IADD3 R13, P5, PT, R13, R134, RZ ;  /* 0x000000860d0d7210 */ /* 0x000fc60007fbe0ff */
[----:B------:R-:W-:Y:S01]  /*3a600*/  STL [R1+0x530], R8 ;  /* 0x0005300801007387 */ /* 0x000fe20000100800 */
[----:B-1----:R-:W-:Y:S02]  /*3a610*/  IMAD.MOV.U32 R4, RZ, RZ, R19 ;  /* 0x000000ffff047224 */ /* 0x002fe400078e0013 */
[----:B------:R-:W-:-:S05]  /*3a620*/  IMAD.MOV.U32 R5, RZ, RZ, R20 ;  /* 0x000000ffff057224 */ /* 0x000fca00078e0014 */
[----:B------:R1:W-:Y:S02]  /*3a630*/  LDGSTS.E [R6+0x3400], desc[UR22][R4.64], P2 ;  /* 0x0340000004067fae */ /* 0x0003e400091a1016 */
[----:B-1----:R-:W-:Y:S02]  /*3a640*/  IMAD.MOV.U32 R4, RZ, RZ, R8 ;  /* 0x000000ffff047224 */ /* 0x002fe400078e0008 */
[----:B-----5:R-:W-:-:S04]  /*3a650*/  IMAD.X R17, R17, 0x1, R135, P4 ;  /* 0x0000000111117824 */ /* 0x020fc800020e0687 */
[----:B------:R-:W-:Y:S01]  /*3a660*/  IMAD.MOV.U32 R5, RZ, RZ, R17 ;  /* 0x000000ffff057224 */ /* 0x000fe200078e0011 */
[----:B------:R1:W-:Y:S01]  /*3a670*/  STL [R1+0x52c], R17 ;  /* 0x00052c1101007387 */ /* 0x0003e20000100800 */
[----:B------:R-:W-:-:S03]  /*3a680*/  IMAD.X R18, R18, 0x1, R135, P5 ;  /* 0x0000000112127824 */ /* 0x000fc600028e0687 */
[----:B------:R-:W-:Y:S04]  /*3a690*/  STL [R1+0x570], R13 ;  /* 0x0005700d01007387 */ /* 0x000fe80000100800 */
[----:B------:R3:W-:Y:S04]  /*3a6a0*/  LDGSTS.E [R6+0x3800], desc[UR22][R4.64], P2 ;  /* 0x0380000004067fae */ /* 0x0007e800091a1016 */
[----:B-1----:R-:W5:Y:S04]  /*3a6b0*/  LDL.LU R17, [R1+0x6b0] ;  /* 0x0006b00001117983 */ /* 0x002f680000300800 */
[----:B------:R1:W-:Y:S04]  /*3a6c0*/  STL [R1+0x56c], R18 ;  /* 0x00056c1201007387 */ /* 0x0003e80000100800 */
[----:B------:R-:W5:Y:S01]  /*3a6d0*/  LDL.LU R8, [R1+0x6f0] ;  /* 0x0006f00001087983 */ /* 0x000f620000300800 */
[----:B---3--:R-:W-:-:S03]  /*3a6e0*/  IMAD.MOV.U32 R5, RZ, RZ, R18 ;  /* 0x000000ffff057224 */ /* 0x008fc600078e0012 */
[----:B-1----:R-:W3:Y:S01]  /*3a6f0*/  LDL.LU R18, [R1+0x6ac] ;  /* 0x0006ac0001127983 */ /* 0x002ee20000300800 */
[----:B------:R-:W-:-:S03]  /*3a700*/  MOV R4, R13 ;  /* 0x0000000d00047202 */ /* 0x000fc60000000f00 */
[----:B------:R-:W3:Y:S01]  /*3a710*/  LDL.LU R13, [R1+0x6ec] ;  /* 0x0006ec00010d7983 */ /* 0x000ee20000300800 */
[-C--:B--2---:R-:W-:Y:S02]  /*3a720*/  IADD3 R7, P4, PT, R7, R134.reuse, RZ ;  /* 0x0000008607077210 */ /* 0x084fe40007f9e0ff */
[----:B----4-:R-:W-:Y:S01]  /*3a730*/  IADD3 R9, P5, PT, R9, R134, RZ ;  /* 0x0000008609097210 */ /* 0x010fe20007fbe0ff */
[----:B------:R1:W-:Y:S04]  /*3a740*/  LDGSTS.E [R6+0x3c00], desc[UR22][R4.64], P2 ;  /* 0x03c0000004067fae */ /* 0x0003e800091a1016 */
[----:B------:R-:W-:Y:S01]  /*3a750*/  STL [R1+0x5b0], R7 ;  /* 0x0005b00701007387 */ /* 0x000fe20000100800 */
[----:B------:R-:W-:Y:S02]  /*3a760*/  IMAD.X R10, R10, 0x1, R135, P4 ;  /* 0x000000010a0a7824 */ /* 0x000fe400020e0687 */
[----:B-1----:R-:W-:-:S02]  /*3a770*/  IMAD.MOV.U32 R4, RZ, RZ, R7 ;  /* 0x000000ffff047224 */ /* 0x002fc400078e0007 */
[----:B------:R-:W-:Y:S01]  /*3a780*/  IMAD.MOV.U32 R5, RZ, RZ, R10 ;  /* 0x000000ffff057224 */ /* 0x000fe200078e000a */
[----:B------:R1:W-:Y:S01]  /*3a790*/  STL [R1+0x5ac], R10 ;  /* 0x0005ac0a01007387 */ /* 0x0003e20000100800 */
[----:B------:R-:W-:-:S03]  /*3a7a0*/  IMAD.X R16, R16, 0x1, R135, P5 ;  /* 0x0000000110107824 */ /* 0x000fc600028e0687 */
[----:B------:R-:W-:Y:S04]  /*3a7b0*/  STL [R1+0x5f0], R9 ;  /* 0x0005f00901007387 */ /* 0x000fe80000100800 */
[----:B------:R2:W-:Y:S04]  /*3a7c0*/  LDGSTS.E [R6+0x4000], desc[UR22][R4.64], P2 ;  /* 0x0400000004067fae */ /* 0x0005e800091a1016 */
[----:B-1----:R-:W4:Y:S04]  /*3a7d0*/  LDL.LU R10, [R1+0x730] ;  /* 0x00073000010a7983 */ /* 0x002f280000300800 */
[----:B------:R1:W-:Y:S04]  /*3a7e0*/  STL [R1+0x5ec], R16 ;  /* 0x0005ec1001007387 */ /* 0x0003e80000100800 */
[----:B------:R-:W4:Y:S01]  /*3a7f0*/  LDL.LU R7, [R1+0x770] ;  /* 0x0007700001077983 */ /* 0x000f220000300800 */
[----:B--2---:R-:W-:-:S02]  /*3a800*/  MOV R5, R16 ;  /* 0x0000001000057202 */ /* 0x004fc40000000f00 */
[-C--:B------:R-:W-:Y:S01]  /*3a810*/  IADD3 R11, P4, PT, R11, R134.reuse, RZ ;  /* 0x000000860b0b7210 */ /* 0x080fe20007f9e0ff */
[----:B-1----:R-:W2:Y:S01]  /*3a820*/  LDL.LU R16, [R1+0x72c] ;  /* 0x00072c0001107983 */ /* 0x002ea20000300800 */
[----:B------:R-:W-:Y:S01]  /*3a830*/  IMAD.MOV.U32 R4, RZ, RZ, R9 ;  /* 0x000000ffff047224 */ /* 0x000fe200078e0009 */
[----:B------:R-:W-:Y:S02]  /*3a840*/  IADD3 R12, P5, PT, R12, R134, RZ ;  /* 0x000000860c0c7210 */ /* 0x000fe40007fbe0ff */
[----:B------:R-:W2:Y:S04]  /*3a850*/  LDL.LU R9, [R1+0x76c] ;  /* 0x00076c0001097983 */ /* 0x000ea80000300800 */
[----:B------:R1:W-:Y:S04]  /*3a860*/  LDGSTS.E [R6+0x4400], desc[UR22][R4.64], P2 ;  /* 0x0440000004067fae */ /* 0x0003e800091a1016 */
[----:B------:R1:W-:Y:S02]  /*3a870*/  STL [R1+0x630], R11 ;  /* 0x0006300b01007387 */ /* 0x0003e40000100800 */
[----:B-1----:R-:W-:-:S02]  /*3a880*/  IMAD.MOV.U32 R4, RZ, RZ, R11 ;  /* 0x000000ffff047224 */ /* 0x002fc400078e000b */
[----:B------:R-:W-:-:S04]  /*3a890*/  IMAD.X R15, R15, 0x1, R135, P4 ;  /* 0x000000010f0f7824 */ /* 0x000fc800020e0687 */
[----:B------:R-:W-:Y:S01]  /*3a8a0*/  IMAD.MOV.U32 R5, RZ, RZ, R15 ;  /* 0x000000ffff057224 */ /* 0x000fe200078e000f */
[----:B------:R-:W-:Y:S01]  /*3a8b0*/  STL [R1+0x62c], R15 ;  /* 0x00062c0f01007387 */ /* 0x000fe20000100800 */
[----:B------:R-:W-:-:S03]  /*3a8c0*/  IMAD.X R14, R14, 0x1, R135, P5 ;  /* 0x000000010e0e7824 */ /* 0x000fc600028e0687 */
[----:B------:R1:W-:Y:S04]  /*3a8d0*/  STL [R1+0x670], R12 ;  /* 0x0006700c01007387 */ /* 0x0003e80000100800 */
[----:B------:R-:W2:Y:S04]  /*3a8e0*/  LDL.LU R11, [R1+0x7b0] ;  /* 0x0007b000010b7983 */ /* 0x000ea80000300800 */
[----:B------:R1:W-:Y:S04]  /*3a8f0*/  STL [R1+0x66c], R14 ;  /* 0x00066c0e01007387 */ /* 0x0003e80000100800 */
[----:B------:R1:W-:Y:S04]  /*3a900*/  LDGSTS.E [R6+0x4800], desc[UR22][R4.64], P2 ;  /* 0x0480000004067fae */ /* 0x0003e800091a1016 */
[----:B------:R-:W2:Y:S01]  /*3a910*/  LDL.LU R19, [R1+0x7f0] ;  /* 0x0007f00001137983 */ /* 0x000ea20000300800 */
[----:B-1----:R-:W-:-:S03]  /*3a920*/  IMAD.MOV.U32 R4, RZ, RZ, R12 ;  /* 0x000000ffff047224 */ /* 0x002fc600078e000c */
[----:B------:R-:W2:Y:S04]  /*3a930*/  LDL.LU R12, [R1+0x7ac] ;  /* 0x0007ac00010c7983 */ /* 0x000ea80000300800 */
[----:B------:R-:W2:Y:S01]  /*3a940*/  LDL.LU R20, [R1+0x7ec] ;  /* 0x0007ec0001147983 */ /* 0x000ea20000300800 */
[----:B------:R-:W-:-:S03]  /*3a950*/  IMAD.MOV.U32 R5, RZ, RZ, R14 ;  /* 0x000000ffff057224 */ /* 0x000fc600078e000e */
[----:B------:R-:W2:Y:S04]  /*3a960*/  LDL.LU R14, [R1+0x830] ;  /* 0x00083000010e7983 */ /* 0x000ea80000300800 */
[----:B------:R-:W2:Y:S04]  /*3a970*/  LDL.LU R15, [R1+0x870] ;  /* 0x00087000010f7983 */ /* 0x000ea80000300800 */
[----:B------:R1:W-:Y:S01]  /*3a980*/  LDGSTS.E [R6+0x4c00], desc[UR22][R4.64], P2 ;  /* 0x04c0000004067fae */ /* 0x0003e200091a1016 */
[----:B-----5:R-:W-:-:S05]  /*3a990*/  IADD3 R17, P4, PT, R17, R134, RZ ;  /* 0x0000008611117210 */ /* 0x020fca0007f9e0ff */
[----:B------:R-:W-:Y:S01]  /*3a9a0*/  STL [R1+0x6b0], R17 ;  /* 0x0006b01101007387 */ /* 0x000fe20000100800 */
[----:B------:R-:W-:Y:S02]  /*3a9b0*/  IADD3 R8, P5, PT, R8, R134, RZ ;  /* 0x0000008608087210 */ /* 0x000fe40007fbe0ff */
[----:B---3--:R-:W-:-:S03]  /*3a9c0*/  IADD3.X R18, PT, PT, R18, R135, RZ, P4, !PT ;  /* 0x0000008712127210 */ /* 0x008fc600027fe4ff */
[----:B------:R-:W-:Y:S02]  /*3a9d0*/  IMAD.X R13, R13, 0x1, R135, P5 ;  /* 0x000000010d0d7824 */ /* 0x000fe400028e0687 */
[----:B------:R3:W-:Y:S01]  /*3a9e0*/  STL [R1+0x6ac], R18 ;  /* 0x0006ac1201007387 */ /* 0x0007e20000100800 */
[----:B-1----:R-:W-:-:S03]  /*3a9f0*/  IMAD.MOV.U32 R5, RZ, RZ, R18 ;  /* 0x000000ffff057224 */ /* 0x002fc600078e0012 */
[----:B------:R1:W-:Y:S01]  /*3aa00*/  STL [R1+0x6f0], R8 ;  /* 0x0006f00801007387 */ /* 0x0003e20000100800 */
[----:B------:R-:W-:-:S03]  /*3aa10*/  IMAD.MOV.U32 R4, RZ, RZ, R17 ;  /* 0x000000ffff047224 */ /* 0x000fc600078e0011 */
[----:B---3--:R-:W3:Y:S04]  /*3aa20*/  LDL.LU R18, [R1+0x82c] ;  /* 0x00082c0001127983 */ /* 0x008ee80000300800 */
[----:B------:R5:W-:Y:S04]  /*3aa30*/  STL [R1+0x6ec], R13 ;  /* 0x0006ec0d01007387 */ /* 0x000be80000100800 */
[----:B------:R-:W3:Y:S04]  /*3aa40*/  LDL.LU R17, [R1+0x86c] ;  /* 0x00086c0001117983 */ /* 0x000ee80000300800 */
[----:B------:R1:W-:Y:S01]  /*3aa50*/  LDGSTS.E [R6+0x5000], desc[UR22][R4.64], P2 ;  /* 0x0500000004067fae */ /* 0x0003e200091a1016 */
[----:B----4-:R-:W-:Y:S01]  /*3aa60*/  IADD3 R10, P4, PT, R10, R134, RZ ;  /* 0x000000860a0a7210 */ /* 0x010fe20007f9e0ff */
[----:B-1----:R-:W-:-:S02]  /*3aa70*/  IMAD.MOV.U32 R4, RZ, RZ, R8 ;  /* 0x000000ffff047224 */ /* 0x002fc400078e0008 */
[----:B------:R-:W-:Y:S01]  /*3aa80*/  IMAD.MOV.U32 R5, RZ, RZ, R13 ;  /* 0x000000ffff057224 */ /* 0x000fe200078e000d */
[----:B------:R-:W4:Y:S01]  /*3aa90*/  LDL.LU R8, [R1+0x8b0] ;  /* 0x0008b00001087983 */ /* 0x000f220000300800 */
[----:B------:R-:W-:-:S03]  /*3aaa0*/  IADD3 R7, P5, PT, R7, R134, RZ ;  /* 0x0000008607077210 */ /* 0x000fc60007fbe0ff */
[----:B-----5:R-:W5:Y:S01]  /*3aab0*/  LDL.LU R13, [R1+0x8f0] ;  /* 0x0008f000010d7983 */ /* 0x020f620000300800 */
[----:B--2---:R-:W-:-:S03]  /*3aac0*/  IMAD.X R16, R16, 0x1, R135, P4 ;  /* 0x0000000110107824 */ /* 0x004fc600020e0687 */
[----:B------:R1:W-:Y:S01]  /*3aad0*/  STL [R1+0x730], R10 ;  /* 0x0007300a01007387 */ /* 0x0003e20000100800 */
[----:B------:R-:W-:-:S03]  /*3aae0*/  IADD3.X R9, PT, PT, R9, R135, RZ, P5, !PT ;  /* 0x0000008709097210 */ /* 0x000fc60002ffe4ff */
[----:B------:R2:W-:Y:S04]  /*3aaf0*/  LDGSTS.E [R6+0x5400], desc[UR22][R4.64], P2 ;  /* 0x0540000004067fae */ /* 0x0005e800091a1016 */
[----:B------:R1:W-:Y:S04]  /*3ab00*/  STL [R1+0x72c], R16 ;  /* 0x00072c1001007387 */ /* 0x0003e80000100800 */
[----:B------:R-:W-:Y:S01]  /*3ab10*/  STL [R1+0x770], R7 ;  /* 0x0007700701007387 */ /* 0x000fe20000100800 */
[----:B--2---:R-:W-:-:S03]  /*3ab20*/  IMAD.MOV.U32 R4, RZ, RZ, R10 ;  /* 0x000000ffff047224 */ /* 0x004fc600078e000a */
[----:B-1----:R-:W2:Y:S01]  /*3ab30*/  LDL.LU R10, [R1+0x8ac] ;  /* 0x0008ac00010a7983 */ /* 0x002ea20000300800 */
[----:B------:R-:W-:-:S03]  /*3ab40*/  IMAD.MOV.U32 R5, RZ, RZ, R16 ;  /* 0x000000ffff057224 */ /* 0x000fc600078e0010 */
[----:B------:R1:W-:Y:S04]  /*3ab50*/  STL [R1+0x76c], R9 ;  /* 0x00076c0901007387 */ /* 0x0003e80000100800 */
[----:B------:R-:W2:Y:S04]  /*3ab60*/  LDL.LU R16, [R1+0x8ec] ;  /* 0x0008ec0001107983 */ /* 0x000ea80000300800 */
[----:B------:R1:W-:Y:S01]  /*3ab70*/  LDGSTS.E [R6+0x5800], desc[UR22][R4.64], P2 ;  /* 0x0580000004067fae */ /* 0x0003e200091a1016 */
[----:B------:R-:W-:Y:S01]  /*3ab80*/  IADD3 R11, P4, PT, R11, R134, RZ ;  /* 0x000000860b0b7210 */ /* 0x000fe20007f9e0ff */
[----:B-1----:R-:W-:-:S02]  /*3ab90*/  IMAD.MOV.U32 R4, RZ, RZ, R7 ;  /* 0x000000ffff047224 */ /* 0x002fc400078e0007 */
[----:B------:R-:W-:Y:S02]  /*3aba0*/  IMAD.MOV.U32 R5, RZ, RZ, R9 ;  /* 0x000000ffff057224 */ /* 0x000fe400078e0009 */
[----:B------:R-:W2:Y:S04]  /*3abb0*/  LDL.LU R9, [R1+0x930] ;  /* 0x0009300001097983 */ /* 0x000ea80000300800 */
[----:B------:R-:W2:Y:S01]  /*3abc0*/  LDL.LU R7, [R1+0x970] ;  /* 0x0009700001077983 */ /* 0x000ea20000300800 */
[----:B------:R-:W-:-:S03]  /*3abd0*/  IADD3 R19, P5, PT, R19, R134, RZ ;  /* 0x0000008613137210 */ /* 0x000fc60007fbe0ff */
[----:B------:R-:W-:Y:S04]  /*3abe0*/  STL [R1+0x7b0], R11 ;  /* 0x0007b00b01007387 */ /* 0x000fe80000100800 */
[----:B------:R1:W-:Y:S01]  /*3abf0*/  LDGSTS.E [R6+0x5c00], desc[UR22][R4.64], P2 ;  /* 0x05c0000004067fae */ /* 0x0003e200091a1016 */
[----:B------:R-:W-:Y:S01]  /*3ac00*/  IMAD.X R12, R12, 0x1, R135, P4 ;  /* 0x000000010c0c7824 */ /* 0x000fe200020e0687 */
[----:B------:R-:W-:-:S04]  /*3ac10*/  IADD3.X R20, PT, PT, R20, R135, RZ, P5, !PT ;  /* 0x0000008714147210 */ /* 0x000fc80002ffe4ff */
[----:B------:R1:W-:Y:S02]  /*3ac20*/  STL [R1+0x7ac], R12 ;  /* 0x0007ac0c01007387 */ /* 0x0003e40000100800 */
[----:B-1----:R-:W-:Y:S02]  /*3ac30*/  IMAD.MOV.U32 R5, RZ, RZ, R12 ;  /* 0x000000ffff057224 */ /* 0x002fe400078e000c */
[----:B------:R-:W-:Y:S01]  /*3ac40*/  STL [R1+0x7f0], R19 ;  /* 0x0007f01301007387 */ /* 0x000fe20000100800 */
[----:B------:R-:W-:-:S03]  /*3ac50*/  IMAD.MOV.U32 R4, RZ, RZ, R11 ;  /* 0x000000ffff047224 */ /* 0x000fc600078e000b */
[----:B------:R-:W2:Y:S04]  /*3ac60*/  LDL.LU R12, [R1+0x92c] ;  /* 0x00092c00010c7983 */ /* 0x000ea80000300800 */
[----:B------:R-:W-:Y:S04]  /*3ac70*/  STL [R1+0x7ec], R20 ;  /* 0x0007ec1401007387 */ /* 0x000fe80000100800 */
[----:B------:R-:W2:Y:S01]  /*3ac80*/  LDL.LU R11, [R1+0x96c] ;  /* 0x00096c00010b7983 */ /* 0x000ea20000300800 */
[----:B------:R-:W-:-:S03]  /*3ac90*/  IADD3 R14, P4, PT, R14, R134, RZ ;  /* 0x000000860e0e7210 */ /* 0x000fc60007f9e0ff */
[----:B------:R1:W-:Y:S01]  /*3aca0*/  LDGSTS.E [R6+0x6000], desc[UR22][R4.64], P2 ;  /* 0x0600000004067fae */ /* 0x0003e200091a1016 */
[----:B------:R-:W-:-:S03]  /*3acb0*/  IADD3 R15, P5, PT, R15, R134, RZ ;  /* 0x000000860f0f7210 */ /* 0x000fc60007fbe0ff */
[----:B------:R3:W-:Y:S01]  /*3acc0*/  STL [R1+0x830], R14 ;  /* 0x0008300e01007387 */ /* 0x0007e20000100800 */
[----:B-1----:R-:W-:Y:S02]  /*3acd0*/  IMAD.MOV.U32 R4, RZ, RZ, R19 ;  /* 0x000000ffff047224 */ /* 0x002fe400078e0013 */
[----:B------:R-:W-:-:S05]  /*3ace0*/  IMAD.MOV.U32 R5, RZ, RZ, R20 ;  /* 0x000000ffff057224 */ /* 0x000fca00078e0014 */
[----:B------:R1:W-:Y:S02]  /*3acf0*/  LDGSTS.E [R6+0x6400], desc[UR22][R4.64], P2 ;  /* 0x0640000004067fae */ /* 0x0003e400091a1016 */
[----:B-1----:R-:W-:Y:S02]  /*3ad00*/  IMAD.MOV.U32 R4, RZ, RZ, R14 ;  /* 0x000000ffff047224 */ /* 0x002fe400078e000e */
[----:B---3--:R-:W-:-:S04]  /*3ad10*/  IMAD.X R18, R18, 0x1, R135, P4 ;  /* 0x0000000112127824 */ /* 0x008fc800020e0687 */
[----:B------:R-:W-:Y:S01]  /*3ad20*/  IMAD.MOV.U32 R5, RZ, RZ, R18 ;  /* 0x000000ffff057224 */ /* 0x000fe200078e0012 */
[----:B------:R-:W-:Y:S01]  /*3ad30*/  STL [R1+0x82c], R18 ;  /* 0x00082c1201007387 */ /* 0x000fe20000100800 */
[----:B------:R-:W-:-:S03]  /*3ad40*/  IADD3.X R17, PT, PT, R17, R135, RZ, P5, !PT ;  /* 0x0000008711117210 */ /* 0x000fc60002ffe4ff */
[----:B------:R1:W-:Y:S04]  /*3ad50*/  STL [R1+0x870], R15 ;  /* 0x0008700f01007387 */ /* 0x0003e80000100800 */
[----:B------:R-:W3:Y:S04]  /*3ad60*/  LDL.LU R14, [R1+0x1b8] ;  /* 0x0001b800010e7983 */ /* 0x000ee80000300800 */
[----:B------:R-:W-:Y:S04]  /*3ad70*/  STL [R1+0x86c], R17 ;  /* 0x00086c1101007387 */ /* 0x000fe80000100800 */
[----:B------:R1:W-:Y:S04]  /*3ad80*/  LDGSTS.E [R6+0x6800], desc[UR22][R4.64], P2 ;  /* 0x0680000004067fae */ /* 0x0003e800091a1016 */
[----:B------:R-:W3:Y:S01]  /*3ad90*/  LDL.LU R19, [R1+0x1f8] ;  /* 0x0001f80001137983 */ /* 0x000ee20000300800 */
[----:B-1----:R-:W-:-:S03]  /*3ada0*/  IMAD.MOV.U32 R4, RZ, RZ, R15 ;  /* 0x000000ffff047224 */ /* 0x002fc600078e000f */
[----:B------:R-:W3:Y:S01]  /*3adb0*/  LDL.LU R15, [R1+0x1b4] ;  /* 0x0001b400010f7983 */ /* 0x000ee20000300800 */
[-C--:B----4-:R-:W-:Y:S01]  /*3adc0*/  IADD3 R8, P4, PT, R8, R134.reuse, RZ ;  /* 0x0000008608087210 */ /* 0x090fe20007f9e0ff */
[----:B------:R-:W-:Y:S01]  /*3add0*/  IMAD.MOV.U32 R5, RZ, RZ, R17 ;  /* 0x000000ffff057224 */ /* 0x000fe200078e0011 */
[----:B-----5:R-:W-:Y:S01]  /*3ade0*/  IADD3 R13, P5, PT, R13, R134, RZ ;  /* 0x000000860d0d7210 */ /* 0x020fe20007fbe0ff */
[----:B------:R-:W4:Y:S04]  /*3adf0*/  LDL.LU R20, [R1+0x1f4] ;  /* 0x0001f40001147983 */ /* 0x000f280000300800 */
[----:B------:R1:W-:Y:S04]  /*3ae00*/  STL [R1+0x8b0], R8 ;  /* 0x0008b00801007387 */ /* 0x0003e80000100800 */
[----:B------:R5:W-:Y:S01]  /*3ae10*/  LDGSTS.E [R6+0x6c00], desc[UR22][R4.64], P2 ;  /* 0x06c0000004067fae */ /* 0x000be200091a1016 */
[----:B--2---:R-:W-:-:S02]  /*3ae20*/  IMAD.X R10, R10, 0x1, R135, P4 ;  /* 0x000000010a0a7824 */ /* 0x004fc400020e0687 */
[----:B-----5:R-:W-:-:S03]  /*3ae30*/  IMAD.MOV.U32 R4, RZ, RZ, R8 ;  /* 0x000000ffff047224 */ /* 0x020fc600078e0008 */
[----:B------:R2:W-:Y:S01]  /*3ae40*/  STL [R1+0x8ac], R10 ;  /* 0x0008ac0a01007387 */ /* 0x0005e20000100800 */
[----:B------:R-:W-:-:S03]  /*3ae50*/  IADD3.X R16, PT, PT, R16, R135, RZ, P5, !PT ;  /* 0x0000008710107210 */ /* 0x000fc60002ffe4ff */
[----:B------:R-:W-:Y:S01]  /*3ae60*/  STL [R1+0x8f0], R13 ;  /* 0x0008f00d01007387 */ /* 0x000fe20000100800 */
[----:B------:R-:W-:-:S03]  /*3ae70*/  IMAD.MOV.U32 R5, RZ, RZ, R10 ;  /* 0x000000ffff057224 */ /* 0x000fc600078e000a */
[----:B-1----:R-:W5:Y:S04]  /*3ae80*/  LDL.LU R8, [R1+0x238] ;  /* 0x0002380001087983 */ /* 0x002f680000300800 */
[----:B------:R-:W-:Y:S04]  /*3ae90*/  STL [R1+0x8ec], R16 ;  /* 0x0008ec1001007387 */ /* 0x000fe80000100800 */
[----:B--2---:R-:W2:Y:S04]  /*3aea0*/  LDL.LU R10, [R1+0x278] ;  /* 0x00027800010a7983 */ /* 0x004ea80000300800 */
[----:B------:R-:W2:Y:S04]  /*3aeb0*/  LDL.LU R17, [R1+0x234] ;  /* 0x0002340001117983 */ /* 0x000ea80000300800 */
[----:B------:R1:W-:Y:S01]  /*3aec0*/  LDGSTS.E [R6+0x7000], desc[UR22][R4.64], P2 ;  /* 0x0700000004067fae */ /* 0x0003e200091a1016 */
[----:B------:R-:W-:-:S03]  /*3aed0*/  IADD3 R9, P4, PT, R9, R134, RZ ;  /* 0x0000008609097210 */ /* 0x000fc60007f9e0ff */
[----:B------:R-:W2:Y:S01]  /*3aee0*/  LDL.LU R18, [R1+0x274] ;  /* 0x0002740001127983 */ /* 0x000ea20000300800 */
[----:B------:R-:W-:Y:S01]  /*3aef0*/  IADD3 R7, P5, PT, R7, R134, RZ ;  /* 0x0000008607077210 */ /* 0x000fe20007fbe0ff */
[----:B-1----:R-:W-:Y:S02]  /*3af00*/  IMAD.MOV.U32 R4, RZ, RZ, R13 ;  /* 0x000000ffff047224 */ /* 0x002fe400078e000d */
[----:B------:R-:W-:Y:S01]  /*3af10*/  IMAD.MOV.U32 R5, RZ, RZ, R16 ;  /* 0x000000ffff057224 */ /* 0x000fe200078e0010 */
[----:B------:R1:W-:Y:S04]  /*3af20*/  STL [R1+0x930], R9 ;  /* 0x0009300901007387 */ /* 0x0003e80000100800 */
[----:B------:R1:W-:Y:S01]  /*3af30*/  LDGSTS.E [R6+0x7400], desc[UR22][R4.64], P2 ;  /* 0x0740000004067fae */ /* 0x0003e200091a1016 */
[----:B------:R-:W-:-:S02]  /*3af40*/  IMAD.X R12, R12, 0x1, R135, P4 ;  /* 0x000000010c0c7824 */ /* 0x000fc400020e0687 */
[----:B-1----:R-:W-:Y:S02]  /*3af50*/  IMAD.MOV.U32 R4, RZ, RZ, R9 ;  /* 0x000000ffff047224 */ /* 0x002fe400078e0009 */
[----:B------:R-:W-:Y:S01]  /*3af60*/  IMAD.MOV.U32 R5, RZ, RZ, R12 ;  /* 0x000000ffff057224 */ /* 0x000fe200078e000c */
[----:B------:R1:W-:Y:S01]  /*3af70*/  STL [R1+0x92c], R12 ;  /* 0x00092c0c01007387 */ /* 0x0003e20000100800 */
[----:B------:R-:W-:-:S03]  /*3af80*/  IADD3.X R11, PT, PT, R11, R135, RZ, P5, !PT ;  /* 0x000000870b0b7210 */ /* 0x000fc60002ffe4ff */
[----:B------:R-:W-:Y:S04]  /*3af90*/  STL [R1+0x970], R7 ;  /* 0x0009700701007387 */ /* 0x000fe80000100800 */
[----:B------:R-:W2:Y:S04]  /*3afa0*/  LDL.LU R9, [R1+0x2b8] ;  /* 0x0002b80001097983 */ /* 0x000ea80000300800 */
[----:B------:R1:W-:Y:S04]  /*3afb0*/  STL [R1+0x96c], R11 ;  /* 0x00096c0b01007387 */ /* 0x0003e80000100800 */
[----:B------:R1:W-:Y:S04]  /*3afc0*/  LDGSTS.E [R6+0x7800], desc[UR22][R4.64], P2 ;  /* 0x0780000004067fae */ /* 0x0003e800091a1016 */
[----:B-1----:R-:W2:Y:S01]  /*3afd0*/  LDL.LU R12, [R1+0x2f8] ;  /* 0x0002f800010c7983 */ /* 0x002ea20000300800 */
[----:B------:R-:W-:-:S03]  /*3afe0*/  IMAD.MOV.U32 R5, RZ, RZ, R11 ;  /* 0x000000ffff057224 */ /* 0x000fc600078e000b */
[----:B------:R-:W2:Y:S04]  /*3aff0*/  LDL.LU R11, [R1+0x2b4] ;  /* 0x0002b400010b7983 */ /* 0x000ea80000300800 */
[----:B------:R-:W2:Y:S01]  /*3b000*/  LDL.LU R16, [R1+0x2f4] ;  /* 0x0002f40001107983 */ /* 0x000ea20000300800 */
[----:B------:R-:W-:-:S03]  /*3b010*/  IMAD.MOV.U32 R4, RZ, RZ, R7 ;  /* 0x000000ffff047224 */ /* 0x000fc600078e0007 */
[----:B------:R-:W2:Y:S04]  /*3b020*/  LDL.LU R13, [R1+0x338] ;  /* 0x00033800010d7983 */ /* 0x000ea80000300800 */
[----:B------:R-:W2:Y:S04]  /*3b030*/  LDL.LU R7, [R1+0x378] ;  /* 0x0003780001077983 */ /* 0x000ea80000300800 */
[----:B------:R1:W-:Y:S01]  /*3b040*/  LDGSTS.E [R6+0x7c00], desc[UR22][R4.64], P2 ;  /* 0x07c0000004067fae */ /* 0x0003e200091a1016 */
[----:B---3--:R-:W-:-:S05]  /*3b050*/  IADD3 R14, P4, PT, R14, R134, RZ ;  /* 0x000000860e0e7210 */ /* 0x008fca0007f9e0ff */
[----:B------:R-:W-:Y:S01]  /*3b060*/  STL [R1+0x1b8], R14 ;  /* 0x0001b80e01007387 */ /* 0x000fe20000100800 */
[----:B------:R-:W-:-:S05]  /*3b070*/  IADD3 R19, P5, PT, R19, R134, RZ ;  /* 0x0000008613137210 */ /* 0x000fca0007fbe0ff */
[----:B------:R-:W-:Y:S01]  /*3b080*/  STL [R1+0x1f8], R19 ;  /* 0x0001f81301007387 */ /* 0x000fe20000100800 */
[----:B------:R-:W-:-:S04]  /*3b090*/  IMAD.X R15, R15, 0x1, R135, P4 ;  /* 0x000000010f0f7824 */ /* 0x000fc800020e0687 */
[----:B-1----:R-:W-:Y:S01]  /*3b0a0*/  IMAD.MOV.U32 R5, RZ, RZ, R15 ;  /* 0x000000ffff057224 */ /* 0x002fe200078e000f */
[----:B------:R1:W-:Y:S01]  /*3b0b0*/  STL [R1+0x1b4], R15 ;  /* 0x0001b40f01007387 */ /* 0x0003e20000100800 */
[----:B------:R-:W-:-:S03]  /*3b0c0*/  IMAD.MOV.U32 R4, RZ, RZ, R14 ;  /* 0x000000ffff047224 */ /* 0x000fc600078e000e */
[----:B-1----:R-:W3:Y:S04]  /*3b0d0*/  LDL.LU R15, [R1+0x334] ;  /* 0x00033400010f7983 */ /* 0x002ee80000300800 */
[----:B------:R-:W3:Y:S01]  /*3b0e0*/  LDL.LU R14, [R1+0x374] ;  /* 0x00037400010e7983 */ /* 0x000ee20000300800 */
[----:B------:R-:W-:Y:S01]  /*3b0f0*/  LOP3.LUT R6, R132, 0x10, RZ, 0x3c, !PT ;  /* 0x0000001084067812 */ /* 0x000fe200078e3cff */
[----:B----4-:R-:W-:-:S03]  /*3b100*/  IMAD.X R20, R20, 0x1, R135, P5 ;  /* 0x0000000114147824 */ /* 0x010fc600028e0687 */
[----:B------:R-:W-:-:S05]  /*3b110*/  IADD3 R6, PT, PT, R6, UR5, RZ ;  /* 0x0000000506067c10 */ /* 0x000fca000fffe0ff */
[----:B------:R1:W-:Y:S01]  /*3b120*/  LDGSTS.E [R6+0x80], desc[UR22][R4.64], P2 ;  /* 0x0008000004067fae */ /* 0x0003e200091a1016 */
[-C--:B-----5:R-:W-:Y:S01]  /*3b130*/  IADD3 R8, P4, PT, R8, R134.reuse, RZ ;  /* 0x0000008608087210 */ /* 0x0a0fe20007f9e0ff */
[----:B-1----:R-:W-:Y:S02]  /*3b140*/  IMAD.MOV.U32 R4, RZ, RZ, R19 ;  /* 0x000000ffff047224 */ /* 0x002fe400078e0013 */
[----:B------:R-:W-:Y:S01]  /*3b150*/  IMAD.MOV.U32 R5, RZ, RZ, R20 ;  /* 0x000000ffff057224 */ /* 0x000fe200078e0014 */
[----:B--2---:R-:W-:Y:S02]  /*3b160*/  IADD3 R10, P5, PT, R10, R134, RZ ;  /* 0x000000860a0a7210 */ /* 0x004fe40007fbe0ff */
[----:B------:R-:W-:Y:S01]  /*3b170*/  IADD3.X R17, PT, PT, R17, R135, RZ, P4, !PT ;  /* 0x0000008711117210 */ /* 0x000fe200027fe4ff */
[----:B------:R-:W-:Y:S04]  /*3b180*/  STL [R1+0x1f4], R20 ;  /* 0x0001f41401007387 */ /* 0x000fe80000100800 */
[----:B------:R1:W-:Y:S01]  /*3b190*/  LDGSTS.E [R6+0x480], desc[UR22][R4.64], P2 ;  /* 0x0048000004067fae */ /* 0x0003e200091a1016 */
[----:B------:R-:W-:-:S03]  /*3b1a0*/  IMAD.X R18, R18, 0x1, R135, P5 ;  /* 0x0000000112127824 */ /* 0x000fc600028e0687 */
[----:B------:R-:W-:Y:S04]  /*3b1b0*/  STL [R1+0x238], R8 ;  /* 0x0002380801007387 */ /* 0x000fe80000100800 */
[----:B------:R2:W-:Y:S01]  /*3b1c0*/  STL [R1+0x234], R17 ;  /* 0x0002341101007387 */ /* 0x0005e20000100800 */
[----:B-1----:R-:W-:Y:S02]  /*3b1d0*/  IMAD.MOV.U32 R4, RZ, RZ, R8 ;  /* 0x000000ffff047224 */ /* 0x002fe400078e0008 */
[----:B------:R-:W-:Y:S01]  /*3b1e0*/  IMAD.MOV.U32 R5, RZ, RZ, R17 ;  /* 0x000000ffff057224 */ /* 0x000fe200078e0011 */
[----:B------:R-:W-:Y:S04]  /*3b1f0*/  STL [R1+0x278], R10 ;  /* 0x0002780a01007387 */ /* 0x000fe80000100800 */
[----:B--2---:R-:W2:Y:S04]  /*3b200*/  LDL.LU R17, [R1+0x3b8] ;  /* 0x0003b80001117983 */ /* 0x004ea80000300800 */
[----:B------:R1:W-:Y:S04]  /*3b210*/  STL [R1+0x274], R18 ;  /* 0x0002741201007387 */ /* 0x0003e80000100800 */
[----:B------:R4:W-:Y:S04]  /*3b220*/  LDGSTS.E [R6+0x880], desc[UR22][R4.64], P2 ;  /* 0x0088000004067fae */ /* 0x0009e800091a1016 */
[----:B------:R-:W5:Y:S01]  /*3b230*/  LDL.LU R8, [R1+0x3f8] ;  /* 0x0003f80001087983 */ /* 0x000f620000300800 */
[----:B----4-:R-:W-:-:S03]  /*3b240*/  IMAD.MOV.U32 R5, RZ, RZ, R18 ;  /* 0x000000ffff057224 */ /* 0x010fc600078e0012 */
[----:B-1----:R-:W4:Y:S01]  /*3b250*/  LDL.LU R18, [R1+0x3b4] ;  /* 0x0003b40001127983 */ /* 0x002f220000300800 */
[----:B------:R-:W-:-:S03]  /*3b260*/  IMAD.MOV.U32 R4, RZ, RZ, R10 ;  /* 0x000000ffff047224 */ /* 0x000fc600078e000a */
[----:B------:R-:W4:Y:S01]  /*3b270*/  LDL.LU R10, [R1+0x3f4] ;  /* 0x0003f400010a7983 */ /* 0x000f220000300800 */
[----:B------:R-:W-:-:S03]  /*3b280*/  IADD3 R9, P4, PT, R9, R134, RZ ;  /* 0x0000008609097210 */ /* 0x000fc60007f9e0ff */
[----:B------:R1:W-:Y:S04]  /*3b290*/  LDGSTS.E [R6+0xc80], desc[UR22][R4.64], P2 ;  /* 0x00c8000004067fae */ /* 0x0003e800091a1016 */
[----:B------:R1:W-:Y:S01]  /*3b2a0*/  STL [R1+0x2b8], R9 ;  /* 0x0002b80901007387 */ /* 0x0003e20000100800 */
[----:B------:R-:W-:Y:S01]  /*3b2b0*/  IADD3 R12, P5, PT, R12, R134, RZ ;  /* 0x000000860c0c7210 */ /* 0x000fe20007fbe0ff */
[----:B-1----:R-:W-:Y:S01]  /*3b2c0*/  IMAD.MOV.U32 R4, RZ, RZ, R9 ;  /* 0x000000ffff047224 */ /* 0x002fe200078e0009 */
[----:B------:R-:W-:-:S03]  /*3b2d0*/  IADD3.X R11, PT, PT, R11, R135, RZ, P4, !PT ;  /* 0x000000870b0b7210 */ /* 0x000fc600027fe4ff */
[----:B------:R-:W-:Y:S02]  /*3b2e0*/  IMAD.X R16, R16, 0x1, R135, P5 ;  /* 0x0000000110107824 */ /* 0x000fe400028e0687 */
[----:B------:R1:W-:Y:S01]  /*3b2f0*/  STL [R1+0x2b4], R11 ;  /* 0x0002b40b01007387 */ /* 0x0003e20000100800 */
[----:B------:R-:W-:-:S03]  /*3b300*/  IMAD.MOV.U32 R5, RZ, RZ, R11 ;  /* 0x000000ffff057224 */ /* 0x000fc600078e000b */
[----:B------:R-:W-:Y:S04]  /*3b310*/  STL [R1+0x2f8], R12 ;  /* 0x0002f80c01007387 */ /* 0x000fe80000100800 */
[----:B------:R-:W4:Y:S04]  /*3b320*/  LDL.LU R9, [R1+0x438] ;  /* 0x0004380001097983 */ /* 0x000f280000300800 */
[----:B------:R1:W-:Y:S04]  /*3b330*/  STL [R1+0x2f4], R16 ;  /* 0x0002f41001007387 */ /* 0x0003e80000100800 */
[----:B------:R1:W-:Y:S04]  /*3b340*/  LDGSTS.E [R6+0x1080], desc[UR22][R4.64], P2 ;  /* 0x0108000004067fae */ /* 0x0003e800091a1016 */
[----:B-1----:R-:W4:Y:S01]  /*3b350*/  LDL.LU R11, [R1+0x478] ;  /* 0x00047800010b7983 */ /* 0x002f220000300800 */
[----:B------:R-:W-:Y:S01]  /*3b360*/  IADD3 R13, P4, PT, R13, R134, RZ ;  /* 0x000000860d0d7210 */ /* 0x000fe20007f9e0ff */
[----:B------:R-:W-:-:S02]  /*3b370*/  IMAD.MOV.U32 R5, RZ, RZ, R16 ;  /* 0x000000ffff057224 */ /* 0x000fc400078e0010 */
[----:B------:R-:W4:Y:S01]  /*3b380*/  LDL.LU R16, [R1+0x434] ;  /* 0x0004340001107983 */ /* 0x000f220000300800 */
[----:B------:R-:W-:-:S03]  /*3b390*/  IMAD.MOV.U32 R4, RZ, RZ, R12 ;  /* 0x000000ffff047224 */ /* 0x000fc600078e000c */
[----:B------:R-:W4:Y:S01]  /*3b3a0*/  LDL.LU R12, [R1+0x474] ;  /* 0x00047400010c7983 */ /* 0x000f220000300800 */
[----:B------:R-:W-:-:S03]  /*3b3b0*/  IADD3 R7, P5, PT, R7, R134, RZ ;  /* 0x0000008607077210 */ /* 0x000fc60007fbe0ff */
[----:B------:R1:W-:Y:S04]  /*3b3c0*/  STL [R1+0x338], R13 ;  /* 0x0003380d01007387 */ /* 0x0003e80000100800 */
[----:B------:R1:W-:Y:S02]  /*3b3d0*/  LDGSTS.E [R6+0x1480], desc[UR22][R4.64], P2 ;  /* 0x0148000004067fae */ /* 0x0003e400091a1016 */
[----:B-1----:R-:W-:Y:S01]  /*3b3e0*/  IMAD.MOV.U32 R4, RZ, RZ, R13 ;  /* 0x000000ffff047224 */ /* 0x002fe200078e000d */
[----:B---3--:R-:W-:Y:S01]  /*3b3f0*/  IADD3.X R15, PT, PT, R15, R135, RZ, P4, !PT ;  /* 0x000000870f0f7210 */ /* 0x008fe200027fe4ff */
[----:B------:R-:W-:-:S04]  /*3b400*/  IMAD.X R14, R14, 0x1, R135, P5 ;  /* 0x000000010e0e7824 */ /* 0x000fc800028e0687 */
[----:B------:R1:W-:Y:S04]  /*3b410*/  STL [R1+0x334], R15 ;  /* 0x0003340f01007387 */ /* 0x0003e80000100800 */
[----:B------:R3:W-:Y:S01]  /*3b420*/  STL [R1+0x378], R7 ;  /* 0x0003780701007387 */ /* 0x0007e20000100800 */
[----:B------:R-:W-:-:S03]  /*3b430*/  IMAD.MOV.U32 R5, RZ, RZ, R15 ;  /* 0x000000ffff057224 */ /* 0x000fc600078e000f */
[----:B------:R-:W4:Y:S04]  /*3b440*/  LDL.LU R13, [R1+0x4b8] ;  /* 0x0004b800010d7983 */ /* 0x000f280000300800 */
        /* <DEDUP_REMOVED lines=10> */
[----:B--2---:R-:W-:-:S05]  /*3b4f0*/  IADD3 R17, P4, PT, R17, R134, RZ ;  /* 0x0000008611117210 */ /* 0x004fca0007f9e0ff */
[----:B------:R2:W-:Y:S01]  /*3b500*/  STL [R1+0x3b8], R17 ;  /* 0x0003b81101007387 */ /* 0x0005e20000100800 */
[----:B-----5:R-:W-:Y:S01]  /*3b510*/  IADD3 R8, P5, PT, R8, R134, RZ ;  /* 0x0000008608087210 */ /* 0x020fe20007fbe0ff */
[----:B-1----:R-:W-:Y:S01]  /*3b520*/  IMAD.MOV.U32 R4, RZ, RZ, R17 ;  /* 0x000000ffff047224 */ /* 0x002fe200078e0011 */
[----:B----4-:R-:W-:-:S03]  /*3b530*/  IADD3.X R18, PT, PT, R18, R135, RZ, P4, !PT ;  /* 0x0000008712127210 */ /* 0x010fc600027fe4ff */
[----:B------:R-:W-:Y:S02]  /*3b540*/  IMAD.X R10, R10, 0x1, R135, P5 ;  /* 0x000000010a0a7824 */ /* 0x000fe400028e0687 */
[----:B------:R1:W-:Y:S04]  /*3b550*/  STL [R1+0x3b4], R18 ;  /* 0x0003b41201007387 */ /* 0x0003e80000100800 */
[----:B------:R4:W-:Y:S04]  /*3b560*/  STL [R1+0x3f8], R8 ;  /* 0x0003f80801007387 */ /* 0x0009e80000100800 */
[----:B--2---:R-:W2:Y:S01]  /*3b570*/  LDL.LU R17, [R1+0x534] ;  /* 0x0005340001117983 */ /* 0x004ea20000300800 */
[----:B------:R-:W-:-:S03]  /*3b580*/  IMAD.MOV.U32 R5, RZ, RZ, R18 ;  /* 0x000000ffff057224 */ /* 0x000fc600078e0012 */
[----:B------:R5:W-:Y:S04]  /*3b590*/  STL [R1+0x3f4], R10 ;  /* 0x0003f40a01007387 */ /* 0x000be80000100800 */
[----:B-1----:R-:W2:Y:S04]  /*3b5a0*/  LDL.LU R18, [R1+0x574] ;  /* 0x0005740001127983 */ /* 0x002ea80000300800 */
[----:B------:R1:W-:Y:S01]  /*3b5b0*/  LDGSTS.E [R6+0x2080], desc[UR22][R4.64], P2 ;  /* 0x0208000004067fae */ /* 0x0003e200091a1016 */
[----:B------:R-:W-:Y:S01]  /*3b5c0*/  IADD3 R9, P4, PT, R9, R134, RZ ;  /* 0x0000008609097210 */ /* 0x000fe20007f9e0ff */
[----:B-1----:R-:W-:-:S02]  /*3b5d0*/  IMAD.MOV.U32 R4, RZ, RZ, R8 ;  /* 0x000000ffff047224 */ /* 0x002fc400078e0008 */
[----:B------:R-:W-:Y:S01]  /*3b5e0*/  IMAD.MOV.U32 R5, RZ, RZ, R10 ;  /* 0x000000ffff057224 */ /* 0x000fe200078e000a */
[----:B----4-:R-:W4:Y:S04]  /*3b5f0*/  LDL.LU R8, [R1+0x5b8] ;  /* 0x0005b80001087983 */ /* 0x010f280000300800 */
[----:B-----5:R-:W5:Y:S01]  /*3b600*/  LDL.LU R10, [R1+0x5f8] ;  /* 0x0005f800010a7983 */ /* 0x020f620000300800 */
[----:B------:R-:W-:-:S03]  /*3b610*/  IADD3 R11, P5, PT, R11, R134, RZ ;  /* 0x000000860b0b7210 */ /* 0x000fc60007fbe0ff */
[----:B------:R1:W-:Y:S04]  /*3b620*/  STL [R1+0x438], R9 ;  /* 0x0004380901007387 */ /* 0x0003e80000100800 */
[----:B------:R1:W-:Y:S01]  /*3b630*/  LDGSTS.E [R6+0x2480], desc[UR22][R4.64], P2 ;  /* 0x0248000004067fae */ /* 0x0003e200091a1016 */
[----:B------:R-:W-:Y:S01]  /*3b640*/  IADD3.X R16, PT, PT, R16, R135, RZ, P4, !PT ;  /* 0x0000008710107210 */ /* 0x000fe200027fe4ff */
[----:B------:R-:W-:-:S04]  /*3b650*/  IMAD.X R12, R12, 0x1, R135, P5 ;  /* 0x000000010c0c7824 */ /* 0x000fc800028e0687 */
[----:B------:R1:W-:Y:S02]  /*3b660*/  STL [R1+0x434], R16 ;  /* 0x0004341001007387 */ /* 0x0003e40000100800 */
[----:B-1----:R-:W-:Y:S02]  /*3b670*/  IMAD.MOV.U32 R4, RZ, RZ, R9 ;  /* 0x000000ffff047224 */ /* 0x002fe400078e0009 */
[----:B------:R1:W-:Y:S04]  /*3b680*/  STL [R1+0x478], R11 ;  /* 0x0004780b01007387 */ /* 0x0003e80000100800 */
[----:B------:R-:W5:Y:S01]  /*3b690*/  LDL.LU R9, [R1+0x5b4] ;  /* 0x0005b40001097983 */ /* 0x000f620000300800 */
[----:B------:R-:W-:-:S03]  /*3b6a0*/  IMAD.MOV.U32 R5, RZ, RZ, R16 ;  /* 0x000000ffff057224 */ /* 0x000fc600078e0010 */
[----:B------:R1:W-:Y:S04]  /*3b6b0*/  STL [R1+0x474], R12 ;  /* 0x0004740c01007387 */ /* 0x0003e80000100800 */
[----:B------:R-:W5:Y:S04]  /*3b6c0*/  LDL.LU R16, [R1+0x5f4] ;  /* 0x0005f40001107983 */ /* 0x000f680000300800 */
[----:B------:R1:W-:Y:S02]  /*3b6d0*/  LDGSTS.E [R6+0x2880], desc[UR22][R4.64], P2 ;  /* 0x0288000004067fae */ /* 0x0003e400091a1016 */
[----:B-1----:R-:W-:-:S02]  /*3b6e0*/  IMAD.MOV.U32 R4, RZ, RZ, R11 ;  /* 0x000000ffff047224 */ /* 0x002fc400078e000b */
[----:B------:R-:W-:Y:S01]  /*3b6f0*/  IMAD.MOV.U32 R5, RZ, RZ, R12 ;  /* 0x000000ffff057224 */ /* 0x000fe200078e000c */
[----:B------:R-:W5:Y:S04]  /*3b700*/  LDL.LU R11, [R1+0x638] ;  /* 0x00063800010b7983 */ /* 0x000f680000300800 */
[----:B------:R-:W5:Y:S04]  /*3b710*/  LDL.LU R12, [R1+0x678] ;  /* 0x00067800010c7983 */ /* 0x000f680000300800 */
[----:B------:R1:W-:Y:S01]  /*3b720*/  LDGSTS.E [R6+0x2c80], desc[UR22][R4.64], P2 ;  /* 0x02c8000004067fae */ /* 0x0003e200091a1016 */
[----:B------:R-:W-:-:S05]  /*3b730*/  IADD3 R13, P4, PT, R13, R134, RZ ;  /* 0x000000860d0d7210 */ /* 0x000fca0007f9e0ff */
[----:B------:R-:W-:Y:S01]  /*3b740*/  STL [R1+0x4b8], R13 ;  /* 0x0004b80d01007387 */ /* 0x000fe20000100800 */
[----:B------:R-:W-:Y:S02]  /*3b750*/  IADD3 R19, P5, PT, R19, R134, RZ ;  /* 0x0000008613137210 */ /* 0x000fe40007fbe0ff */
[----:B------:R-:W-:-:S03]  /*3b760*/  IADD3.X R15, PT, PT, R15, R135, RZ, P4, !PT ;  /* 0x000000870f0f7210 */ /* 0x000fc600027fe4ff */
[----:B------:R-:W-:Y:S02]  /*3b770*/  IMAD.X R20, R20, 0x1, R135, P5 ;  /* 0x0000000114147824 */ /* 0x000fe400028e0687 */
[----:B------:R1:W-:Y:S02]  /*3b780*/  STL [R1+0x4b4], R15 ;  /* 0x0004b40f01007387 */ /* 0x0003e40000100800 */
[----:B-1----:R-:W-:Y:S02]  /*3b790*/  IMAD.MOV.U32 R5, RZ, RZ, R15 ;  /* 0x000000ffff057224 */ /* 0x002fe400078e000f */
[----:B------:R-:W-:Y:S01]  /*3b7a0*/  STL [R1+0x4f8], R19 ;  /* 0x0004f81301007387 */ /* 0x000fe20000100800 */
[----:B------:R-:W-:-:S03]  /*3b7b0*/  IMAD.MOV.U32 R4, RZ, RZ, R13 ;  /* 0x000000ffff047224 */ /* 0x000fc600078e000d */
[----:B------:R-:W5:Y:S04]  /*3b7c0*/  LDL.LU R15, [R1+0x634] ;  /* 0x00063400010f7983 */ /* 0x000f680000300800 */
[----:B------:R-:W-:Y:S04]  /*3b7d0*/  STL [R1+0x4f4], R20 ;  /* 0x0004f41401007387 */ /* 0x000fe80000100800 */
[----:B------:R-:W5:Y:S01]  /*3b7e0*/  LDL.LU R13, [R1+0x674] ;  /* 0x00067400010d7983 */ /* 0x000f620000300800 */
[----:B---3--:R-:W-:-:S03]  /*3b7f0*/  IADD3 R7, P4, PT, R7, R134, RZ ;  /* 0x0000008607077210 */ /* 0x008fc60007f9e0ff */
[----:B------:R1:W-:Y:S01]  /*3b800*/  LDGSTS.E [R6+0x3080], desc[UR22][R4.64], P2 ;  /* 0x0308000004067fae */ /* 0x0003e200091a1016 */
[----:B------:R-:W-:-:S03]  /*3b810*/  IADD3 R14, P5, PT, R14, R134, RZ ;  /* 0x000000860e0e7210 */ /* 0x000fc60007fbe0ff */
[----:B------:R-:W-:Y:S01]  /*3b820*/  STL [R1+0x538], R7 ;  /* 0x0005380701007387 */ /* 0x000fe20000100800 */
[----:B-1----:R-:W-:Y:S02]  /*3b830*/  IMAD.MOV.U32 R4, RZ, RZ, R19 ;  /* 0x000000ffff047224 */ /* 0x002fe400078e0013 */
[----:B------:R-:W-:-:S05]  /*3b840*/  IMAD.MOV.U32 R5, RZ, RZ, R20 ;  /* 0x000000ffff057224 */ /* 0x000fca00078e0014 */
[----:B------:R1:W-:Y:S02]  /*3b850*/  LDGSTS.E [R6+0x3480], desc[UR22][R4.64], P2 ;  /* 0x0348000004067fae */ /* 0x0003e400091a1016 */
[----:B-1----:R-:W-:Y:S01]  /*3b860*/  IMAD.MOV.U32 R4, RZ, RZ, R7 ;  /* 0x000000ffff047224 */ /* 0x002fe200078e0007 */
[----:B--2---:R-:W-:-:S05]  /*3b870*/  IADD3.X R17, PT, PT, R17, R135, RZ, P4, !PT ;  /* 0x0000008711117210 */ /* 0x004fca00027fe4ff */
[----:B------:R-:W-:Y:S01]  /*3b880*/  IMAD.MOV.U32 R5, RZ, RZ, R17 ;  /* 0x000000ffff057224 */ /* 0x000fe200078e0011 */
[----:B------:R1:W-:Y:S01]  /*3b890*/  STL [R1+0x534], R17 ;  /* 0x0005341101007387 */ /* 0x0003e20000100800 */
[----:B------:R-:W-:-:S03]  /*3b8a0*/  IMAD.X R18, R18, 0x1, R135, P5 ;  /* 0x0000000112127824 */ /* 0x000fc600028e0687 */
[----:B------:R-:W-:Y:S04]  /*3b8b0*/  STL [R1+0x578], R14 ;  /* 0x0005780e01007387 */ /* 0x000fe80000100800 */
[----:B------:R2:W-:Y:S04]  /*3b8c0*/  LDGSTS.E [R6+0x3880], desc[UR22][R4.64], P2 ;  /* 0x0388000004067fae */ /* 0x0005e800091a1016 */
[----:B-1----:R-:W3:Y:S04]  /*3b8d0*/  LDL.LU R17, [R1+0x6b8] ;  /* 0x0006b80001117983 */ /* 0x002ee80000300800 */
[----:B------:R1:W-:Y:S04]  /*3b8e0*/  STL [R1+0x574], R18 ;  /* 0x0005741201007387 */ /* 0x0003e80000100800 */
[----:B------:R-:W3:Y:S01]  /*3b8f0*/  LDL.LU R7, [R1+0x6f8] ;  /* 0x0006f80001077983 */ /* 0x000ee20000300800 */
[----:B--2---:R-:W-:Y:S01]  /*3b900*/  IMAD.MOV.U32 R5, RZ, RZ, R18 ;  /* 0x000000ffff057224 */ /* 0x004fe200078e0012 */
[----:B----4-:R-:W-:-:S02]  /*3b910*/  IADD3 R8, P4, PT, R8, R134, RZ ;  /* 0x0000008608087210 */ /* 0x010fc40007f9e0ff */
[----:B-1----:R-:W2:Y:S01]  /*3b920*/  LDL.LU R18, [R1+0x6b4] ;  /* 0x0006b40001127983 */ /* 0x002ea20000300800 */
[----:B------:R-:W-:Y:S01]  /*3b930*/  IMAD.MOV.U32 R4, RZ, RZ, R14 ;  /* 0x000000ffff047224 */ /* 0x000fe200078e000e */
[----:B-----5:R-:W-:Y:S02]  /*3b940*/  IADD3 R10, P5, PT, R10, R134, RZ ;  /* 0x000000860a0a7210 */ /* 0x020fe40007fbe0ff */
[----:B------:R-:W4:Y:S04]  /*3b950*/  LDL.LU R14, [R1+0x6f4] ;  /* 0x0006f400010e7983 */ /* 0x000f280000300800 */
[----:B------:R1:W-:Y:S04]  /*3b960*/  LDGSTS.E [R6+0x3c80], desc[UR22][R4.64], P2 ;  /* 0x03c8000004067fae */ /* 0x0003e800091a1016 */
[----:B------:R-:W-:Y:S01]  /*3b970*/  STL [R1+0x5b8], R8 ;  /* 0x0005b80801007387 */ /* 0x000fe20000100800 */
[----:B-1----:R-:W-:Y:S01]  /*3b980*/  IMAD.MOV.U32 R4, RZ, RZ, R8 ;  /* 0x000000ffff047224 */ /* 0x002fe200078e0008 */
[----:B------:R-:W-:-:S05]  /*3b990*/  IADD3.X R9, PT, PT, R9, R135, RZ, P4, !PT ;  /* 0x0000008709097210 */ /* 0x000fca00027fe4ff */
        /* <DEDUP_REMOVED lines=8> */
[----:B-----5:R-:W-:-:S03]  /*3ba20*/  IMAD.MOV.U32 R5, RZ, RZ, R16 ;  /* 0x000000ffff057224 */ /* 0x020fc600078e0010 */
[----:B-1----:R-:W5:Y:S01]  /*3ba30*/  LDL.LU R16, [R1+0x734] ;  /* 0x0007340001107983 */ /* 0x002f620000300800 */
[----:B------:R-:W-:Y:S01]  /*3ba40*/  IMAD.MOV.U32 R4, RZ, RZ, R10 ;  /* 0x000000ffff047224 */ /* 0x000fe200078e000a */
[-C--:B------:R-:W-:Y:S02]  /*3ba50*/  IADD3 R11, P4, PT, R11, R134.reuse, RZ ;  /* 0x000000860b0b7210 */ /* 0x080fe40007f9e0ff */
[----:B------:R-:W5:Y:S01]  /*3ba60*/  LDL.LU R10, [R1+0x774] ;  /* 0x00077400010a7983 */ /* 0x000f620000300800 */
[----:B------:R-:W-:-:S03]  /*3ba70*/  IADD3 R12, P5, PT, R12, R134, RZ ;  /* 0x000000860c0c7210 */ /* 0x000fc60007fbe0ff */
[----:B------:R1:W-:Y:S04]  /*3ba80*/  LDGSTS.E [R6+0x4480], desc[UR22][R4.64], P2 ;  /* 0x0448000004067fae */ /* 0x0003e800091a1016 */
[----:B------:R1:W-:Y:S02]  /*3ba90*/  STL [R1+0x638], R11 ;  /* 0x0006380b01007387 */ /* 0x0003e40000100800 */
[----:B-1----:R-:W-:Y:S01]  /*3baa0*/  IMAD.MOV.U32 R4, RZ, RZ, R11 ;  /* 0x000000ffff047224 */ /* 0x002fe200078e000b */
[----:B------:R-:W-:-:S05]  /*3bab0*/  IADD3.X R15, PT, PT, R15, R135, RZ, P4, !PT ;  /* 0x000000870f0f7210 */ /* 0x000fca00027fe4ff */
[----:B------:R-:W-:Y:S01]  /*3bac0*/  IMAD.MOV.U32 R5, RZ, RZ, R15 ;  /* 0x000000ffff057224 */ /* 0x000fe200078e000f */
[----:B------:R-:W-:Y:S01]  /*3bad0*/  STL [R1+0x634], R15 ;  /* 0x0006340f01007387 */ /* 0x000fe20000100800 */
[----:B------:R-:W-:-:S03]  /*3bae0*/  IMAD.X R13, R13, 0x1, R135, P5 ;  /* 0x000000010d0d7824 */ /* 0x000fc600028e0687 */
[----:B------:R1:W-:Y:S04]  /*3baf0*/  STL [R1+0x678], R12 ;  /* 0x0006780c01007387 */ /* 0x0003e80000100800 */
[----:B------:R-:W5:Y:S04]  /*3bb00*/  LDL.LU R11, [R1+0x7b8] ;  /* 0x0007b800010b7983 */ /* 0x000f680000300800 */
[----:B------:R1:W-:Y:S04]  /*3bb10*/  STL [R1+0x674], R13 ;  /* 0x0006740d01007387 */ /* 0x0003e80000100800 */
[----:B------:R1:W-:Y:S04]  /*3bb20*/  LDGSTS.E [R6+0x4880], desc[UR22][R4.64], P2 ;  /* 0x0488000004067fae */ /* 0x0003e800091a1016 */
[----:B------:R-:W5:Y:S01]  /*3bb30*/  LDL.LU R19, [R1+0x7f8] ;  /* 0x0007f80001137983 */ /* 0x000f620000300800 */
[----:B-1----:R-:W-:-:S03]  /*3bb40*/  IMAD.MOV.U32 R4, RZ, RZ, R12 ;  /* 0x000000ffff047224 */ /* 0x002fc600078e000c */
[----:B------:R-:W5:Y:S04]  /*3bb50*/  LDL.LU R12, [R1+0x7b4] ;  /* 0x0007b400010c7983 */ /* 0x000f680000300800 */
[----:B------:R-:W5:Y:S01]  /*3bb60*/  LDL.LU R20, [R1+0x7f4] ;  /* 0x0007f40001147983 */ /* 0x000f620000300800 */
[----:B------:R-:W-:-:S03]  /*3bb70*/  IMAD.MOV.U32 R5, RZ, RZ, R13 ;  /* 0x000000ffff057224 */ /* 0x000fc600078e000d */
[----:B------:R-:W5:Y:S04]  /*3bb80*/  LDL.LU R13, [R1+0x838] ;  /* 0x00083800010d7983 */ /* 0x000f680000300800 */
[----:B------:R-:W5:Y:S04]  /*3bb90*/  LDL.LU R15, [R1+0x878] ;  /* 0x00087800010f7983 */ /* 0x000f680000300800 */
[----:B------:R1:W-:Y:S01]  /*3bba0*/  LDGSTS.E [R6+0x4c80], desc[UR22][R4.64], P2 ;  /* 0x04c8000004067fae */ /* 0x0003e200091a1016 */
[----:B---3--:R-:W-:-:S05]  /*3bbb0*/  IADD3 R17, P4, PT, R17, R134, RZ ;  /* 0x0000008611117210 */ /* 0x008fca0007f9e0ff */
[----:B------:R-:W-:Y:S01]  /*3bbc0*/  STL [R1+0x6b8], R17 ;  /* 0x0006b81101007387 */ /* 0x000fe20000100800 */
[----:B------:R-:W-:Y:S02]  /*3bbd0*/  IADD3 R7, P5, PT, R7, R134, RZ ;  /* 0x0000008607077210 */ /* 0x000fe40007fbe0ff */
[----:B--2---:R-:W-:-:S03]  /*3bbe0*/  IADD3.X R18, PT, PT, R18, R135, RZ, P4, !PT ;  /* 0x0000008712127210 */ /* 0x004fc600027fe4ff */
[----:B----4-:R-:W-:Y:S02]  /*3bbf0*/  IMAD.X R14, R14, 0x1, R135, P5 ;  /* 0x000000010e0e7824 */ /* 0x010fe400028e0687 */
[----:B------:R2:W-:Y:S01]  /*3bc00*/  STL [R1+0x6b4], R18 ;  /* 0x0006b41201007387 */ /* 0x0005e20000100800 */
[----:B-1----:R-:W-:-:S03]  /*3bc10*/  IMAD.MOV.U32 R5, RZ, RZ, R18 ;  /* 0x000000ffff057224 */ /* 0x002fc600078e0012 */
[----:B------:R1:W-:Y:S01]  /*3bc20*/  STL [R1+0x6f8], R7 ;  /* 0x0006f80701007387 */ /* 0x0003e20000100800 */
[----:B------:R-:W-:-:S03]  /*3bc30*/  IMAD.MOV.U32 R4, RZ, RZ, R17 ;  /* 0x000000ffff047224 */ /* 0x000fc600078e0011 */
[----:B--2---:R-:W2:Y:S04]  /*3bc40*/  LDL.LU R18, [R1+0x834] ;  /* 0x0008340001127983 */ /* 0x004ea80000300800 */
[----:B------:R3:W-:Y:S04]  /*3bc50*/  STL [R1+0x6f4], R14 ;  /* 0x0006f40e01007387 */ /* 0x0007e80000100800 */
[----:B------:R-:W4:Y:S04]  /*3bc60*/  LDL.LU R17, [R1+0x874] ;  /* 0x0008740001117983 */ /* 0x000f280000300800 */
[----:B------:R1:W-:Y:S02]  /*3bc70*/  LDGSTS.E [R6+0x5080], desc[UR22][R4.64], P2 ;  /* 0x0508000004067fae */ /* 0x0003e400091a1016 */
[----:B-1----:R-:W-:-:S02]  /*3bc80*/  IMAD.MOV.U32 R4, RZ, RZ, R7 ;  /* 0x000000ffff047224 */ /* 0x002fc400078e0007 */
[----:B------:R-:W-:Y:S01]  /*3bc90*/  IMAD.MOV.U32 R5, RZ, RZ, R14 ;  /* 0x000000ffff057224 */ /* 0x000fe200078e000e */
[----:B------:R-:W4:Y:S04]  /*3bca0*/  LDL.LU R7, [R1+0x8b8] ;  /* 0x0008b80001077983 */ /* 0x000f280000300800 */
[----:B---3--:R-:W3:Y:S01]  /*3bcb0*/  LDL.LU R14, [R1+0x8f8] ;  /* 0x0008f800010e7983 */ /* 0x008ee20000300800 */
[----:B------:R-:W-:-:S03]  /*3bcc0*/  IADD3 R9, P4, PT, R9, R134, RZ ;  /* 0x0000008609097210 */ /* 0x000fc60007f9e0ff */
[----:B------:R1:W-:Y:S01]  /*3bcd0*/  LDGSTS.E [R6+0x5480], desc[UR22][R4.64], P2 ;  /* 0x0548000004067fae */ /* 0x0003e200091a1016 */
[----:B------:R-:W-:-:S03]  /*3bce0*/  IADD3 R8, P5, PT, R8, R134, RZ ;  /* 0x0000008608087210 */ /* 0x000fc60007fbe0ff */
[----:B------:R5:W-:Y:S02]  /*3bcf0*/  STL [R1+0x738], R9 ;  /* 0x0007380901007387 */ /* 0x000be40000100800 */
[----:B-----5:R-:W-:Y:S01]  /*3bd00*/  IADD3.X R16, PT, PT, R16, R135, RZ, P4, !PT ;  /* 0x0000008710107210 */ /* 0x020fe200027fe4ff */
[----:B-1----:R-:W-:Y:S02]  /*3bd10*/  IMAD.MOV.U32 R4, RZ, RZ, R9 ;  /* 0x000000ffff047224 */ /* 0x002fe400078e0009 */
[----:B------:R-:W-:Y:S02]  /*3bd20*/  IMAD.X R10, R10, 0x1, R135, P5 ;  /* 0x000000010a0a7824 */ /* 0x000fe400028e0687 */
[----:B------:R1:W-:Y:S04]  /*3bd30*/  STL [R1+0x734], R16 ;  /* 0x0007341001007387 */ /* 0x0003e80000100800 */
[----:B------:R-:W-:Y:S04]  /*3bd40*/  STL [R1+0x778], R8 ;  /* 0x0007780801007387 */ /* 0x000fe80000100800 */
[----:B------:R-:W5:Y:S01]  /*3bd50*/  LDL.LU R9, [R1+0x8b4] ;  /* 0x0008b40001097983 */ /* 0x000f620000300800 */
[----:B------:R-:W-:-:S03]  /*3bd60*/  IMAD.MOV.U32 R5, RZ, RZ, R16 ;  /* 0x000000ffff057224 */ /* 0x000fc600078e0010 */
[----:B------:R1:W-:Y:S04]  /*3bd70*/  STL [R1+0x774], R10 ;  /* 0x0007740a01007387 */ /* 0x0003e80000100800 */
[----:B-1----:R-:W5:Y:S04]  /*3bd80*/  LDL.LU R16, [R1+0x8f4] ;  /* 0x0008f40001107983 */ /* 0x002f680000300800 */
[----:B------:R1:W-:Y:S02]  /*3bd90*/  LDGSTS.E [R6+0x5880], desc[UR22][R4.64], P2 ;  /* 0x0588000004067fae */ /* 0x0003e400091a1016 */
[----:B-1----:R-:W-:-:S02]  /*3bda0*/  IMAD.MOV.U32 R4, RZ, RZ, R8 ;  /* 0x000000ffff047224 */ /* 0x002fc400078e0008 */
[----:B------:R-:W-:Y:S02]  /*3bdb0*/  IMAD.MOV.U32 R5, RZ, RZ, R10 ;  /* 0x000000ffff057224 */ /* 0x000fe400078e000a */
        /* <DEDUP_REMOVED lines=15> */
[----:B------:R-:W-:-:S03]  /*3beb0*/  IADD3 R13, P4, PT, R13, R134, RZ ;  /* 0x000000860d0d7210 */ /* 0x000fc60007f9e0ff */
[----:B------:R1:W-:Y:S01]  /*3bec0*/  LDGSTS.E [R6+0x6080], desc[UR22][R4.64], P2 ;  /* 0x0608000004067fae */ /* 0x0003e200091a1016 */
[----:B------:R-:W-:-:S03]  /*3bed0*/  IADD3 R15, P5, PT, R15, R134, RZ ;  /* 0x000000860f0f7210 */ /* 0x000fc60007fbe0ff */
[----:B------:R2:W-:Y:S01]  /*3bee0*/  STL [R1+0x838], R13 ;  /* 0x0008380d01007387 */ /* 0x0005e20000100800 */
[----:B-1----:R-:W-:Y:S02]  /*3bef0*/  IMAD.MOV.U32 R4, RZ, RZ, R19 ;  /* 0x000000ffff047224 */ /* 0x002fe400078e0013 */
[----:B------:R-:W-:-:S05]  /*3bf00*/  IMAD.MOV.U32 R5, RZ, RZ, R20 ;  /* 0x000000ffff057224 */ /* 0x000fca00078e0014 */
[----:B------:R1:W-:Y:S02]  /*3bf10*/  LDGSTS.E [R6+0x6480], desc[UR22][R4.64], P2 ;  /* 0x0648000004067fae */ /* 0x0003e400091a1016 */
[----:B-1----:R-:W-:Y:S01]  /*3bf20*/  IMAD.MOV.U32 R4, RZ, RZ, R13 ;  /* 0x000000ffff047224 */ /* 0x002fe200078e000d */
[----:B--2---:R-:W-:-:S05]  /*3bf30*/  IADD3.X R18, PT, PT, R18, R135, RZ, P4, !PT ;  /* 0x0000008712127210 */ /* 0x004fca00027fe4ff */
[----:B------:R-:W-:Y:S01]  /*3bf40*/  IMAD.MOV.U32 R5, RZ, RZ, R18 ;  /* 0x000000ffff057224 */ /* 0x000fe200078e0012 */
[----:B------:R-:W-:Y:S01]  /*3bf50*/  STL [R1+0x834], R18 ;  /* 0x0008341201007387 */ /* 0x000fe20000100800 */
[----:B----4-:R-:W-:-:S03]  /*3bf60*/  IMAD.X R17, R17, 0x1, R135, P5 ;  /* 0x0000000111117824 */ /* 0x010fc600028e0687 */
[----:B------:R1:W-:Y:S04]  /*3bf70*/  STL [R1+0x878], R15 ;  /* 0x0008780f01007387 */ /* 0x0003e80000100800 */
[----:B------:R-:W2:Y:S04]  /*3bf80*/  LDL.LU R13, [R1+0x1c0] ;  /* 0x0001c000010d7983 */ /* 0x000ea80000300800 */
[----:B------:R-:W-:Y:S04]  /*3bf90*/  STL [R1+0x874], R17 ;  /* 0x0008741101007387 */ /* 0x000fe80000100800 */
[----:B------:R4:W-:Y:S04]  /*3bfa0*/  LDGSTS.E [R6+0x6880], desc[UR22][R4.64], P2 ;  /* 0x0688000004067fae */ /* 0x0009e800091a1016 */
[----:B------:R-:W2:Y:S01]  /*3bfb0*/  LDL.LU R19, [R1+0x200] ;  /* 0x0002000001137983 */ /* 0x000ea20000300800 */
[----:B------:R-:W-:Y:S01]  /*3bfc0*/  IADD3 R7, P4, PT, R7, R134, RZ ;  /* 0x0000008607077210 */ /* 0x000fe20007f9e0ff */
[----:B----4-:R-:W-:-:S02]  /*3bfd0*/  IMAD.MOV.U32 R4, RZ, RZ, R15 ;  /* 0x000000ffff047224 */ /* 0x010fc400078e000f */
[----:B-1----:R-:W4:Y:S01]  /*3bfe0*/  LDL.LU R15, [R1+0x1bc] ;  /* 0x0001bc00010f7983 */ /* 0x002f220000300800 */
[----:B------:R-:W-:Y:S01]  /*3bff0*/  IMAD.MOV.U32 R5, RZ, RZ, R17 ;  /* 0x000000ffff057224 */ /* 0x000fe200078e0011 */
[----:B---3--:R-:W-:Y:S02]  /*3c000*/  IADD3 R14, P5, PT, R14, R134, RZ ;  /* 0x000000860e0e7210 */ /* 0x008fe40007fbe0ff */
[----:B------:R-:W3:Y:S04]  /*3c010*/  LDL.LU R20, [R1+0x1fc] ;  /* 0x0001fc0001147983 */ /* 0x000ee80000300800 */
[----:B------:R1:W-:Y:S04]  /*3c020*/  STL [R1+0x8b8], R7 ;  /* 0x0008b80701007387 */ /* 0x0003e80000100800 */
[----:B------:R1:W-:Y:S01]  /*3c030*/  LDGSTS.E [R6+0x6c80], desc[UR22][R4.64], P2 ;  /* 0x06c8000004067fae */ /* 0x0003e200091a1016 */
[----:B-----5:R-:W-:Y:S01]  /*3c040*/  IADD3.X R9, PT, PT, R9, R135, RZ, P4, !PT ;  /* 0x0000008709097210 */ /* 0x020fe200027fe4ff */
[----:B-1----:R-:W-:-:S04]  /*3c050*/  IMAD.MOV.U32 R4, RZ, RZ, R7 ;  /* 0x000000ffff047224 */ /* 0x002fc800078e0007 */
[----:B------:R1:W-:Y:S01]  /*3c060*/  STL [R1+0x8b4], R9 ;  /* 0x0008b40901007387 */ /* 0x0003e20000100800 */
[----:B------:R-:W-:-:S03]  /*3c070*/  IMAD.X R16, R16, 0x1, R135, P5 ;  /* 0x0000000110107824 */ /* 0x000fc600028e0687 */
[----:B------:R-:W-:Y:S01]  /*3c080*/  STL [R1+0x8f8], R14 ;  /* 0x0008f80e01007387 */ /* 0x000fe20000100800 */
[----:B------:R-:W-:-:S03]  /*3c090*/  IMAD.MOV.U32 R5, RZ, RZ, R9 ;  /* 0x000000ffff057224 */ /* 0x000fc600078e0009 */
[----:B------:R-:W5:Y:S04]  /*3c0a0*/  LDL.LU R7, [R1+0x240] ;  /* 0x0002400001077983 */ /* 0x000f680000300800 */
[----:B------:R-:W-:Y:S04]  /*3c0b0*/  STL [R1+0x8f4], R16 ;  /* 0x0008f41001007387 */ /* 0x000fe80000100800 */
[----:B-1----:R-:W5:Y:S04]  /*3c0c0*/  LDL.LU R9, [R1+0x280] ;  /* 0x0002800001097983 */ /* 0x002f680000300800 */
[----:B------:R-:W5:Y:S01]  /*3c0d0*/  LDL.LU R17, [R1+0x23c] ;  /* 0x00023c0001117983 */ /* 0x000f620000300800 */
[----:B------:R-:W-:-:S03]  /*3c0e0*/  IADD3 R10, P4, PT, R10, R134, RZ ;  /* 0x000000860a0a7210 */ /* 0x000fc60007f9e0ff */
[----:B------:R-:W5:Y:S04]  /*3c0f0*/  LDL.LU R18, [R1+0x27c] ;  /* 0x00027c0001127983 */ /* 0x000f680000300800 */
[----:B------:R1:W-:Y:S01]  /*3c100*/  LDGSTS.E [R6+0x7080], desc[UR22][R4.64], P2 ;  /* 0x0708000004067fae */ /* 0x0003e200091a1016 */
[----:B------:R-:W-:-:S03]  /*3c110*/  IADD3 R8, P5, PT, R8, R134, RZ ;  /* 0x0000008608087210 */ /* 0x000fc60007fbe0ff */
[----:B------:R1:W-:Y:S02]  /*3c120*/  STL [R1+0x938], R10 ;  /* 0x0009380a01007387 */ /* 0x0003e40000100800 */
[----:B-1----:R-:W-:Y:S02]  /*3c130*/  IMAD.MOV.U32 R4, RZ, RZ, R14 ;  /* 0x000000ffff047224 */ /* 0x002fe400078e000e */
[----:B------:R-:W-:-:S05]  /*3c140*/  IMAD.MOV.U32 R5, RZ, RZ, R16 ;  /* 0x000000ffff057224 */ /* 0x000fca00078e0010 */
[----:B------:R1:W-:Y:S02]  /*3c150*/  LDGSTS.E [R6+0x7480], desc[UR22][R4.64], P2 ;  /* 0x0748000004067fae */ /* 0x0003e400091a1016 */
[----:B-1----:R-:W-:Y:S01]  /*3c160*/  IMAD.MOV.U32 R4, RZ, RZ, R10 ;  /* 0x000000ffff047224 */ /* 0x002fe200078e000a */
[----:B------:R-:W-:-:S05]  /*3c170*/  IADD3.X R12, PT, PT, R12, R135, RZ, P4, !PT ;  /* 0x000000870c0c7210 */ /* 0x000fca00027fe4ff */
[----:B------:R1:W-:Y:S01]  /*3c180*/  STL [R1+0x934], R12 ;  /* 0x0009340c01007387 */ /* 0x0003e20000100800 */
[----:B------:R-:W-:Y:S02]  /*3c190*/  IMAD.MOV.U32 R5, RZ, RZ, R12 ;  /* 0x000000ffff057224 */ /* 0x000fe400078e000c */
[----:B------:R-:W-:Y:S01]  /*3c1a0*/  IMAD.X R11, R11, 0x1, R135, P5 ;  /* 0x000000010b0b7824 */ /* 0x000fe200028e0687 */
[----:B------:R-:W-:Y:S04]  /*3c1b0*/  STL [R1+0x978], R8 ;  /* 0x0009780801007387 */ /* 0x000fe80000100800 */
[----:B------:R-:W5:Y:S04]  /*3c1c0*/  LDL.LU R10, [R1+0x2c0] ;  /* 0x0002c000010a7983 */ /* 0x000f680000300800 */
[----:B------:R1:W-:Y:S04]  /*3c1d0*/  STL [R1+0x974], R11 ;  /* 0x0009740b01007387 */ /* 0x0003e80000100800 */
[----:B------:R1:W-:Y:S04]  /*3c1e0*/  LDGSTS.E [R6+0x7880], desc[UR22][R4.64], P2 ;  /* 0x0788000004067fae */ /* 0x0003e800091a1016 */
[----:B-1----:R-:W5:Y:S01]  /*3c1f0*/  LDL.LU R12, [R1+0x300] ;  /* 0x00030000010c7983 */ /* 0x002f620000300800 */
[----:B------:R-:W-:-:S03]  /*3c200*/  IMAD.MOV.U32 R5, RZ, RZ, R11 ;  /* 0x000000ffff057224 */ /* 0x000fc600078e000b */
[----:B------:R-:W5:Y:S04]  /*3c210*/  LDL.LU R11, [R1+0x2bc] ;  /* 0x0002bc00010b7983 */ /* 0x000f680000300800 */
[----:B------:R-:W5:Y:S01]  /*3c220*/  LDL.LU R16, [R1+0x2fc] ;  /* 0x0002fc0001107983 */ /* 0x000f620000300800 */
[----:B------:R-:W-:-:S03]  /*3c230*/  IMAD.MOV.U32 R4, RZ, RZ, R8 ;  /* 0x000000ffff047224 */ /* 0x000fc600078e0008 */
[----:B------:R-:W5:Y:S04]  /*3c240*/  LDL.LU R14, [R1+0x340] ;  /* 0x00034000010e7983 */ /* 0x000f680000300800 */
[----:B------:R-:W5:Y:S04]  /*3c250*/  LDL.LU R8, [R1+0x380] ;  /* 0x0003800001087983 */ /* 0x000f680000300800 */
[----:B------:R1:W-:Y:S01]  /*3c260*/  LDGSTS.E [R6+0x7c80], desc[UR22][R4.64], P2 ;  /* 0x07c8000004067fae */ /* 0x0003e200091a1016 */
[----:B--2---:R-:W-:Y:S02]  /*3c270*/  IADD3 R13, P4, PT, R13, R134, RZ ;  /* 0x000000860d0d7210 */ /* 0x004fe40007f9e0ff */
[----:B-1----:R-:W-:-:S03]  /*3c280*/  LOP3.LUT R6, R132, 0x20, RZ, 0x3c, !PT ;  /* 0x0000002084067812 */ /* 0x002fc600078e3cff */
[----:B------:R-:W-:Y:S01]  /*3c290*/  STL [R1+0x1c0], R13 ;  /* 0x0001c00d01007387 */ /* 0x000fe20000100800 */
[----:B------:R-:W-:-:S05]  /*3c2a0*/  IADD3 R19, P5, PT, R19, R134, RZ ;  /* 0x0000008613137210 */ /* 0x000fca0007fbe0ff */
[----:B------:R-:W-:Y:S01]  /*3c2b0*/  STL [R1+0x200], R19 ;  /* 0x0002001301007387 */ /* 0x000fe20000100800 */
[----:B----4-:R-:W-:-:S05]  /*3c2c0*/  IADD3.X R15, PT, PT, R15, R135, RZ, P4, !PT ;  /* 0x000000870f0f7210 */ /* 0x010fca00027fe4ff */
[----:B------:R1:W-:Y:S01]  /*3c2d0*/  STL [R1+0x1bc], R15 ;  /* 0x0001bc0f01007387 */ /* 0x0003e20000100800 */
[----:B------:R-:W-:Y:S02]  /*3c2e0*/  IMAD.MOV.U32 R5, RZ, RZ, R15 ;  /* 0x000000ffff057224 */ /* 0x000fe400078e000f */
[----:B------:R-:W-:Y:S02]  /*3c2f0*/  VIADD R6, R6, UR5 ;  /* 0x0000000506067c36 */ /* 0x000fe40008000000 */
[----:B------:R-:W-:Y:S01]  /*3c300*/  IMAD.MOV.U32 R4, RZ, RZ, R13 ;  /* 0x000000ffff047224 */ /* 0x000fe200078e000d */
[----:B-1----:R-:W2:Y:S01]  /*3c310*/  LDL.LU R15, [R1+0x33c] ;  /* 0x00033c00010f7983 */ /* 0x002ea20000300800 */
[----:B---3--:R-:W-:-:S03]  /*3c320*/  IMAD.X R20, R20, 0x1, R135, P5 ;  /* 0x0000000114147824 */ /* 0x008fc600028e0687 */
[----:B------:R-:W3:Y:S04]  /*3c330*/  LDL.LU R13, [R1+0x37c] ;  /* 0x00037c00010d7983 */ /* 0x000ee80000300800 */
[----:B------:R1:W-:Y:S04]  /*3c340*/  LDGSTS.E [R6+0x100], desc[UR22][R4.64], P2 ;  /* 0x0010000004067fae */ /* 0x0003e800091a1016 */
[----:B------:R-:W-:Y:S01]  /*3c350*/  STL [R1+0x1fc], R20 ;  /* 0x0001fc1401007387 */ /* 0x000fe20000100800 */
[----:B-----5:R-:W-:Y:S01]  /*3c360*/  IADD3 R7, P4, PT, R7, R134, RZ ;  /* 0x0000008607077210 */ /* 0x020fe20007f9e0ff */
[----:B-1----:R-:W-:Y:S01]  /*3c370*/  IMAD.MOV.U32 R4, RZ, RZ, R19 ;  /* 0x000000ffff047224 */ /* 0x002fe200078e0013 */
[----:B------:R-:W-:-:S02]  /*3c380*/  MOV R5, R20 ;  /* 0x0000001400057202 */ /* 0x000fc40000000f00 */
[----:B------:R-:W-:-:S03]  /*3c390*/  IADD3 R9, P5, PT, R9, R134, RZ ;  /* 0x0000008609097210 */ /* 0x000fc60007fbe0ff */
[----:B------:R1:W-:Y:S01]  /*3c3a0*/  LDGSTS.E [R6+0x500], desc[UR22][R4.64], P2 ;  /* 0x0050000004067fae */ /* 0x0003e200091a1016 */
[----:B------:R-:W-:-:S03]  /*3c3b0*/  IMAD.X R17, R17, 0x1, R135, P4 ;  /* 0x0000000111117824 */ /* 0x000fc600020e0687 */
[----:B------:R-:W-:Y:S01]  /*3c3c0*/  STL [R1+0x240], R7 ;  /* 0x0002400701007387 */ /* 0x000fe20000100800 */
[----:B------:R-:W-:-:S03]  /*3c3d0*/  IMAD.X R18, R18, 0x1, R135, P5 ;  /* 0x0000000112127824 */ /* 0x000fc600028e0687 */
[----:B------:R4:W-:Y:S01]  /*3c3e0*/  STL [R1+0x23c], R17 ;  /* 0x00023c1101007387 */ /* 0x0009e20000100800 */
[----:B-1----:R-:W-:-:S03]  /*3c3f0*/  IMAD.MOV.U32 R4, RZ, RZ, R7 ;  /* 0x000000ffff047224 */ /* 0x002fc600078e0007 */
[----:B------:R-:W-:Y:S01]  /*3c400*/  STL [R1+0x280], R9 ;  /* 0x0002800901007387 */ /* 0x000fe20000100800 */
[----:B------:R-:W-:-:S03]  /*3c410*/  IMAD.MOV.U32 R5, RZ, RZ, R17 ;  /* 0x000000ffff057224 */ /* 0x000fc600078e0011 */
[----:B----4-:R-:W4:Y:S04]  /*3c420*/  LDL.LU R17, [R1+0x3c0] ;  /* 0x0003c00001117983 */ /* 0x010f280000300800 */
[----:B------:R1:W-:Y:S04]  /*3c430*/  STL [R1+0x27c], R18 ;  /* 0x00027c1201007387 */ /* 0x0003e80000100800 */
[----:B------:R5:W-:Y:S04]  /*3c440*/  LDGSTS.E [R6+0x900], desc[UR22][R4.64], P2 ;  /* 0x0090000004067fae */ /* 0x000be800091a1016 */
[----:B------:R-:W4:Y:S01]  /*3c450*/  LDL.LU R7, [R1+0x400] ;  /* 0x0004000001077983 */ /* 0x000f220000300800 */
[----:B-----5:R-:W-:-:S03]  /*3c460*/  MOV R5, R18 ;  /* 0x0000001200057202 */ /* 0x020fc60000000f00 */
[----:B-1----:R-:W5:Y:S01]  /*3c470*/  LDL.LU R18, [R1+0x3bc] ;  /* 0x0003bc0001127983 */ /* 0x002f620000300800 */
[----:B------:R-:W-:-:S03]  /*3c480*/  IMAD.MOV.U32 R4, RZ, RZ, R9 ;  /* 0x000000ffff047224 */ /* 0x000fc600078e0009 */
[----:B------:R-:W5:Y:S04]  /*3c490*/  LDL.LU R9, [R1+0x3fc] ;  /* 0x0003fc0001097983 */ /* 0x000f680000300800 */
[----:B------:R1:W-:Y:S01]  /*3c4a0*/  LDGSTS.E [R6+0xd00], desc[UR22][R4.64], P2 ;  /* 0x00d0000004067fae */ /* 0x0003e200091a1016 */
[----:B------:R-:W-:-:S05]  /*3c4b0*/  IADD3 R10, P4, PT, R10, R134, RZ ;  /* 0x000000860a0a7210 */ /* 0x000fca0007f9e0ff */
[----:B------:R1:W-:Y:S02]  /*3c4c0*/  STL [R1+0x2c0], R10 ;  /* 0x0002c00a01007387 */ /* 0x0003e40000100800 */
[----:B-1----:R-:W-:Y:S01]  /*3c4d0*/  IMAD.MOV.U32 R4, RZ, RZ, R10 ;  /* 0x000000ffff047224 */ /* 0x002fe200078e000a */
[----:B------:R-:W-:Y:S01]  /*3c4e0*/  IADD3 R12, P5, PT, R12, R134, RZ ;  /* 0x000000860c0c7210 */ /* 0x000fe20007fbe0ff */
[----:B------:R-:W-:-:S04]  /*3c4f0*/  IMAD.X R11, R11, 0x1, R135, P4 ;  /* 0x000000010b0b7824 */ /* 0x000fc800020e0687 */
[----:B------:R-:W-:Y:S01]  /*3c500*/  IMAD.X R16, R16, 0x1, R135, P5 ;  /* 0x0000000110107824 */ /* 0x000fe200028e0687 */
[----:B------:R1:W-:Y:S01]  /*3c510*/  STL [R1+0x2bc], R11 ;  /* 0x0002bc0b01007387 */ /* 0x0003e20000100800 */
[----:B------:R-:W-:-:S03]  /*3c520*/  IMAD.MOV.U32 R5, RZ, RZ, R11 ;  /* 0x000000ffff057224 */ /* 0x000fc600078e000b */
[----:B------:R-:W-:Y:S04]  /*3c530*/  STL [R1+0x300], R12 ;  /* 0x0003000c01007387 */ /* 0x000fe80000100800 */
[----:B------:R-:W5:Y:S04]  /*3c540*/  LDL.LU R10, [R1+0x440] ;  /* 0x00044000010a7983 */ /* 0x000f680000300800 */
[----:B------:R1:W-:Y:S04]  /*3c550*/  STL [R1+0x2fc], R16 ;  /* 0x0002fc1001007387 */ /* 0x0003e80000100800 */
[----:B------:R1:W-:Y:S04]  /*3c560*/  LDGSTS.E [R6+0x1100], desc[UR22][R4.64], P2 ;  /* 0x0110000004067fae */ /* 0x0003e800091a1016 */
[----:B-1----:R-:W5:Y:S01]  /*3c570*/  LDL.LU R11, [R1+0x480] ;  /* 0x00048000010b7983 */ /* 0x002f620000300800 */
[----:B------:R-:W-:-:S03]  /*3c580*/  MOV R5, R16 ;  /* 0x0000001000057202 */ /* 0x000fc60000000f00 */
[----:B------:R-:W5:Y:S01]  /*3c590*/  LDL.LU R16, [R1+0x43c] ;  /* 0x00043c0001107983 */ /* 0x000f620000300800 */
[----:B------:R-:W-:-:S03]  /*3c5a0*/  IMAD.MOV.U32 R4, RZ, RZ, R12 ;  /* 0x000000ffff047224 */ /* 0x000fc600078e000c */
[----:B------:R-:W5:Y:S01]  /*3c5b0*/  LDL.LU R12, [R1+0x47c] ;  /* 0x00047c00010c7983 */ /* 0x000f620000300800 */
[-C--:B------:R-:W-:Y:S02]  /*3c5c0*/  IADD3 R14, P4, PT, R14, R134.reuse, RZ ;  /* 0x000000860e0e7210 */ /* 0x080fe40007f9e0ff */
[----:B------:R-:W-:Y:S01]  /*3c5d0*/  IADD3 R8, P5, PT, R8, R134, RZ ;  /* 0x0000008608087210 */ /* 0x000fe20007fbe0ff */
[----:B------:R1:W-:Y:S04]  /*3c5e0*/  LDGSTS.E [R6+0x1500], desc[UR22][R4.64], P2 ;  /* 0x0150000004067fae */ /* 0x0003e800091a1016 */
[----:B------:R2:W-:Y:S01]  /*3c5f0*/  STL [R1+0x340], R14 ;  /* 0x0003400e01007387 */ /* 0x0005e20000100800 */
[----:B-1----:R-:W-:Y:S02]  /*3c600*/  IMAD.MOV.U32 R4, RZ, RZ, R14 ;  /* 0x000000ffff047224 */ /* 0x002fe400078e000e */
[----:B--2---:R-:W-:-:S02]  /*3c610*/  IMAD.X R15, R15, 0x1, R135, P4 ;  /* 0x000000010f0f7824 */ /* 0x004fc400020e0687 */
[----:B---3--:R-:W-:-:S03]  /*3c620*/  IMAD.X R13, R13, 0x1, R135, P5 ;  /* 0x000000010d0d7824 */ /* 0x008fc600028e0687 */
[----:B------:R1:W-:Y:S04]  /*3c630*/  STL [R1+0x33c], R15 ;  /* 0x00033c0f01007387 */ /* 0x0003e80000100800 */
[----:B------:R2:W-:Y:S04]  /*3c640*/  STL [R1+0x380], R8 ;  /* 0x0003800801007387 */ /* 0x0005e80000100800 */
[----:B------:R-:W3:Y:S01]  /*3c650*/  LDL.LU R14, [R1+0x4c0] ;  /* 0x0004c000010e7983 */ /* 0x000ee20000300800 */
[----:B------:R-:W-:-:S03]  /*3c660*/  IMAD.MOV.U32 R5, RZ, RZ, R15 ;  /* 0x000000ffff057224 */ /* 0x000fc600078e000f */
[----:B------:R2:W-:Y:S04]  /*3c670*/  STL [R1+0x37c], R13 ;  /* 0x00037c0d01007387 */ /* 0x0005e80000100800 */
[----:B------:R-:W3:Y:S04]  /*3c680*/  LDL.LU R19, [R1+0x500] ;  /* 0x0005000001137983 */ /* 0x000ee80000300800 */
[----:B-1----:R-:W3:Y:S04]  /*3c690*/  LDL.LU R15, [R1+0x4bc] ;  /* 0x0004bc00010f7983 */ /* 0x002ee80000300800 */
[----:B------:R-:W3:Y:S04]  /*3c6a0*/  LDL.LU R20, [R1+0x4fc] ;  /* 0x0004fc0001147983 */ /* 0x000ee80000300800 */
[----:B------:R1:W-:Y:S01]  /*3c6b0*/  LDGSTS.E [R6+0x1900], desc[UR22][R4.64], P2 ;  /* 0x0190000004067fae */ /* 0x0003e200091a1016 */
[-C--:B----4-:R-:W-:Y:S01]  /*3c6c0*/  IADD3 R17, P4, PT, R17, R134.reuse, RZ ;  /* 0x0000008611117210 */ /* 0x090fe20007f9e0ff */
[----:B-1----:R-:W-:Y:S01]  /*3c6d0*/  IMAD.MOV.U32 R4, RZ, RZ, R8 ;  /* 0x000000ffff047224 */ /* 0x002fe200078e0008 */
[----:B------:R-:W-:Y:S01]  /*3c6e0*/  MOV R5, R13 ;  /* 0x0000000d00057202 */ /* 0x000fe20000000f00 */
[----:B--2---:R-:W2:Y:S04]  /*3c6f0*/  LDL.LU R8, [R1+0x540] ;  /* 0x0005400001087983 */ /* 0x004ea80000300800 */
[----:B------:R-:W4:Y:S01]  /*3c700*/  LDL.LU R13, [R1+0x580] ;  /* 0x00058000010d7983 */ /* 0x000f220000300800 */
[----:B------:R-:W-:-:S03]  /*3c710*/  IADD3 R7, P5, PT, R7, R134, RZ ;  /* 0x0000008607077210 */ /* 0x000fc60007fbe0ff */
[----:B------:R1:W-:Y:S04]  /*3c720*/  STL [R1+0x3c0], R17 ;  /* 0x0003c01101007387 */ /* 0x0003e80000100800 */
[----:B------:R1:W-:Y:S01]  /*3c730*/  LDGSTS.E [R6+0x1d00], desc[UR22][R4.64], P2 ;  /* 0x01d0000004067fae */ /* 0x0003e200091a1016 */
[--C-:B-----5:R-:W-:Y:S02]  /*3c740*/  IMAD.X R18, R18, 0x1, R135.reuse, P4 ;  /* 0x0000000112127824 */ /* 0x120fe400020e0687 */
[----:B------:R-:W-:-:S03]  /*3c750*/  IMAD.X R9, R9, 0x1, R135, P5 ;  /* 0x0000000109097824 */ /* 0x000fc600028e0687 */
[----:B------:R5:W-:Y:S01]  /*3c760*/  STL [R1+0x3bc], R18 ;  /* 0x0003bc1201007387 */ /* 0x000be20000100800 */
[----:B-1----:R-:W-:-:S03]  /*3c770*/  IMAD.MOV.U32 R4, RZ, RZ, R17 ;  /* 0x000000ffff047224 */ /* 0x002fc600078e0011 */
[----:B------:R1:W-:Y:S04]  /*3c780*/  STL [R1+0x400], R7 ;  /* 0x0004000701007387 */ /* 0x0003e80000100800 */
[----:B------:R-:W4:Y:S01]  /*3c790*/  LDL.LU R17, [R1+0x53c] ;  /* 0x00053c0001117983 */ /* 0x000f220000300800 */
[----:B------:R-:W-:-:S03]  /*3c7a0*/  IMAD.MOV.U32 R5, RZ, RZ, R18 ;  /* 0x000000ffff057224 */ /* 0x000fc600078e0012 */
[----:B------:R1:W-:Y:S04]  /*3c7b0*/  STL [R1+0x3fc], R9 ;  /* 0x0003fc0901007387 */ /* 0x0003e80000100800 */
[----:B-----5:R-:W5:Y:S04]  /*3c7c0*/  LDL.LU R18, [R1+0x57c] ;  /* 0x00057c0001127983 */ /* 0x020f680000300800 */
[----:B------:R1:W-:Y:S02]  /*3c7d0*/  LDGSTS.E [R6+0x2100], desc[UR22][R4.64], P2 ;  /* 0x0210000004067fae */ /* 0x0003e400091a1016 */
[----:B-1----:R-:W-:Y:S01]  /*3c7e0*/  IMAD.MOV.U32 R4, RZ, RZ, R7 ;  /* 0x000000ffff047224 */ /* 0x002fe200078e0007 */
[----:B------:R-:W-:Y:S01]  /*3c7f0*/  MOV R5, R9 ;  /* 0x0000000900057202 */ /* 0x000fe20000000f00 */
[----:B------:R-:W5:Y:S04]  /*3c800*/  LDL.LU R7, [R1+0x5c0] ;  /* 0x0005c00001077983 */ /* 0x000f680000300800 */
        /* <DEDUP_REMOVED lines=8> */
[----:B------:R1:W-:Y:S04]  /*3c890*/  STL [R1+0x43c], R16 ;  /* 0x00043c1001007387 */ /* 0x0003e80000100800 */
[----:B------:R1:W-:Y:S04]  /*3c8a0*/  STL [R1+0x480], R11 ;  /* 0x0004800b01007387 */ /* 0x0003e80000100800 */
[----:B------:R-:W5:Y:S01]  /*3c8b0*/  LDL.LU R10, [R1+0x5bc] ;  /* 0x0005bc00010a7983 */ /* 0x000f620000300800 */
[----:B------:R-:W-:-:S03]  /*3c8c0*/  IMAD.MOV.U32 R5, RZ, RZ, R16 ;  /* 0x000000ffff057224 */ /* 0x000fc600078e0010 */
[----:B------:R3:W-:Y:S04]  /*3c8d0*/  STL [R1+0x47c], R12 ;  /* 0x00047c0c01007387 */ /* 0x0007e80000100800 */
[----:B-1----:R-:W5:Y:S04]  /*3c8e0*/  LDL.LU R16, [R1+0x5fc] ;  /* 0x0005fc0001107983 */ /* 0x002f680000300800 */
[----:B------:R1:W-:Y:S02]  /*3c8f0*/  LDGSTS.E [R6+0x2900], desc[UR22][R4.64], P2 ;  /* 0x0290000004067fae */ /* 0x0003e400091a1016 */
[----:B-1----:R-:W-:Y:S01]  /*3c900*/  IMAD.MOV.U32 R4, RZ, RZ, R11 ;  /* 0x000000ffff047224 */ /* 0x002fe200078e000b */
[----:B---3--:R-:W-:Y:S01]  /*3c910*/  IADD3 R14, P4, PT, R14, R134, RZ ;  /* 0x000000860e0e7210 */ /* 0x008fe20007f9e0ff */
[----:B------:R-:W3:Y:S01]  /*3c920*/  LDL.LU R11, [R1+0x640] ;  /* 0x00064000010b7983 */ /* 0x000ee20000300800 */
[----:B------:R-:W-:-:S03]  /*3c930*/  MOV R5, R12 ;  /* 0x0000000c00057202 */ /* 0x000fc60000000f00 */
[----:B------:R-:W3:Y:S01]  /*3c940*/  LDL.LU R12, [R1+0x680] ;  /* 0x00068000010c7983 */ /* 0x000ee20000300800 */
[----:B------:R-:W-:Y:S01]  /*3c950*/  IADD3 R19, P5, PT, R19, R134, RZ ;  /* 0x0000008613137210 */ /* 0x000fe20007fbe0ff */
[--C-:B------:R-:W-:Y:S02]  /*3c960*/  IMAD.X R15, R15, 0x1, R135.reuse, P4 ;  /* 0x000000010f0f7824 */ /* 0x100fe400020e0687 */
[----:B------:R-:W-:Y:S02]  /*3c970*/  STL [R1+0x4c0], R14 ;  /* 0x0004c00e01007387 */ /* 0x000fe40000100800 */
[----:B------:R-:W-:Y:S02]  /*3c980*/  IMAD.X R20, R20, 0x1, R135, P5 ;  /* 0x0000000114147824 */ /* 0x000fe400028e0687 */
[----:B------:R1:W-:Y:S04]  /*3c990*/  LDGSTS.E [R6+0x2d00], desc[UR22][R4.64], P2 ;  /* 0x02d0000004067fae */ /* 0x0003e800091a1016 */
[----:B------:R1:W-:Y:S04]  /*3c9a0*/  STL [R1+0x4bc], R15 ;  /* 0x0004bc0f01007387 */ /* 0x0003e80000100800 */
[----:B------:R-:W-:Y:S01]  /*3c9b0*/  STL [R1+0x500], R19 ;  /* 0x0005001301007387 */ /* 0x000fe20000100800 */
[----:B-1----:R-:W-:-:S03]  /*3c9c0*/  IMAD.MOV.U32 R5, RZ, RZ, R15 ;  /* 0x000000ffff057224 */ /* 0x002fc600078e000f */
[----:B------:R-:W3:Y:S01]  /*3c9d0*/  LDL.LU R15, [R1+0x63c] ;  /* 0x00063c00010f7983 */ /* 0x000ee20000300800 */
[----:B------:R-:W-:-:S03]  /*3c9e0*/  IMAD.MOV.U32 R4, RZ, RZ, R14 ;  /* 0x000000ffff047224 */ /* 0x000fc600078e000e */
[----:B------:R-:W-:Y:S04]  /*3c9f0*/  STL [R1+0x4fc], R20 ;  /* 0x0004fc1401007387 */ /* 0x000fe80000100800 */
[----:B------:R-:W3:Y:S01]  /*3ca00*/  LDL.LU R14, [R1+0x67c] ;  /* 0x00067c00010e7983 */ /* 0x000ee20000300800 */
[----:B--2---:R-:W-:-:S03]  /*3ca10*/  IADD3 R8, P4, PT, R8, R134, RZ ;  /* 0x0000008608087210 */ /* 0x004fc60007f9e0ff */
[----:B------:R1:W-:Y:S01]  /*3ca20*/  LDGSTS.E [R6+0x3100], desc[UR22][R4.64], P2 ;  /* 0x0310000004067fae */ /* 0x0003e200091a1016 */
[----:B----4-:R-:W-:-:S03]  /*3ca30*/  IADD3 R13, P5, PT, R13, R134, RZ ;  /* 0x000000860d0d7210 */ /* 0x010fc60007fbe0ff */
[----:B------:R-:W-:Y:S01]  /*3ca40*/  STL [R1+0x540], R8 ;  /* 0x0005400801007387 */ /* 0x000fe20000100800 */
[----:B-1----:R-:W-:Y:S01]  /*3ca50*/  IMAD.MOV.U32 R4, RZ, RZ, R19 ;  /* 0x000000ffff047224 */ /* 0x002fe200078e0013 */
[----:B------:R-:W-:-:S05]  /*3ca60*/  MOV R5, R20 ;  /* 0x0000001400057202 */ /* 0x000fca0000000f00 */
[----:B------:R1:W-:Y:S01]  /*3ca70*/  LDGSTS.E [R6+0x3500], desc[UR22][R4.64], P2 ;  /* 0x0350000004067fae */ /* 0x0003e200091a1016 */
[----:B------:R-:W-:Y:S02]  /*3ca80*/  IMAD.X R17, R17, 0x1, R135, P4 ;  /* 0x0000000111117824 */ /* 0x000fe400020e0687 */
[----:B-1----:R-:W-:Y:S02]  /*3ca90*/  IMAD.MOV.U32 R4, RZ, RZ, R8 ;  /* 0x000000ffff047224 */ /* 0x002fe400078e0008 */
[----:B------:R-:W-:Y:S01]  /*3caa0*/  IMAD.MOV.U32 R5, RZ, RZ, R17 ;  /* 0x000000ffff057224 */ /* 0x000fe200078e0011 */
[----:B------:R1:W-:Y:S01]  /*3cab0*/  STL [R1+0x53c], R17 ;  /* 0x00053c1101007387 */ /* 0x0003e20000100800 */
[----:B-----5:R-:W-:-:S03]  /*3cac0*/  IMAD.X R18, R18, 0x1, R135, P5 ;  /* 0x0000000112127824 */ /* 0x020fc600028e0687 */
[----:B------:R-:W-:Y:S04]  /*3cad0*/  STL [R1+0x580], R13 ;  /* 0x0005800d01007387 */ /* 0x000fe80000100800 */
[----:B------:R2:W-:Y:S04]  /*3cae0*/  LDGSTS.E [R6+0x3900], desc[UR22][R4.64], P2 ;  /* 0x0390000004067fae */ /* 0x0005e800091a1016 */
[----:B-1----:R-:W4:Y:S04]  /*3caf0*/  LDL.LU R17, [R1+0x6c0] ;  /* 0x0006c00001117983 */ /* 0x002f280000300800 */
[----:B------:R1:W-:Y:S04]  /*3cb00*/  STL [R1+0x57c], R18 ;  /* 0x00057c1201007387 */ /* 0x0003e80000100800 */
[----:B------:R-:W5:Y:S01]  /*3cb10*/  LDL.LU R8, [R1+0x700] ;  /* 0x0007000001087983 */ /* 0x000f620000300800 */
[----:B--2---:R-:W-:-:S03]  /*3cb20*/  MOV R5, R18 ;  /* 0x0000001200057202 */ /* 0x004fc60000000f00 */
[----:B-1----:R-:W2:Y:S01]  /*3cb30*/  LDL.LU R18, [R1+0x6bc] ;  /* 0x0006bc0001127983 */ /* 0x002ea20000300800 */
[-C--:B------:R-:W-:Y:S01]  /*3cb40*/  IADD3 R7, P4, PT, R7, R134.reuse, RZ ;  /* 0x0000008607077210 */ /* 0x080fe20007f9e0ff */
[----:B------:R-:W-:Y:S02]  /*3cb50*/  IMAD.MOV.U32 R4, RZ, RZ, R13 ;  /* 0x000000ffff047224 */ /* 0x000fe400078e000d */
[----:B------:R-:W2:Y:S01]  /*3cb60*/  LDL.LU R13, [R1+0x6fc] ;  /* 0x0006fc00010d7983 */ /* 0x000ea20000300800 */
[----:B------:R-:W-:-:S03]  /*3cb70*/  IADD3 R9, P5, PT, R9, R134, RZ ;  /* 0x0000008609097210 */ /* 0x000fc60007fbe0ff */
[----:B------:R1:W-:Y:S04]  /*3cb80*/  LDGSTS.E [R6+0x3d00], desc[UR22][R4.64], P2 ;  /* 0x03d0000004067fae */ /* 0x0003e800091a1016 */
[----:B------:R-:W-:Y:S01]  /*3cb90*/  STL [R1+0x5c0], R7 ;  /* 0x0005c00701007387 */ /* 0x000fe20000100800 */
[----:B-1----:R-:W-:Y:S02]  /*3cba0*/  IMAD.MOV.U32 R4, RZ, RZ, R7 ;  /* 0x000000ffff047224 */ /* 0x002fe400078e0007 */
[----:B------:R-:W-:-:S04]  /*3cbb0*/  IMAD.X R10, R10, 0x1, R135, P4 ;  /* 0x000000010a0a7824 */ /* 0x000fc800020e0687 */
[----:B------:R-:W-:Y:S01]  /*3cbc0*/  IMAD.MOV.U32 R5, RZ, RZ, R10 ;  /* 0x000000ffff057224 */ /* 0x000fe200078e000a */
[----:B------:R1:W-:Y:S01]  /*3cbd0*/  STL [R1+0x5bc], R10 ;  /* 0x0005bc0a01007387 */ /* 0x0003e20000100800 */
[----:B------:R-:W-:-:S03]  /*3cbe0*/  IMAD.X R16, R16, 0x1, R135, P5 ;  /* 0x0000000110107824 */ /* 0x000fc600028e0687 */
[----:B------:R-:W-:Y:S04]  /*3cbf0*/  STL [R1+0x600], R9 ;  /* 0x0006000901007387 */ /* 0x000fe80000100800 */
[----:B------:R1:W-:Y:S04]  /*3cc00*/  LDGSTS.E [R6+0x4100], desc[UR22][R4.64], P2 ;  /* 0x0410000004067fae */ /* 0x0003e800091a1016 */
[----:B-1----:R-:W2:Y:S04]  /*3cc10*/  LDL.LU R10, [R1+0x740] ;  /* 0x00074000010a7983 */ /* 0x002ea80000300800 */
[----:B------:R1:W-:Y:S04]  /*3cc20*/  STL [R1+0x5fc], R16 ;  /* 0x0005fc1001007387 */ /* 0x0003e80000100800 */
[----:B------:R-:W2:Y:S01]  /*3cc30*/  LDL.LU R7, [R1+0x780] ;  /* 0x0007800001077983 */ /* 0x000ea20000300800 */
[----:B------:R-:W-:-:S03]  /*3cc40*/  MOV R5, R16 ;  /* 0x0000001000057202 */ /* 0x000fc60000000f00 */
[----:B-1----:R-:W2:Y:S01]  /*3cc50*/  LDL.LU R16, [R1+0x73c] ;  /* 0x00073c0001107983 */ /* 0x002ea20000300800 */
[----:B------:R-:W-:-:S03]  /*3cc60*/  IMAD.MOV.U32 R4, RZ, RZ, R9 ;  /* 0x000000ffff047224 */ /* 0x000fc600078e0009 */
[----:B------:R-:W2:Y:S01]  /*3cc70*/  LDL.LU R9, [R1+0x77c] ;  /* 0x00077c0001097983 */ /* 0x000ea20000300800 */
[-C--:B---3--:R-:W-:Y:S02]  /*3cc80*/  IADD3 R11, P4, PT, R11, R134.reuse, RZ ;  /* 0x000000860b0b7210 */ /* 0x088fe40007f9e0ff */
[----:B------:R-:W-:Y:S01]  /*3cc90*/  IADD3 R12, P5, PT, R12, R134, RZ ;  /* 0x000000860c0c7210 */ /* 0x000fe20007fbe0ff */
[----:B------:R1:W-:Y:S04]  /*3cca0*/  LDGSTS.E [R6+0x4500], desc[UR22][R4.64], P2 ;  /* 0x0450000004067fae */ /* 0x0003e800091a1016 */
[----:B------:R3:W-:Y:S01]  /*3ccb0*/  STL [R1+0x640], R11 ;  /* 0x0006400b01007387 */ /* 0x0007e20000100800 */
[----:B-1----:R-:W-:Y:S02]  /*3ccc0*/  IMAD.MOV.U32 R4, RZ, RZ, R11 ;  /* 0x000000ffff047224 */ /* 0x002fe400078e000b */
[----:B------:R-:W-:-:S04]  /*3ccd0*/  IMAD.X R15, R15, 0x1, R135, P4 ;  /* 0x000000010f0f7824 */ /* 0x000fc800020e0687 */
[----:B------:R-:W-:Y:S01]  /*3cce0*/  IMAD.MOV.U32 R5, RZ, RZ, R15 ;  /* 0x000000ffff057224 */ /* 0x000fe200078e000f */
[----:B------:R-:W-:Y:S01]  /*3ccf0*/  STL [R1+0x63c], R15 ;  /* 0x00063c0f01007387 */ /* 0x000fe20000100800 */
[----:B------:R-:W-:-:S03]  /*3cd00*/  IMAD.X R14, R14, 0x1, R135, P5 ;  /* 0x000000010e0e7824 */ /* 0x000fc600028e0687 */
[----:B------:R1:W-:Y:S04]  /*3cd10*/  STL [R1+0x680], R12 ;  /* 0x0006800c01007387 */ /* 0x0003e80000100800 */
[----:B---3--:R-:W3:Y:S04]  /*3cd20*/  LDL.LU R11, [R1+0x7c0] ;  /* 0x0007c000010b7983 */ /* 0x008ee80000300800 */
[----:B------:R1:W-:Y:S04]  /*3cd30*/  STL [R1+0x67c], R14 ;  /* 0x00067c0e01007387 */ /* 0x0003e80000100800 */
[----:B------:R1:W-:Y:S04]  /*3cd40*/  LDGSTS.E [R6+0x4900], desc[UR22][R4.64], P2 ;  /* 0x0490000004067fae */ /* 0x0003e800091a1016 */
[----:B------:R-:W3:Y:S01]  /*3cd50*/  LDL.LU R19, [R1+0x800] ;  /* 0x0008000001137983 */ /* 0x000ee20000300800 */
[----:B-1----:R-:W-:-:S03]  /*3cd60*/  IMAD.MOV.U32 R4, RZ, RZ, R12 ;  /* 0x000000ffff047224 */ /* 0x002fc600078e000c */
[----:B------:R-:W3:Y:S04]  /*3cd70*/  LDL.LU R12, [R1+0x7bc] ;  /* 0x0007bc00010c7983 */ /* 0x000ee80000300800 */
[----:B------:R-:W3:Y:S01]  /*3cd80*/  LDL.LU R20, [R1+0x7fc] ;  /* 0x0007fc0001147983 */ /* 0x000ee20000300800 */
[----:B------:R-:W-:-:S03]  /*3cd90*/  MOV R5, R14 ;  /* 0x0000000e00057202 */ /* 0x000fc60000000f00 */
[----:B------:R-:W3:Y:S04]  /*3cda0*/  LDL.LU R14, [R1+0x840] ;  /* 0x00084000010e7983 */ /* 0x000ee80000300800 */
[----:B------:R-:W3:Y:S04]  /*3cdb0*/  LDL.LU R15, [R1+0x880] ;  /* 0x00088000010f7983 */ /* 0x000ee80000300800 */
[----:B------:R1:W-:Y:S01]  /*3cdc0*/  LDGSTS.E [R6+0x4d00], desc[UR22][R4.64], P2 ;  /* 0x04d0000004067fae */ /* 0x0003e200091a1016 */
[----:B----4-:R-:W-:-:S05]  /*3cdd0*/  IADD3 R17, P4, PT, R17, R134, RZ ;  /* 0x0000008611117210 */ /* 0x010fca0007f9e0ff */
[----:B------:R-:W-:Y:S01]  /*3cde0*/  STL [R1+0x6c0], R17 ;  /* 0x0006c01101007387 */ /* 0x000fe20000100800 */
[----:B-----5:R-:W-:Y:S01]  /*3cdf0*/  IADD3 R8, P5, PT, R8, R134, RZ ;  /* 0x0000008608087210 */ /* 0x020fe20007fbe0ff */
[----:B--2---:R-:W-:-:S04]  /*3ce00*/  IMAD.X R18, R18, 0x1, R135, P4 ;  /* 0x0000000112127824 */ /* 0x004fc800020e0687 */
[----:B------:R-:W-:Y:S01]  /*3ce10*/  IMAD.X R13, R13, 0x1, R135, P5 ;  /* 0x000000010d0d7824 */ /* 0x000fe200028e0687 */
[----:B------:R2:W-:Y:S01]  /*3ce20*/  STL [R1+0x6bc], R18 ;  /* 0x0006bc1201007387 */ /* 0x0005e20000100800 */
[----:B-1----:R-:W-:-:S03]  /*3ce30*/  IMAD.MOV.U32 R5, RZ, RZ, R18 ;  /* 0x000000ffff057224 */ /* 0x002fc600078e0012 */
[----:B------:R1:W-:Y:S01]  /*3ce40*/  STL [R1+0x700], R8 ;  /* 0x0007000801007387 */ /* 0x0003e20000100800 */
[----:B------:R-:W-:-:S03]  /*3ce50*/  IMAD.MOV.U32 R4, RZ, RZ, R17 ;  /* 0x000000ffff047224 */ /* 0x000fc600078e0011 */
[----:B--2---:R-:W2:Y:S04]  /*3ce60*/  LDL.LU R18, [R1+0x83c] ;  /* 0x00083c0001127983 */ /* 0x004ea80000300800 */
[----:B------:R4:W-:Y:S04]  /*3ce70*/  STL [R1+0x6fc], R13 ;  /* 0x0006fc0d01007387 */ /* 0x0009e80000100800 */
[----:B------:R-:W5:Y:S04]  /*3ce80*/  LDL.LU R17, [R1+0x87c] ;  /* 0x00087c0001117983 */ /* 0x000f680000300800 */
[----:B------:R1:W-:Y:S02]  /*3ce90*/  LDGSTS.E [R6+0x5100], desc[UR22][R4.64], P2 ;  /* 0x0510000004067fae */ /* 0x0003e400091a1016 */
[----:B-1----:R-:W-:Y:S01]  /*3cea0*/  IMAD.MOV.U32 R4, RZ, RZ, R8 ;  /* 0x000000ffff047224 */ /* 0x002fe200078e0008 */
[----:B------:R-:W-:Y:S01]  /*3ceb0*/  MOV R5, R13 ;  /* 0x0000000d00057202 */ /* 0x000fe20000000f00 */
[----:B------:R-:W5:Y:S04]  /*3cec0*/  LDL.LU R8, [R1+0x8c0] ;  /* 0x0008c00001087983 */ /* 0x000f680000300800 */
[----:B----4-:R-:W4:Y:S04]  /*3ced0*/  LDL.LU R13, [R1+0x900] ;  /* 0x00090000010d7983 */ /* 0x010f280000300800 */
[----:B------:R1:W-:Y:S01]  /*3cee0*/  LDGSTS.E [R6+0x5500], desc[UR22][R4.64], P2 ;  /* 0x0550000004067fae */ /* 0x0003e200091a1016 */
[----:B------:R-:W-:-:S05]  /*3cef0*/  IADD3 R10, P4, PT, R10, R134, RZ ;  /* 0x000000860a0a7210 */ /* 0x000fca0007f9e0ff */
[----:B------:R1:W-:Y:S01]  /*3cf00*/  STL [R1+0x740], R10 ;  /* 0x0007400a01007387 */ /* 0x0003e20000100800 */
[----:B------:R-:W-:Y:S01]  /*3cf10*/  IADD3 R7, P5, PT, R7, R134, RZ ;  /* 0x0000008607077210 */ /* 0x000fe20007fbe0ff */
[--C-:B------:R-:W-:Y:S02]  /*3cf20*/  IMAD.X R16, R16, 0x1, R135.reuse, P4 ;  /* 0x0000000110107824 */ /* 0x100fe400020e0687 */
[----:B-1----:R-:W-:Y:S02]  /*3cf30*/  IMAD.MOV.U32 R4, RZ, RZ, R10 ;  /* 0x000000ffff047224 */ /* 0x002fe400078e000a */
[----:B------:R-:W-:Y:S01]  /*3cf40*/  IMAD.X R9, R9, 0x1, R135, P5 ;  /* 0x0000000109097824 */ /* 0x000fe200028e0687 */
[----:B------:R1:W-:Y:S04]  /*3cf50*/  STL [R1+0x73c], R16 ;  /* 0x00073c1001007387 */ /* 0x0003e80000100800 */
[----:B------:R-:W-:Y:S04]  /*3cf60*/  STL [R1+0x780], R7 ;  /* 0x0007800701007387 */ /* 0x000fe80000100800 */
[----:B------:R-:W4:Y:S01]  /*3cf70*/  LDL.LU R10, [R1+0x8bc] ;  /* 0x0008bc00010a7983 */ /* 0x000f220000300800 */
[----:B------:R-:W-:-:S03]  /*3cf80*/  IMAD.MOV.U32 R5, RZ, RZ, R16 ;  /* 0x000000ffff057224 */ /* 0x000fc600078e0010 */
[----:B------:R3:W-:Y:S04]  /*3cf90*/  STL [R1+0x77c], R9 ;  /* 0x00077c0901007387 */ /* 0x0007e80000100800 */
[----:B-1----:R-:W4:Y:S04]  /*3cfa0*/  LDL.LU R16, [R1+0x8fc] ;  /* 0x0008fc0001107983 */ /* 0x002f280000300800 */
[----:B------:R1:W-:Y:S02]  /*3cfb0*/  LDGSTS.E [R6+0x5900], desc[UR22][R4.64], P2 ;  /* 0x0590000004067fae */ /* 0x0003e400091a1016 */
[----:B-1----:R-:W-:Y:S01]  /*3cfc0*/  IMAD.MOV.U32 R4, RZ, RZ, R7 ;  /* 0x000000ffff047224 */ /* 0x002fe200078e0007 */
[----:B---3--:R-:W-:-:S02]  /*3cfd0*/  IADD3 R11, P4, PT, R11, R134, RZ ;  /* 0x000000860b0b7210 */ /* 0x008fc40007f9e0ff */
[----:B------:R-:W-:Y:S02]  /*3cfe0*/  MOV R5, R9 ;  /* 0x0000000900057202 */ /* 0x000fe40000000f00 */
[----:B------:R-:W3:Y:S04]  /*3cff0*/  LDL.LU R9, [R1+0x940] ;  /* 0x0009400001097983 */ /* 0x000ee80000300800 */
[----:B------:R-:W3:Y:S01]  /*3d000*/  LDL.LU R7, [R1+0x980] ;  /* 0x0009800001077983 */ /* 0x000ee20000300800 */
[----:B------:R-:W-:-:S03]  /*3d010*/  IADD3 R19, P5, PT, R19, R134, RZ ;  /* 0x0000008613137210 */ /* 0x000fc60007fbe0ff */
[----:B------:R-:W-:Y:S04]  /*3d020*/  STL [R1+0x7c0], R11 ;  /* 0x0007c00b01007387 */ /* 0x000fe80000100800 */
[----:B------:R1:W-:Y:S01]  /*3d030*/  LDGSTS.E [R6+0x5d00], desc[UR22][R4.64], P2 ;  /* 0x05d0000004067fae */ /* 0x0003e200091a1016 */
[--C-:B------:R-:W-:Y:S02]  /*3d040*/  IMAD.X R12, R12, 0x1, R135.reuse, P4 ;  /* 0x000000010c0c7824 */ /* 0x100fe400020e0687 */
[----:B------:R-:W-:-:S03]  /*3d050*/  IMAD.X R20, R20, 0x1, R135, P5 ;  /* 0x0000000114147824 */ /* 0x000fc600028e0687 */
[----:B------:R1:W-:Y:S02]  /*3d060*/  STL [R1+0x7bc], R12 ;  /* 0x0007bc0c01007387 */ /* 0x0003e40000100800 */
[----:B-1----:R-:W-:Y:S02]  /*3d070*/  IMAD.MOV.U32 R5, RZ, RZ, R12 ;  /* 0x000000ffff057224 */ /* 0x002fe400078e000c */
[----:B------:R-:W-:Y:S01]  /*3d080*/  STL [R1+0x800], R19 ;  /* 0x0008001301007387 */ /* 0x000fe20000100800 */
[----:B------:R-:W-:-:S03]  /*3d090*/  IMAD.MOV.U32 R4, RZ, RZ, R11 ;  /* 0x000000ffff047224 */ /* 0x000fc600078e000b */
[----:B------:R-:W3:Y:S01]  /*3d0a0*/  LDL.LU R12, [R1+0x93c] ;  /* 0x00093c00010c7983 */ /* 0x000ee20000300800 */
[----:B------:R-:W-:-:S03]  /*3d0b0*/  IADD3 R14, P4, PT, R14, R134, RZ ;  /* 0x000000860e0e7210 */ /* 0x000fc60007f9e0ff */
[----:B------:R-:W-:Y:S04]  /*3d0c0*/  STL [R1+0x7fc], R20 ;  /* 0x0007fc1401007387 */ /* 0x000fe80000100800 */
[----:B------:R-:W3:Y:S01]  /*3d0d0*/  LDL.LU R11, [R1+0x97c] ;  /* 0x00097c00010b7983 */ /* 0x000ee20000300800 */
[----:B------:R-:W-:-:S03]  /*3d0e0*/  IADD3 R15, P5, PT, R15, R134, RZ ;  /* 0x000000860f0f7210 */ /* 0x000fc60007fbe0ff */
[----:B------:R1:W-:Y:S04]  /*3d0f0*/  LDGSTS.E [R6+0x6100], desc[UR22][R4.64], P2 ;  /* 0x0610000004067fae */ /* 0x0003e800091a1016 */
[----:B------:R2:W-:Y:S01]  /*3d100*/  STL [R1+0x840], R14 ;  /* 0x0008400e01007387 */ /* 0x0005e20000100800 */
[----:B-1----:R-:W-:Y:S01]  /*3d110*/  IMAD.MOV.U32 R4, RZ, RZ, R19 ;  /* 0x000000ffff047224 */ /* 0x002fe200078e0013 */
[----:B------:R-:W-:-:S05]  /*3d120*/  MOV R5, R20 ;  /* 0x0000001400057202 */ /* 0x000fca0000000f00 */
[----:B------:R1:W-:Y:S01]  /*3d130*/  LDGSTS.E [R6+0x6500], desc[UR22][R4.64], P2 ;  /* 0x0650000004067fae */ /* 0x0003e200091a1016 */
[----:B--2---:R-:W-:-:S05]  /*3d140*/  IMAD.X R18, R18, 0x1, R135, P4 ;  /* 0x0000000112127824 */ /* 0x004fca00020e0687 */
[----:B------:R-:W-:Y:S01]  /*3d150*/  STL [R1+0x83c], R18 ;  /* 0x00083c1201007387 */ /* 0x000fe20000100800 */
[----:B-1----:R-:W-:Y:S02]  /*3d160*/  IMAD.MOV.U32 R4, RZ, RZ, R14 ;  /* 0x000000ffff047224 */ /* 0x002fe400078e000e */
[----:B-----5:R-:W-:Y:S01]  /*3d170*/  IMAD.X R17, R17, 0x1, R135, P5 ;  /* 0x0000000111117824 */ /* 0x020fe200028e0687 */
[----:B------:R1:W-:Y:S01]  /*3d180*/  STL [R1+0x880], R15 ;  /* 0x0008800f01007387 */ /* 0x0003e20000100800 */
[----:B------:R-:W-:-:S03]  /*3d190*/  IMAD.MOV.U32 R5, RZ, RZ, R18 ;  /* 0x000000ffff057224 */ /* 0x000fc600078e0012 */
[----:B------:R-:W2:Y:S04]  /*3d1a0*/  LDL.LU R14, [R1+0x1c8] ;  /* 0x0001c800010e7983 */ /* 0x000ea80000300800 */
[----:B------:R-:W-:Y:S04]  /*3d1b0*/  STL [R1+0x87c], R17 ;  /* 0x00087c1101007387 */ /* 0x000fe80000100800 */
[----:B------:R5:W-:Y:S04]  /*3d1c0*/  LDGSTS.E [R6+0x6900], desc[UR22][R4.64], P2 ;  /* 0x0690000004067fae */ /* 0x000be800091a1016 */
[----:B------:R-:W2:Y:S01]  /*3d1d0*/  LDL.LU R19, [R1+0x208] ;  /* 0x0002080001137983 */ /* 0x000ea20000300800 */
[----:B------:R-:W-:Y:S01]  /*3d1e0*/  IADD3 R8, P4, PT, R8, R134, RZ ;  /* 0x0000008608087210 */ /* 0x000fe20007f9e0ff */
[----:B-----5:R-:W-:-:S02]  /*3d1f0*/  IMAD.MOV.U32 R4, RZ, RZ, R15 ;  /* 0x000000ffff047224 */ /* 0x020fc400078e000f */
[----:B-1----:R-:W5:Y:S01]  /*3d200*/  LDL.LU R15, [R1+0x1c4] ;  /* 0x0001c400010f7983 */ /* 0x002f620000300800 */
[----:B------:R-:W-:Y:S02]  /*3d210*/  MOV R5, R17 ;  /* 0x0000001100057202 */ /* 0x000fe40000000f00 */
[----:B----4-:R-:W-:Y:S01]  /*3d220*/  IADD3 R13, P5, PT, R13, R134, RZ ;  /* 0x000000860d0d7210 */ /* 0x010fe20007fbe0ff */
[----:B------:R-:W4:Y:S04]  /*3d230*/  LDL.LU R20, [R1+0x204] ;  /* 0x0002040001147983 */ /* 0x000f280000300800 */
[----:B------:R1:W-:Y:S04]  /*3d240*/  STL [R1+0x8c0], R8 ;  /* 0x0008c00801007387 */ /* 0x0003e80000100800 */
[----:B------:R1:W-:Y:S02]  /*3d250*/  LDGSTS.E [R6+0x6d00], desc[UR22][R4.64], P2 ;  /* 0x06d0000004067fae */ /* 0x0003e400091a1016 */
[----:B-1----:R-:W-:-:S02]  /*3d260*/  IMAD.MOV.U32 R4, RZ, RZ, R8 ;  /* 0x000000ffff047224 */ /* 0x002fc400078e0008 */
[----:B------:R-:W-:-:S05]  /*3d270*/  IMAD.X R10, R10, 0x1, R135, P4 ;  /* 0x000000010a0a7824 */ /* 0x000fca00020e0687 */
[----:B------:R1:W-:Y:S01]  /*3d280*/  STL [R1+0x8bc], R10 ;  /* 0x0008bc0a01007387 */ /* 0x0003e20000100800 */
[----:B------:R-:W-:-:S03]  /*3d290*/  IMAD.X R16, R16, 0x1, R135, P5 ;  /* 0x0000000110107824 */ /* 0x000fc600028e0687 */
[----:B------:R-:W-:Y:S01]  /*3d2a0*/  STL [R1+0x900], R13 ;  /* 0x0009000d01007387 */ /* 0x000fe20000100800 */
[----:B------:R-:W-:-:S03]  /*3d2b0*/  IMAD.MOV.U32 R5, RZ, RZ, R10 ;  /* 0x000000ffff057224 */ /* 0x000fc600078e000a */
[----:B------:R-:W4:Y:S04]  /*3d2c0*/  LDL.LU R8, [R1+0x248] ;  /* 0x0002480001087983 */ /* 0x000f280000300800 */
[----:B------:R-:W-:Y:S04]  /*3d2d0*/  STL [R1+0x8fc], R16 ;  /* 0x0008fc1001007387 */ /* 0x000fe80000100800 */
[----:B-1----:R-:W4:Y:S04]  /*3d2e0*/  LDL.LU R10, [R1+0x288] ;  /* 0x00028800010a7983 */ /* 0x002f280000300800 */
[----:B------:R-:W4:Y:S04]  /*3d2f0*/  LDL.LU R17, [R1+0x244] ;  /* 0x0002440001117983 */ /* 0x000f280000300800 */
[----:B------:R-:W4:Y:S01]  /*3d300*/  LDL.LU R18, [R1+0x284] ;  /* 0x0002840001127983 */ /* 0x000f220000300800 */
[----:B---3--:R-:W-:-:S03]  /*3d310*/  IADD3 R9, P4, PT, R9, R134, RZ ;  /* 0x0000008609097210 */ /* 0x008fc60007f9e0ff */
[----:B------:R1:W-:Y:S01]  /*3d320*/  LDGSTS.E [R6+0x7100], desc[UR22][R4.64], P2 ;  /* 0x0710000004067fae */ /* 0x0003e200091a1016 */
[----:B------:R-:W-:-:S03]  /*3d330*/  IADD3 R7, P5, PT, R7, R134, RZ ;  /* 0x0000008607077210 */ /* 0x000fc60007fbe0ff */
[----:B------:R3:W-:Y:S01]  /*3d340*/  STL [R1+0x940], R9 ;  /* 0x0009400901007387 */ /* 0x0007e20000100800 */
[----:B-1----:R-:W-:Y:S01]  /*3d350*/  IMAD.MOV.U32 R4, RZ, RZ, R13 ;  /* 0x000000ffff047224 */ /* 0x002fe200078e000d */
[----:B------:R-:W-:-:S05]  /*3d360*/  MOV R5, R16 ;  /* 0x0000001000057202 */ /* 0x000fca0000000f00 */
[----:B------:R1:W-:Y:S01]  /*3d370*/  LDGSTS.E [R6+0x7500], desc[UR22][R4.64], P2 ;  /* 0x0750000004067fae */ /* 0x0003e200091a1016 */
[----:B------:R-:W-:Y:S02]  /*3d380*/  IMAD.X R12, R12, 0x1, R135, P4 ;  /* 0x000000010c0c7824 */ /* 0x000fe400020e0687 */
[----:B-1----:R-:W-:Y:S02]  /*3d390*/  IMAD.MOV.U32 R4, RZ, RZ, R9 ;  /* 0x000000ffff047224 */ /* 0x002fe400078e0009 */
[----:B------:R-:W-:Y:S01]  /*3d3a0*/  IMAD.MOV.U32 R5, RZ, RZ, R12 ;  /* 0x000000ffff057224 */ /* 0x000fe200078e000c */
[----:B------:R1:W-:Y:S01]  /*3d3b0*/  STL [R1+0x93c], R12 ;  /* 0x00093c0c01007387 */ /* 0x0003e20000100800 */
[----:B------:R-:W-:-:S03]  /*3d3c0*/  IMAD.X R11, R11, 0x1, R135, P5 ;  /* 0x000000010b0b7824 */ /* 0x000fc600028e0687 */
[----:B------:R-:W-:Y:S04]  /*3d3d0*/  STL [R1+0x980], R7 ;  /* 0x0009800701007387 */ /* 0x000fe80000100800 */
[----:B---3--:R-:W3:Y:S04]  /*3d3e0*/  LDL.LU R9, [R1+0x2c8] ;  /* 0x0002c80001097983 */ /* 0x008ee80000300800 */
[----:B------:R1:W-:Y:S04]  /*3d3f0*/  STL [R1+0x97c], R11 ;  /* 0x00097c0b01007387 */ /* 0x0003e80000100800 */
[----:B------:R1:W-:Y:S04]  /*3d400*/  LDGSTS.E [R6+0x7900], desc[UR22][R4.64], P2 ;  /* 0x0790000004067fae */ /* 0x0003e800091a1016 */
[----:B-1----:R-:W3:Y:S01]  /*3d410*/  LDL.LU R12, [R1+0x308] ;  /* 0x00030800010c7983 */ /* 0x002ee20000300800 */
[----:B------:R-:W-:-:S03]  /*3d420*/  MOV R5, R11 ;  /* 0x0000000b00057202 */ /* 0x000fc60000000f00 */
[----:B------:R-:W3:Y:S04]  /*3d430*/  LDL.LU R11, [R1+0x2c4] ;  /* 0x0002c400010b7983 */ /* 0x000ee80000300800 */
[----:B------:R-:W3:Y:S01]  /*3d440*/  LDL.LU R16, [R1+0x304] ;  /* 0x0003040001107983 */ /* 0x000ee20000300800 */
[----:B------:R-:W-:-:S03]  /*3d450*/  IMAD.MOV.U32 R4, RZ, RZ, R7 ;  /* 0x000000ffff047224 */ /* 0x000fc600078e0007 */
[----:B------:R-:W3:Y:S04]  /*3d460*/  LDL.LU R13, [R1+0x348] ;  /* 0x00034800010d7983 */ /* 0x000ee80000300800 */
[----:B------:R-:W3:Y:S01]  /*3d470*/  LDL.LU R7, [R1+0x388] ;  /* 0x0003880001077983 */ /* 0x000ee20000300800 */
[----:B--2---:R-:W-:-:S03]  /*3d480*/  IADD3 R14, P4, PT, R14, R134, RZ ;  /* 0x000000860e0e7210 */ /* 0x004fc60007f9e0ff */
[----:B------:R1:W-:Y:S04]  /*3d490*/  LDGSTS.E [R6+0x7d00], desc[UR22][R4.64], P2 ;  /* 0x07d0000004067fae */ /* 0x0003e800091a1016 */
[----:B------:R-:W-:Y:S01]  /*3d4a0*/  STL [R1+0x1c8], R14 ;  /* 0x0001c80e01007387 */ /* 0x000fe20000100800 */
[----:B------:R-:W-:-:S05]  /*3d4b0*/  IADD3 R19, P5, PT, R19, R134, RZ ;  /* 0x0000008613137210 */ /* 0x000fca0007fbe0ff */
[----:B------:R-:W-:Y:S01]  /*3d4c0*/  STL [R1+0x208], R19 ;  /* 0x0002081301007387 */ /* 0x000fe20000100800 */
[----:B-----5:R-:W-:-:S04]  /*3d4d0*/  IMAD.X R15, R15, 0x1, R135, P4 ;  /* 0x000000010f0f7824 */ /* 0x020fc800020e0687 */
[----:B-1----:R-:W-:Y:S01]  /*3d4e0*/  IMAD.MOV.U32 R5, RZ, RZ, R15 ;  /* 0x000000ffff057224 */ /* 0x002fe200078e000f */
[----:B------:R1:W-:Y:S01]  /*3d4f0*/  STL [R1+0x1c4], R15 ;  /* 0x0001c40f01007387 */ /* 0x0003e20000100800 */
[----:B------:R-:W-:Y:S01]  /*3d500*/  LOP3.LUT R6, R132, 0x30, RZ, 0x3c, !PT ;  /* 0x0000003084067812 */ /* 0x000fe200078e3cff */
[----:B------:R-:W-:Y:S02]  /*3d510*/  IMAD.MOV.U32 R4, RZ, RZ, R14 ;  /* 0x000000ffff047224 */ /* 0x000fe400078e000e */
[----:B-1----:R-:W2:Y:S02]  /*3d520*/  LDL.LU R15, [R1+0x344] ;  /* 0x00034400010f7983 */ /* 0x002ea40000300800 */
[----:B------:R-:W-:Y:S02]  /*3d530*/  VIADD R6, R6, UR5 ;  /* 0x0000000506067c36 */ /* 0x000fe40008000000 */
[----:B------:R-:W5:Y:S01]  /*3d540*/  LDL.LU R14, [R1+0x384] ;  /* 0x00038400010e7983 */ /* 0x000f620000300800 */
[----:B----4-:R-:W-:-:S03]  /*3d550*/  IMAD.X R20, R20, 0x1, R135, P5 ;  /* 0x0000000114147824 */ /* 0x010fc600028e0687 */
[----:B------:R1:W-:Y:S04]  /*3d560*/  LDGSTS.E [R6+0x180], desc[UR22][R4.64], P2 ;  /* 0x0018000004067fae */ /* 0x0003e800091a1016 */
[----:B------:R-:W-:Y:S01]  /*3d570*/  STL [R1+0x204], R20 ;  /* 0x0002041401007387 */ /* 0x000fe20000100800 */
[----:B-1----:R-:W-:Y:S01]  /*3d580*/  MOV R4, R19 ;  /* 0x0000001300047202 */ /* 0x002fe20000000f00 */
[----:B------:R-:W-:-:S05]  /*3d590*/  IMAD.MOV.U32 R5, RZ, RZ, R20 ;  /* 0x000000ffff057224 */ /* 0x000fca00078e0014 */
[----:B------:R1:W-:Y:S01]  /*3d5a0*/  LDGSTS.E [R6+0x580], desc[UR22][R4.64], P2 ;  /* 0x0058000004067fae */ /* 0x0003e200091a1016 */
[-C--:B------:R-:W-:Y:S02]  /*3d5b0*/  IADD3 R8, P4, PT, R8, R134.reuse, RZ ;  /* 0x0000008608087210 */ /* 0x080fe40007f9e0ff */
[----:B------:R-:W-:-:S03]  /*3d5c0*/  IADD3 R10, P5, PT, R10, R134, RZ ;  /* 0x000000860a0a7210 */ /* 0x000fc60007fbe0ff */
[--C-:B------:R-:W-:Y:S01]  /*3d5d0*/  IMAD.X R17, R17, 0x1, R135.reuse, P4 ;  /* 0x0000000111117824 */ /* 0x100fe200020e0687 */
        /* <DEDUP_REMOVED lines=10> */
[----:B----4-:R-:W-:-:S03]  /*3d680*/  IMAD.MOV.U32 R5, RZ, RZ, R18 ;  /* 0x000000ffff057224 */ /* 0x010fc600078e0012 */
[----:B-1----:R-:W4:Y:S01]  /*3d690*/  LDL.LU R18, [R1+0x3c4] ;  /* 0x0003c40001127983 */ /* 0x002f220000300800 */
[----:B------:R-:W-:-:S03]  /*3d6a0*/  MOV R4, R10 ;  /* 0x0000000a00047202 */ /* 0x000fc60000000f00 */
[----:B------:R-:W4:Y:S04]  /*3d6b0*/  LDL.LU R10, [R1+0x404] ;  /* 0x00040400010a7983 */ /* 0x000f280000300800 */
[----:B------:R1:W-:Y:S01]  /*3d6c0*/  LDGSTS.E [R6+0xd80], desc[UR22][R4.64], P2 ;  /* 0x00d8000004067fae */ /* 0x0003e200091a1016 */
[----:B---3--:R-:W-:-:S05]  /*3d6d0*/  IADD3 R9, P4, PT, R9, R134, RZ ;  /* 0x0000008609097210 */ /* 0x008fca0007f9e0ff */
[----:B------:R3:W-:Y:S01]  /*3d6e0*/  STL [R1+0x2c8], R9 ;  /* 0x0002c80901007387 */ /* 0x0007e20000100800 */
[----:B-1----:R-:W-:Y:S01]  /*3d6f0*/  IMAD.MOV.U32 R4, RZ, RZ, R9 ;  /* 0x000000ffff047224 */ /* 0x002fe200078e0009 */
[----:B------:R-:W-:Y:S01]  /*3d700*/  IADD3 R12, P5, PT, R12, R134, RZ ;  /* 0x000000860c0c7210 */ /* 0x000fe20007fbe0ff */
[----:B------:R-:W-:-:S04]  /*3d710*/  IMAD.X R11, R11, 0x1, R135, P4 ;  /* 0x000000010b0b7824 */ /* 0x000fc800020e0687 */
[----:B------:R-:W-:Y:S01]  /*3d720*/  IMAD.X R16, R16, 0x1, R135, P5 ;  /* 0x0000000110107824 */ /* 0x000fe200028e0687 */
[----:B------:R1:W-:Y:S01]  /*3d730*/  STL [R1+0x2c4], R11 ;  /* 0x0002c40b01007387 */ /* 0x0003e20000100800 */
[----:B------:R-:W-:-:S03]  /*3d740*/  IMAD.MOV.U32 R5, RZ, RZ, R11 ;  /* 0x000000ffff057224 */ /* 0x000fc600078e000b */
[----:B------:R-:W-:Y:S04]  /*3d750*/  STL [R1+0x308], R12 ;  /* 0x0003080c01007387 */ /* 0x000fe80000100800 */
[----:B---3--:R-:W3:Y:S01]  /*3d760*/  LDL.LU R9, [R1+0x448] ;  /* 0x0004480001097983 */ /* 0x008ee20000300800 */
[----:B------:R-:W-:-:S03]  /*3d770*/  IADD3 R13, P4, PT, R13, R134, RZ ;  /* 0x000000860d0d7210 */ /* 0x000fc60007f9e0ff */
[----:B------:R1:W-:Y:S04]  /*3d780*/  STL [R1+0x304], R16 ;  /* 0x0003041001007387 */ /* 0x0003e80000100800 */
[----:B------:R1:W-:Y:S04]  /*3d790*/  LDGSTS.E [R6+0x1180], desc[UR22][R4.64], P2 ;  /* 0x0118000004067fae */ /* 0x0003e800091a1016 */
[----:B-1----:R-:W3:Y:S01]  /*3d7a0*/  LDL.LU R11, [R1+0x488] ;  /* 0x00048800010b7983 */ /* 0x002ee20000300800 */
[----:B------:R-:W-:Y:S01]  /*3d7b0*/  IADD3 R7, P5, PT, R7, R134, RZ ;  /* 0x0000008607077210 */ /* 0x000fe20007fbe0ff */
[----:B------:R-:W-:-:S02]  /*3d7c0*/  IMAD.MOV.U32 R5, RZ, RZ, R16 ;  /* 0x000000ffff057224 */ /* 0x000fc400078e0010 */
[----:B------:R-:W3:Y:S01]  /*3d7d0*/  LDL.LU R16, [R1+0x444] ;  /* 0x0004440001107983 */ /* 0x000ee20000300800 */
[----:B------:R-:W-:-:S03]  /*3d7e0*/  MOV R4, R12 ;  /* 0x0000000c00047202 */ /* 0x000fc60000000f00 */
[----:B------:R-:W3:Y:S04]  /*3d7f0*/  LDL.LU R12, [R1+0x484] ;  /* 0x00048400010c7983 */ /* 0x000ee80000300800 */
[----:B------:R1:W-:Y:S04]  /*3d800*/  STL [R1+0x348], R13 ;  /* 0x0003480d01007387 */ /* 0x0003e80000100800 */
[----:B------:R1:W-:Y:S01]  /*3d810*/  LDGSTS.E [R6+0x1580], desc[UR22][R4.64], P2 ;  /* 0x0158000004067fae */ /* 0x0003e200091a1016 */
[--C-:B--2---:R-:W-:Y:S02]  /*3d820*/  IMAD.X R15, R15, 0x1, R135.reuse, P4 ;  /* 0x000000010f0f7824 */ /* 0x104fe400020e0687 */
[----:B-----5:R-:W-:-:S03]  /*3d830*/  IMAD.X R14, R14, 0x1, R135, P5 ;  /* 0x000000010e0e7824 */ /* 0x020fc600028e0687 */
[----:B------:R2:W-:Y:S01]  /*3d840*/  STL [R1+0x344], R15 ;  /* 0x0003440f01007387 */ /* 0x0005e20000100800 */
[----:B-1----:R-:W-:-:S03]  /*3d850*/  IMAD.MOV.U32 R4, RZ, RZ, R13 ;  /* 0x000000ffff047224 */ /* 0x002fc600078e000d */
[----:B------:R1:W-:Y:S04]  /*3d860*/  STL [R1+0x388], R7 ;  /* 0x0003880701007387 */ /* 0x0003e80000100800 */
[----:B------:R-:W5:Y:S01]  /*3d870*/  LDL.LU R13, [R1+0x4c8] ;  /* 0x0004c800010d7983 */ /* 0x000f620000300800 */
[----:B------:R-:W-:-:S03]  /*3d880*/  IMAD.MOV.U32 R5, RZ, RZ, R15 ;  /* 0x000000ffff057224 */ /* 0x000fc600078e000f */
[----:B------:R1:W-:Y:S04]  /*3d890*/  STL [R1+0x384], R14 ;  /* 0x0003840e01007387 */ /* 0x0003e80000100800 */
[----:B------:R-:W5:Y:S04]  /*3d8a0*/  LDL.LU R19, [R1+0x508] ;  /* 0x0005080001137983 */ /* 0x000f680000300800 */
[----:B--2---:R-:W2:Y:S04]  /*3d8b0*/  LDL.LU R15, [R1+0x4c4] ;  /* 0x0004c400010f7983 */ /* 0x004ea80000300800 */
[----:B------:R-:W2:Y:S04]  /*3d8c0*/  LDL.LU R20, [R1+0x504] ;  /* 0x0005040001147983 */ /* 0x000ea80000300800 */
[----:B------:R1:W-:Y:S02]  /*3d8d0*/  LDGSTS.E [R6+0x1980], desc[UR22][R4.64], P2 ;  /* 0x0198000004067fae */ /* 0x0003e400091a1016 */
[----:B-1----:R-:W-:Y:S01]  /*3d8e0*/  MOV R4, R7 ;  /* 0x0000000700047202 */ /* 0x002fe20000000f00 */
[----:B------:R-:W-:Y:S01]  /*3d8f0*/  IMAD.MOV.U32 R5, RZ, RZ, R14 ;  /* 0x000000ffff057224 */ /* 0x000fe200078e000e */
[----:B------:R-:W2:Y:S04]  /*3d900*/  LDL.LU R7, [R1+0x548] ;  /* 0x0005480001077983 */ /* 0x000ea80000300800 */
[----:B------:R-:W2:Y:S04]  /*3d910*/  LDL.LU R14, [R1+0x588] ;  /* 0x00058800010e7983 */ /* 0x000ea80000300800 */
[----:B------:R1:W-:Y:S01]  /*3d920*/  LDGSTS.E [R6+0x1d80], desc[UR22][R4.64], P2 ;  /* 0x01d8000004067fae */ /* 0x0003e200091a1016 */
[----:B------:R-:W-:-:S05]  /*3d930*/  IADD3 R17, P4, PT, R17, R134, RZ ;  /* 0x0000008611117210 */ /* 0x000fca0007f9e0ff */
[----:B------:R4:W-:Y:S01]  /*3d940*/  STL [R1+0x3c8], R17 ;  /* 0x0003c81101007387 */ /* 0x0009e20000100800 */
[----:B------:R-:W-:Y:S01]  /*3d950*/  IADD3 R8, P5, PT, R8, R134, RZ ;  /* 0x0000008608087210 */ /* 0x000fe20007fbe0ff */
[----:B----4-:R-:W-:Y:S02]  /*3d960*/  IMAD.X R18, R18, 0x1, R135, P4 ;  /* 0x0000000112127824 */ /* 0x010fe400020e0687 */
[----:B-1----:R-:W-:Y:S02]  /*3d970*/  IMAD.MOV.U32 R4, RZ, RZ, R17 ;  /* 0x000000ffff047224 */ /* 0x002fe400078e0011 */
[----:B------:R-:W-:Y:S01]  /*3d980*/  IMAD.X R10, R10, 0x1, R135, P5 ;  /* 0x000000010a0a7824 */ /* 0x000fe200028e0687 */
[----:B------:R1:W-:Y:S04]  /*3d990*/  STL [R1+0x3c4], R18 ;  /* 0x0003c41201007387 */ /* 0x0003e80000100800 */
[----:B------:R4:W-:Y:S04]  /*3d9a0*/  STL [R1+0x408], R8 ;  /* 0x0004080801007387 */ /* 0x0009e80000100800 */
[----:B------:R-:W2:Y:S01]  /*3d9b0*/  LDL.LU R17, [R1+0x544] ;  /* 0x0005440001117983 */ /* 0x000ea20000300800 */
[----:B------:R-:W-:-:S03]  /*3d9c0*/  IMAD.MOV.U32 R5, RZ, RZ, R18 ;  /* 0x000000ffff057224 */ /* 0x000fc600078e0012 */
[----:B------:R4:W-:Y:S04]  /*3d9d0*/  STL [R1+0x404], R10 ;  /* 0x0004040a01007387 */ /* 0x0009e80000100800 */
[----:B-1----:R-:W2:Y:S04]  /*3d9e0*/  LDL.LU R18, [R1+0x584] ;  /* 0x0005840001127983 */ /* 0x002ea80000300800 */
[----:B------:R1:W-:Y:S02]  /*3d9f0*/  LDGSTS.E [R6+0x2180], desc[UR22][R4.64], P2 ;  /* 0x0218000004067fae */ /* 0x0003e400091a1016 */
[----:B-1----:R-:W-:Y:S01]  /*3da00*/  MOV R4, R8 ;  /* 0x0000000800047202 */ /* 0x002fe20000000f00 */
[----:B------:R-:W-:Y:S01]  /*3da10*/  IMAD.MOV.U32 R5, RZ, RZ, R10 ;  /* 0x000000ffff057224 */ /* 0x000fe200078e000a */
[----:B----4-:R-:W4:Y:S04]  /*3da20*/  LDL.LU R8, [R1+0x5c8] ;  /* 0x0005c80001087983 */ /* 0x010f280000300800 */
        /* <DEDUP_REMOVED lines=8> */
[----:B------:R1:W-:Y:S04]  /*3dab0*/  STL [R1+0x444], R16 ;  /* 0x0004441001007387 */ /* 0x0003e80000100800 */
[----:B------:R1:W-:Y:S04]  /*3dac0*/  STL [R1+0x488], R11 ;  /* 0x0004880b01007387 */ /* 0x0003e80000100800 */
[----:B---3--:R-:W3:Y:S01]  /*3dad0*/  LDL.LU R9, [R1+0x5c4] ;  /* 0x0005c40001097983 */ /* 0x008ee20000300800 */
[----:B------:R-:W-:-:S03]  /*3dae0*/  IMAD.MOV.U32 R5, RZ, RZ, R16 ;  /* 0x000000ffff057224 */ /* 0x000fc600078e0010 */
[----:B------:R2:W-:Y:S04]  /*3daf0*/  STL [R1+0x484], R12 ;  /* 0x0004840c01007387 */ /* 0x0005e80000100800 */
[----:B-1----:R-:W3:Y:S04]  /*3db00*/  LDL.LU R16, [R1+0x604] ;  /* 0x0006040001107983 */ /* 0x002ee80000300800 */
[----:B------:R1:W-:Y:S01]  /*3db10*/  LDGSTS.E [R6+0x2980], desc[UR22][R4.64], P2 ;  /* 0x0298000004067fae */ /* 0x0003e200091a1016 */
[-C--:B-----5:R-:W-:Y:S02]  /*3db20*/  IADD3 R13, P4, PT, R13, R134.reuse, RZ ;  /* 0x000000860d0d7210 */ /* 0x0a0fe40007f9e0ff */
[----:B-1----:R-:W-:Y:S01]  /*3db30*/  MOV R4, R11 ;  /* 0x0000000b00047202 */ /* 0x002fe20000000f00 */
[----:B------:R-:W-:Y:S01]  /*3db40*/  IMAD.MOV.U32 R5, RZ, RZ, R12 ;  /* 0x000000ffff057224 */ /* 0x000fe200078e000c */
[----:B------:R-:W-:Y:S01]  /*3db50*/  IADD3 R19, P5, PT, R19, R134, RZ ;  /* 0x0000008613137210 */ /* 0x000fe20007fbe0ff */
[----:B------:R-:W5:Y:S01]  /*3db60*/  LDL.LU R11, [R1+0x648] ;  /* 0x00064800010b7983 */ /* 0x000f620000300800 */
[----:B--2---:R-:W-:-:S03]  /*3db70*/  IMAD.X R15, R15, 0x1, R135, P4 ;  /* 0x000000010f0f7824 */ /* 0x004fc600020e0687 */
[----:B------:R-:W2:Y:S01]  /*3db80*/  LDL.LU R12, [R1+0x688] ;  /* 0x00068800010c7983 */ /* 0x000ea20000300800 */
[----:B------:R-:W-:-:S03]  /*3db90*/  IMAD.X R20, R20, 0x1, R135, P5 ;  /* 0x0000000114147824 */ /* 0x000fc600028e0687 */
[----:B------:R-:W-:Y:S04]  /*3dba0*/  STL [R1+0x4c8], R13 ;  /* 0x0004c80d01007387 */ /* 0x000fe80000100800 */
[----:B------:R1:W-:Y:S04]  /*3dbb0*/  LDGSTS.E [R6+0x2d80], desc[UR22][R4.64], P2 ;  /* 0x02d8000004067fae */ /* 0x0003e800091a1016 */
[----:B------:R1:W-:Y:S04]  /*3dbc0*/  STL [R1+0x4c4], R15 ;  /* 0x0004c40f01007387 */ /* 0x0003e80000100800 */
[----:B------:R-:W-:Y:S01]  /*3dbd0*/  STL [R1+0x508], R19 ;  /* 0x0005081301007387 */ /* 0x000fe20000100800 */
[----:B-1----:R-:W-:-:S03]  /*3dbe0*/  IMAD.MOV.U32 R5, RZ, RZ, R15 ;  /* 0x000000ffff057224 */ /* 0x002fc600078e000f */
[----:B------:R-:W2:Y:S01]  /*3dbf0*/  LDL.LU R15, [R1+0x644] ;  /* 0x00064400010f7983 */ /* 0x000ea20000300800 */
[----:B------:R-:W-:-:S03]  /*3dc00*/  IMAD.MOV.U32 R4, RZ, RZ, R13 ;  /* 0x000000ffff047224 */ /* 0x000fc600078e000d */
[----:B------:R-:W-:Y:S04]  /*3dc10*/  STL [R1+0x504], R20 ;  /* 0x0005041401007387 */ /* 0x000fe80000100800 */
[----:B------:R-:W2:Y:S01]  /*3dc20*/  LDL.LU R13, [R1+0x684] ;  /* 0x00068400010d7983 */ /* 0x000ea20000300800 */
[----:B------:R-:W-:-:S03]  /*3dc30*/  IADD3 R7, P4, PT, R7, R134, RZ ;  /* 0x0000008607077210 */ /* 0x000fc60007f9e0ff */
[----:B------:R1:W-:Y:S01]  /*3dc40*/  LDGSTS.E [R6+0x3180], desc[UR22][R4.64], P2 ;  /* 0x0318000004067fae */ /* 0x0003e200091a1016 */
[----:B------:R-:W-:-:S03]  /*3dc50*/  IADD3 R14, P5, PT, R14, R134, RZ ;  /* 0x000000860e0e7210 */ /* 0x000fc60007fbe0ff */
[----:B------:R-:W-:Y:S01]  /*3dc60*/  STL [R1+0x548], R7 ;  /* 0x0005480701007387 */ /* 0x000fe20000100800 */
[----:B-1----:R-:W-:Y:S01]  /*3dc70*/  MOV R4, R19 ;  /* 0x0000001300047202 */ /* 0x002fe20000000f00 */
[----:B------:R-:W-:-:S05]  /*3dc80*/  IMAD.MOV.U32 R5, RZ, RZ, R20 ;  /* 0x000000ffff057224 */ /* 0x000fca00078e0014 */
[----:B------:R1:W-:Y:S02]  /*3dc90*/  LDGSTS.E [R6+0x3580], desc[UR22][R4.64], P2 ;  /* 0x0358000004067fae */ /* 0x0003e400091a1016 */
        /* <DEDUP_REMOVED lines=10> */
[----:B----4-:R-:W-:-:S03]  /*3dd40*/  IMAD.MOV.U32 R5, RZ, RZ, R18 ;  /* 0x000000ffff057224 */ /* 0x010fc600078e0012 */
[----:B-1----:R-:W4:Y:S01]  /*3dd50*/  LDL.LU R18, [R1+0x6c4] ;  /* 0x0006c40001127983 */ /* 0x002f220000300800 */
[----:B------:R-:W-:-:S03]  /*3dd60*/  MOV R4, R14 ;  /* 0x0000000e00047202 */ /* 0x000fc60000000f00 */
[----:B------:R-:W4:Y:S01]  /*3dd70*/  LDL.LU R14, [R1+0x704] ;  /* 0x00070400010e7983 */ /* 0x000f220000300800 */
[-C--:B------:R-:W-:Y:S02]  /*3dd80*/  IADD3 R8, P4, PT, R8, R134.reuse, RZ ;  /* 0x0000008608087210 */ /* 0x080fe40007f9e0ff */
[----:B------:R-:W-:Y:S01]  /*3dd90*/  IADD3 R10, P5, PT, R10, R134, RZ ;  /* 0x000000860a0a7210 */ /* 0x000fe20007fbe0ff */
[----:B------:R1:W-:Y:S04]  /*3dda0*/  LDGSTS.E [R6+0x3d80], desc[UR22][R4.64], P2 ;  /* 0x03d8000004067fae */ /* 0x0003e800091a1016 */
[----:B------:R-:W-:Y:S01]  /*3ddb0*/  STL [R1+0x5c8], R8 ;  /* 0x0005c80801007387 */ /* 0x000fe20000100800 */
[----:B-1----:R-:W-:Y:S02]  /*3ddc0*/  IMAD.MOV.U32 R4, RZ, RZ, R8 ;  /* 0x000000ffff047224 */ /* 0x002fe400078e0008 */
[----:B---3--:R-:W-:-:S04]  /*3ddd0*/  IMAD.X R9, R9, 0x1, R135, P4 ;  /* 0x0000000109097824 */ /* 0x008fc800020e0687 */
        /* <DEDUP_REMOVED lines=8> */
[----:B---3--:R-:W-:Y:S01]  /*3de60*/  IMAD.MOV.U32 R5, RZ, RZ, R16 ;  /* 0x000000ffff057224 */ /* 0x008fe200078e0010 */
[----:B-----5:R-:W-:-:S02]  /*3de70*/  IADD3 R11, P4, PT, R11, R134, RZ ;  /* 0x000000860b0b7210 */ /* 0x020fc40007f9e0ff */
[----:B-1----:R-:W3:Y:S01]  /*3de80*/  LDL.LU R16, [R1+0x744] ;  /* 0x0007440001107983 */ /* 0x002ee20000300800 */
[----:B------:R-:W-:Y:S02]  /*3de90*/  MOV R4, R10 ;  /* 0x0000000a00047202 */ /* 0x000fe40000000f00 */
[----:B--2---:R-:W-:Y:S01]  /*3dea0*/  IADD3 R12, P5, PT, R12, R134, RZ ;  /* 0x000000860c0c7210 */ /* 0x004fe20007fbe0ff */
[----:B------:R-:W2:Y:S04]  /*3deb0*/  LDL.LU R10, [R1+0x784] ;  /* 0x00078400010a7983 */ /* 0x000ea80000300800 */
[----:B------:R1:W-:Y:S04]  /*3dec0*/  LDGSTS.E [R6+0x4580], desc[UR22][R4.64], P2 ;  /* 0x0458000004067fae */ /* 0x0003e800091a1016 */
[----:B------:R5:W-:Y:S01]  /*3ded0*/  STL [R1+0x648], R11 ;  /* 0x0006480b01007387 */ /* 0x000be20000100800 */
[----:B------:R-:W-:-:S02]  /*3dee0*/  IMAD.X R15, R15, 0x1, R135, P4 ;  /* 0x000000010f0f7824 */ /* 0x000fc400020e0687 */
[----:B-1----:R-:W-:Y:S02]  /*3def0*/  IMAD.MOV.U32 R4, RZ, RZ, R11 ;  /* 0x000000ffff047224 */ /* 0x002fe400078e000b */
[----:B------:R-:W-:Y:S01]  /*3df00*/  IMAD.MOV.U32 R5, RZ, RZ, R15 ;  /* 0x000000ffff057224 */ /* 0x000fe200078e000f */
[----:B------:R-:W-:Y:S01]  /*3df10*/  STL [R1+0x644], R15 ;  /* 0x0006440f01007387 */ /* 0x000fe20000100800 */
[----:B------:R-:W-:-:S03]  /*3df20*/  IMAD.X R13, R13, 0x1, R135, P5 ;  /* 0x000000010d0d7824 */ /* 0x000fc600028e0687 */
[----:B------:R1:W-:Y:S04]  /*3df30*/  STL [R1+0x688], R12 ;  /* 0x0006880c01007387 */ /* 0x0003e80000100800 */
[----:B-----5:R-:W5:Y:S04]  /*3df40*/  LDL.LU R11, [R1+0x7c8] ;  /* 0x0007c800010b7983 */ /* 0x020f680000300800 */
[----:B------:R1:W-:Y:S04]  /*3df50*/  STL [R1+0x684], R13 ;  /* 0x0006840d01007387 */ /* 0x0003e80000100800 */
[----:B------:R1:W-:Y:S04]  /*3df60*/  LDGSTS.E [R6+0x4980], desc[UR22][R4.64], P2 ;  /* 0x0498000004067fae */ /* 0x0003e800091a1016 */
[----:B------:R-:W5:Y:S01]  /*3df70*/  LDL.LU R19, [R1+0x808] ;  /* 0x0008080001137983 */ /* 0x000f620000300800 */
[----:B-1----:R-:W-:-:S03]  /*3df80*/  MOV R4, R12 ;  /* 0x0000000c00047202 */ /* 0x002fc60000000f00 */
[----:B------:R-:W5:Y:S04]  /*3df90*/  LDL.LU R12, [R1+0x7c4] ;  /* 0x0007c400010c7983 */ /* 0x000f680000300800 */
[----:B------:R-:W5:Y:S01]  /*3dfa0*/  LDL.LU R20, [R1+0x804] ;  /* 0x0008040001147983 */ /* 0x000f620000300800 */
[----:B------:R-:W-:-:S03]  /*3dfb0*/  IMAD.MOV.U32 R5, RZ, RZ, R13 ;  /* 0x000000ffff057224 */ /* 0x000fc600078e000d */
[----:B------:R-:W5:Y:S04]  /*3dfc0*/  LDL.LU R13, [R1+0x848] ;  /* 0x00084800010d7983 */ /* 0x000f680000300800 */
[----:B------:R-:W5:Y:S04]  /*3dfd0*/  LDL.LU R15, [R1+0x888] ;  /* 0x00088800010f7983 */ /* 0x000f680000300800 */
[----:B------:R1:W-:Y:S01]  /*3dfe0*/  LDGSTS.E [R6+0x4d80], desc[UR22][R4.64], P2 ;  /* 0x04d8000004067fae */ /* 0x0003e200091a1016 */
[----:B------:R-:W-:-:S05]  /*3dff0*/  IADD3 R17, P4, PT, R17, R134, RZ ;  /* 0x0000008611117210 */ /* 0x000fca0007f9e0ff */
[----:B------:R-:W-:Y:S01]  /*3e000*/  STL [R1+0x6c8], R17 ;  /* 0x0006c81101007387 */ /* 0x000fe20000100800 */
[----:B------:R-:W-:Y:S01]  /*3e010*/  IADD3 R7, P5, PT, R7, R134, RZ ;  /* 0x0000008607077210 */ /* 0x000fe20007fbe0ff */
[----:B----4-:R-:W-:-:S04]  /*3e020*/  IMAD.X R18, R18, 0x1, R135, P4 ;  /* 0x0000000112127824 */ /* 0x010fc800020e0687 */
[----:B------:R-:W-:Y:S01]  /*3e030*/  IMAD.X R14, R14, 0x1, R135, P5 ;  /* 0x000000010e0e7824 */ /* 0x000fe200028e0687 */
[----:B------:R4:W-:Y:S01]  /*3e040*/  STL [R1+0x6c4], R18 ;  /* 0x0006c41201007387 */ /* 0x0009e20000100800 */
[----:B-1----:R-:W-:-:S03]  /*3e050*/  IMAD.MOV.U32 R5, RZ, RZ, R18 ;  /* 0x000000ffff057224 */ /* 0x002fc600078e0012 */
[----:B------:R1:W-:Y:S01]  /*3e060*/  STL [R1+0x708], R7 ;  /* 0x0007080701007387 */ /* 0x0003e20000100800 */
[----:B------:R-:W-:-:S03]  /*3e070*/  IMAD.MOV.U32 R4, RZ, RZ, R17 ;  /* 0x000000ffff047224 */ /* 0x000fc600078e0011 */
[----:B----4-:R-:W4:Y:S04]  /*3e080*/  LDL.LU R18, [R1+0x844] ;  /* 0x0008440001127983 */ /* 0x010f280000300800 */
[----:B------:R1:W-:Y:S04]  /*3e090*/  STL [R1+0x704], R14 ;  /* 0x0007040e01007387 */ /* 0x0003e80000100800 */
[----:B------:R-:W4:Y:S04]  /*3e0a0*/  LDL.LU R17, [R1+0x884] ;  /* 0x0008840001117983 */ /* 0x000f280000300800 */
[----:B------:R1:W-:Y:S02]  /*3e0b0*/  LDGSTS.E [R6+0x5180], desc[UR22][R4.64], P2 ;  /* 0x0518000004067fae */ /* 0x0003e400091a1016 */
[----:B-1----:R-:W-:Y:S01]  /*3e0c0*/  MOV R4, R7 ;  /* 0x0000000700047202 */ /* 0x002fe20000000f00 */
[----:B------:R-:W-:Y:S01]  /*3e0d0*/  IMAD.MOV.U32 R5, RZ, RZ, R14 ;  /* 0x000000ffff057224 */ /* 0x000fe200078e000e */
[----:B------:R-:W4:Y:S04]  /*3e0e0*/  LDL.LU R7, [R1+0x8c8] ;  /* 0x0008c80001077983 */ /* 0x000f280000300800 */
[----:B------:R-:W4:Y:S04]  /*3e0f0*/  LDL.LU R14, [R1+0x908] ;  /* 0x00090800010e7983 */ /* 0x000f280000300800 */
[----:B------:R1:W-:Y:S01]  /*3e100*/  LDGSTS.E [R6+0x5580], desc[UR22][R4.64], P2 ;  /* 0x0558000004067fae */ /* 0x0003e200091a1016 */
[----:B------:R-:W-:-:S05]  /*3e110*/  IADD3 R9, P4, PT, R9, R134, RZ ;  /* 0x0000008609097210 */ /* 0x000fca0007f9e0ff */
[----:B------:R2:W-:Y:S01]  /*3e120*/  STL [R1+0x748], R9 ;  /* 0x0007480901007387 */ /* 0x0005e20000100800 */
[----:B------:R-:W-:Y:S01]  /*3e130*/  IADD3 R8, P5, PT, R8, R134, RZ ;  /* 0x0000008608087210 */ /* 0x000fe20007fbe0ff */
[----:B---3--:R-:W-:Y:S02]  /*3e140*/  IMAD.X R16, R16, 0x1, R135, P4 ;  /* 0x0000000110107824 */ /* 0x008fe400020e0687 */
[----:B-1----:R-:W-:Y:S02]  /*3e150*/  IMAD.MOV.U32 R4, RZ, RZ, R9 ;  /* 0x000000ffff047224 */ /* 0x002fe400078e0009 */
[----:B--2---:R-:W-:Y:S01]  /*3e160*/  IMAD.X R10, R10, 0x1, R135, P5 ;  /* 0x000000010a0a7824 */ /* 0x004fe200028e0687 */
[----:B------:R1:W-:Y:S04]  /*3e170*/  STL [R1+0x744], R16 ;  /* 0x0007441001007387 */ /* 0x0003e80000100800 */
[----:B------:R-:W-:Y:S04]  /*3e180*/  STL [R1+0x788], R8 ;  /* 0x0007880801007387 */ /* 0x000fe80000100800 */
[----:B------:R-:W2:Y:S01]  /*3e190*/  LDL.LU R9, [R1+0x8c4] ;  /* 0x0008c40001097983 */ /* 0x000ea20000300800 */
[----:B------:R-:W-:-:S03]  /*3e1a0*/  IMAD.MOV.U32 R5, RZ, RZ, R16 ;  /* 0x000000ffff057224 */ /* 0x000fc600078e0010 */
[----:B------:R3:W-:Y:S04]  /*3e1b0*/  STL [R1+0x784], R10 ;  /* 0x0007840a01007387 */ /* 0x0007e80000100800 */
[----:B-1----:R-:W2:Y:S04]  /*3e1c0*/  LDL.LU R16, [R1+0x904] ;  /* 0x0009040001107983 */ /* 0x002ea80000300800 */
[----:B------:R1:W-:Y:S01]  /*3e1d0*/  LDGSTS.E [R6+0x5980], desc[UR22][R4.64], P2 ;  /* 0x0598000004067fae */ /* 0x0003e200091a1016 */
[----:B-----5:R-:W-:Y:S02]  /*3e1e0*/  IADD3 R11, P4, PT, R11, R134, RZ ;  /* 0x000000860b0b7210 */ /* 0x020fe40007f9e0ff */
[----:B-1----:R-:W-:Y:S01]  /*3e1f0*/  MOV R4, R8 ;  /* 0x0000000800047202 */ /* 0x002fe20000000f00 */
[----:B------:R-:W-:-:S02]  /*3e200*/  IMAD.MOV.U32 R5, RZ, RZ, R10 ;  /* 0x000000ffff057224 */ /* 0x000fc400078e000a */
[----:B---3--:R-:W3:Y:S04]  /*3e210*/  LDL.LU R10, [R1+0x948] ;  /* 0x00094800010a7983 */ /* 0x008ee80000300800 */
[----:B------:R-:W5:Y:S01]  /*3e220*/  LDL.LU R8, [R1+0x988] ;  /* 0x0009880001087983 */ /* 0x000f620000300800 */
        /* <DEDUP_REMOVED lines=16> */
[----:B-1----:R-:W-:Y:S01]  /*3e330*/  MOV R4, R19 ;  /* 0x0000001300047202 */ /* 0x002fe20000000f00 */
[----:B------:R-:W-:-:S05]  /*3e340*/  IMAD.MOV.U32 R5, RZ, RZ, R20 ;  /* 0x000000ffff057224 */ /* 0x000fca00078e0014 */
[----:B------:R1:W-:Y:S02]  /*3e350*/  LDGSTS.E [R6+0x6580], desc[UR22][R4.64], P2 ;  /* 0x0658000004067fae */ /* 0x0003e400091a1016 */
[----:B-1----:R-:W-:Y:S02]  /*3e360*/  IMAD.MOV.U32 R4, RZ, RZ, R13 ;  /* 0x000000ffff047224 */ /* 0x002fe400078e000d */
[----:B----4-:R-:W-:-:S04]  /*3e370*/  IMAD.X R18, R18, 0x1, R135, P4 ;  /* 0x0000000112127824 */ /* 0x010fc800020e0687 */
[----:B------:R-:W-:Y:S01]  /*3e380*/  IMAD.MOV.U32 R5, RZ, RZ, R18 ;  /* 0x000000ffff057224 */ /* 0x000fe200078e0012 */
[----:B------:R-:W-:Y:S01]  /*3e390*/  STL [R1+0x844], R18 ;  /* 0x0008441201007387 */ /* 0x000fe20000100800 */
[----:B------:R-:W-:-:S03]  /*3e3a0*/  IMAD.X R17, R17, 0x1, R135, P5 ;  /* 0x0000000111117824 */ /* 0x000fc600028e0687 */
[----:B------:R1:W-:Y:S04]  /*3e3b0*/  STL [R1+0x888], R15 ;  /* 0x0008880f01007387 */ /* 0x0003e80000100800 */
[----:B------:R-:W4:Y:S04]  /*3e3c0*/  LDL.LU R13, [R1+0x1d0] ;  /* 0x0001d000010d7983 */ /* 0x000f280000300800 */
[----:B------:R-:W-:Y:S04]  /*3e3d0*/  STL [R1+0x884], R17 ;  /* 0x0008841101007387 */ /* 0x000fe80000100800 */
[----:B------:R1:W-:Y:S04]  /*3e3e0*/  LDGSTS.E [R6+0x6980], desc[UR22][R4.64], P2 ;  /* 0x0698000004067fae */ /* 0x0003e800091a1016 */
[----:B------:R-:W4:Y:S01]  /*3e3f0*/  LDL.LU R19, [R1+0x210] ;  /* 0x0002100001137983 */ /* 0x000f220000300800 */
[----:B-1----:R-:W-:-:S03]  /*3e400*/  MOV R4, R15 ;  /* 0x0000000f00047202 */ /* 0x002fc60000000f00 */
[----:B------:R-:W4:Y:S01]  /*3e410*/  LDL.LU R15, [R1+0x1cc] ;  /* 0x0001cc00010f7983 */ /* 0x000f220000300800 */
[-C--:B------:R-:W-:Y:S01]  /*3e420*/  IADD3 R7, P4, PT, R7, R134.reuse, RZ ;  /* 0x0000008607077210 */ /* 0x080fe20007f9e0ff */
[----:B------:R-:W-:Y:S01]  /*3e430*/  IMAD.MOV.U32 R5, RZ, RZ, R17 ;  /* 0x000000ffff057224 */ /* 0x000fe200078e0011 */
[----:B------:R-:W-:Y:S01]  /*3e440*/  IADD3 R14, P5, PT, R14, R134, RZ ;  /* 0x000000860e0e7210 */ /* 0x000fe20007fbe0ff */
[----:B------:R-:W4:Y:S04]  /*3e450*/  LDL.LU R20, [R1+0x20c] ;  /* 0x00020c0001147983 */ /* 0x000f280000300800 */
[----:B------:R1:W-:Y:S04]  /*3e460*/  STL [R1+0x8c8], R7 ;  /* 0x0008c80701007387 */ /* 0x0003e80000100800 */
[----:B------:R1:W-:Y:S02]  /*3e470*/  LDGSTS.E [R6+0x6d80], desc[UR22][R4.64], P2 ;  /* 0x06d8000004067fae */ /* 0x0003e400091a1016 */
[----:B-1----:R-:W-:-:S02]  /*3e480*/  IMAD.MOV.U32 R4, RZ, RZ, R7 ;  /* 0x000000ffff047224 */ /* 0x002fc400078e0007 */
[----:B--2---:R-:W-:-:S05]  /*3e490*/  IMAD.X R9, R9, 0x1, R135, P4 ;  /* 0x0000000109097824 */ /* 0x004fca00020e0687 */
[----:B------:R1:W-:Y:S01]  /*3e4a0*/  STL [R1+0x8c4], R9 ;  /* 0x0008c40901007387 */ /* 0x0003e20000100800 */
[----:B------:R-:W-:-:S03]  /*3e4b0*/  IMAD.X R16, R16, 0x1, R135, P5 ;  /* 0x0000000110107824 */ /* 0x000fc600028e0687 */
[----:B------:R-:W-:Y:S01]  /*3e4c0*/  STL [R1+0x908], R14 ;  /* 0x0009080e01007387 */ /* 0x000fe20000100800 */
[----:B------:R-:W-:-:S03]  /*3e4d0*/  IMAD.MOV.U32 R5, RZ, RZ, R9 ;  /* 0x000000ffff057224 */ /* 0x000fc600078e0009 */
[----:B------:R-:W2:Y:S04]  /*3e4e0*/  LDL.LU R7, [R1+0x250] ;  /* 0x0002500001077983 */ /* 0x000ea80000300800 */
[----:B------:R-:W-:Y:S04]  /*3e4f0*/  STL [R1+0x904], R16 ;  /* 0x0009041001007387 */ /* 0x000fe80000100800 */
[----:B-1----:R-:W2:Y:S04]  /*3e500*/  LDL.LU R9, [R1+0x290] ;  /* 0x0002900001097983 */ /* 0x002ea80000300800 */
[----:B------:R-:W2:Y:S01]  /*3e510*/  LDL.LU R17, [R1+0x24c] ;  /* 0x00024c0001117983 */ /* 0x000ea20000300800 */
[----:B---3--:R-:W-:-:S03]  /*3e520*/  IADD3 R10, P4, PT, R10, R134, RZ ;  /* 0x000000860a0a7210 */ /* 0x008fc60007f9e0ff */
[----:B------:R1:W-:Y:S01]  /*3e530*/  LDGSTS.E [R6+0x7180], desc[UR22][R4.64], P2 ;  /* 0x0718000004067fae */ /* 0x0003e200091a1016 */
[----:B-----5:R-:W-:-:S03]  /*3e540*/  IADD3 R8, P5, PT, R8, R134, RZ ;  /* 0x0000008608087210 */ /* 0x020fc60007fbe0ff */
[----:B------:R-:W3:Y:S01]  /*3e550*/  LDL.LU R18, [R1+0x28c] ;  /* 0x00028c0001127983 */ /* 0x000ee20000300800 */
[----:B-1----:R-:W-:Y:S01]  /*3e560*/  MOV R4, R14 ;  /* 0x0000000e00047202 */ /* 0x002fe20000000f00 */
[----:B------:R-:W-:Y:S02]  /*3e570*/  IMAD.MOV.U32 R5, RZ, RZ, R16 ;  /* 0x000000ffff057224 */ /* 0x000fe400078e0010 */
[----:B------:R1:W-:Y:S04]  /*3e580*/  STL [R1+0x948], R10 ;  /* 0x0009480a01007387 */ /* 0x0003e80000100800 */
[----:B------:R5:W-:Y:S01]  /*3e590*/  LDGSTS.E [R6+0x7580], desc[UR22][R4.64], P2 ;  /* 0x0758000004067fae */ /* 0x000be200091a1016 */
[----:B------:R-:W-:Y:S02]  /*3e5a0*/  IMAD.X R12, R12, 0x1, R135, P4 ;  /* 0x000000010c0c7824 */ /* 0x000fe400020e0687 */
[----:B-----5:R-:W-:-:S02]  /*3e5b0*/  IMAD.MOV.U32 R4, RZ, RZ, R10 ;  /* 0x000000ffff047224 */ /* 0x020fc400078e000a */
[----:B------:R-:W-:Y:S01]  /*3e5c0*/  IMAD.MOV.U32 R5, RZ, RZ, R12 ;  /* 0x000000ffff057224 */ /* 0x000fe200078e000c */
[----:B------:R5:W-:Y:S01]  /*3e5d0*/  STL [R1+0x944], R12 ;  /* 0x0009440c01007387 */ /* 0x000be20000100800 */
[----:B------:R-:W-:-:S03]  /*3e5e0*/  IMAD.X R11, R11, 0x1, R135, P5 ;  /* 0x000000010b0b7824 */ /* 0x000fc600028e0687 */
[----:B------:R-:W-:Y:S04]  /*3e5f0*/  STL [R1+0x988], R8 ;  /* 0x0009880801007387 */ /* 0x000fe80000100800 */
[----:B-1----:R-:W3:Y:S04]  /*3e600*/  LDL.LU R10, [R1+0x2d0] ;  /* 0x0002d000010a7983 */ /* 0x002ee80000300800 */
[----:B------:R1:W-:Y:S04]  /*3e610*/  STL [R1+0x984], R11 ;  /* 0x0009840b01007387 */ /* 0x0003e80000100800 */
[----:B------:R1:W-:Y:S04]  /*3e620*/  LDGSTS.E [R6+0x7980], desc[UR22][R4.64], P2 ;  /* 0x0798000004067fae */ /* 0x0003e800091a1016 */
[----:B-----5:R-:W5:Y:S01]  /*3e630*/  LDL.LU R12, [R1+0x310] ;  /* 0x00031000010c7983 */ /* 0x020f620000300800 */
[----:B-1----:R-:W-:-:S03]  /*3e640*/  IMAD.MOV.U32 R5, RZ, RZ, R11 ;  /* 0x000000ffff057224 */ /* 0x002fc600078e000b */
[----:B------:R-:W5:Y:S04]  /*3e650*/  LDL.LU R11, [R1+0x2cc] ;  /* 0x0002cc00010b7983 */ /* 0x000f680000300800 */
[----:B------:R-:W5:Y:S01]  /*3e660*/  LDL.LU R16, [R1+0x30c] ;  /* 0x00030c0001107983 */ /* 0x000f620000300800 */
[----:B------:R-:W-:-:S03]  /*3e670*/  MOV R4, R8 ;  /* 0x0000000800047202 */ /* 0x000fc60000000f00 */
[----:B------:R-:W5:Y:S04]  /*3e680*/  LDL.LU R14, [R1+0x350] ;  /* 0x00035000010e7983 */ /* 0x000f680000300800 */
[----:B------:R-:W5:Y:S04]  /*3e690*/  LDL.LU R8, [R1+0x390] ;  /* 0x0003900001087983 */ /* 0x000f680000300800 */
[----:B------:R1:W-:Y:S01]  /*3e6a0*/  LDGSTS.E [R6+0x7d80], desc[UR22][R4.64], P2 ;  /* 0x07d8000004067fae */ /* 0x0003e200091a1016 */
[----:B----4-:R-:W-:-:S05]  /*3e6b0*/  IADD3 R13, P4, PT, R13, R134, RZ ;  /* 0x000000860d0d7210 */ /* 0x010fca0007f9e0ff */
[----:B------:R-:W-:Y:S01]  /*3e6c0*/  STL [R1+0x1d0], R13 ;  /* 0x0001d00d01007387 */ /* 0x000fe20000100800 */
[----:B------:R-:W-:-:S05]  /*3e6d0*/  IADD3 R19, P5, PT, R19, R134, RZ ;  /* 0x0000008613137210 */ /* 0x000fca0007fbe0ff */
[----:B------:R-:W-:Y:S01]  /*3e6e0*/  STL [R1+0x210], R19 ;  /* 0x0002101301007387 */ /* 0x000fe20000100800 */
[----:B------:R-:W-:-:S05]  /*3e6f0*/  IMAD.X R15, R15, 0x1, R135, P4 ;  /* 0x000000010f0f7824 */ /* 0x000fca00020e0687 */
[----:B------:R4:W-:Y:S01]  /*3e700*/  STL [R1+0x1cc], R15 ;  /* 0x0001cc0f01007387 */ /* 0x0009e20000100800 */
[----:B-1----:R-:W-:Y:S01]  /*3e710*/  MOV R5, R15 ;  /* 0x0000000f00057202 */ /* 0x002fe20000000f00 */
[----:B------:R-:W-:Y:S02]  /*3e720*/  IMAD.MOV.U32 R4, RZ, RZ, R13 ;  /* 0x000000ffff047224 */ /* 0x000fe400078e000d */
[----:B----4-:R-:W4:Y:S04]  /*3e730*/  LDL.LU R15, [R1+0x34c] ;  /* 0x00034c00010f7983 */ /* 0x010f280000300800 */
[----:B------:R-:W4:Y:S01]  /*3e740*/  LDL.LU R13, [R1+0x38c] ;  /* 0x00038c00010d7983 */ /* 0x000f220000300800 */
[----:B------:R-:W-:Y:S01]  /*3e750*/  LOP3.LUT R6, R132, 0x40, RZ, 0x3c, !PT ;  /* 0x0000004084067812 */ /* 0x000fe200078e3cff */
[----:B------:R-:W-:-:S04]  /*3e760*/  IMAD.X R20, R20, 0x1, R135, P5 ;  /* 0x0000000114147824 */ /* 0x000fc800028e0687 */
[----:B------:R-:W-:-:S05]  /*3e770*/  VIADD R6, R6, UR5 ;  /* 0x0000000506067c36 */ /* 0x000fca0008000000 */
[----:B------:R1:W-:Y:S04]  /*3e780*/  LDGSTS.E [R6+0x200], desc[UR22][R4.64], P2 ;  /* 0x0020000004067fae */ /* 0x0003e800091a1016 */
[----:B------:R-:W-:Y:S01]  /*3e790*/  STL [R1+0x20c], R20 ;  /* 0x00020c1401007387 */ /* 0x000fe20000100800 */
[----:B-1----:R-:W-:Y:S02]  /*3e7a0*/  IMAD.MOV.U32 R4, RZ, RZ, R19 ;  /* 0x000000ffff047224 */ /* 0x002fe400078e0013 */
[----:B------:R-:W-:-:S05]  /*3e7b0*/  IMAD.MOV.U32 R5, RZ, RZ, R20 ;  /* 0x000000ffff057224 */ /* 0x000fca00078e0014 */
[----:B------:R1:W-:Y:S01]  /*3e7c0*/  LDGSTS.E [R6+0x600], desc[UR22][R4.64], P2 ;  /* 0x0060000004067fae */ /* 0x0003e200091a1016 */
[-C--:B--2---:R-:W-:Y:S02]  /*3e7d0*/  IADD3 R7, P4, PT, R7, R134.reuse, RZ ;  /* 0x0000008607077210 */ /* 0x084fe40007f9e0ff */
[----:B------:R-:W-:-:S03]  /*3e7e0*/  IADD3 R9, P5, PT, R9, R134, RZ ;  /* 0x0000008609097210 */ /* 0x000fc60007fbe0ff */
[----:B------:R-:W-:Y:S01]  /*3e7f0*/  IMAD.X R17, R17, 0x1, R135, P4 ;  /* 0x0000000111117824 */ /* 0x000fe200020e0687 */
[----:B------:R-:W-:Y:S01]  /*3e800*/  STL [R1+0x250], R7 ;  /* 0x0002500701007387 */ /* 0x000fe20000100800 */
[----:B-1----:R-:W-:-:S03]  /*3e810*/  IMAD.MOV.U32 R4, RZ, RZ, R7 ;  /* 0x000000ffff047224 */ /* 0x002fc600078e0007 */
[----:B------:R1:W-:Y:S01]  /*3e820*/  STL [R1+0x24c], R17 ;  /* 0x00024c1101007387 */ /* 0x0003e20000100800 */
[----:B------:R-:W-:Y:S01]  /*3e830*/  MOV R5, R17 ;  /* 0x0000001100057202 */ /* 0x000fe20000000f00 */
[----:B---3--:R-:W-:Y:S02]  /*3e840*/  IMAD.X R18, R18, 0x1, R135, P5 ;  /* 0x0000000112127824 */ /* 0x008fe400028e0687 */
[----:B------:R-:W-:Y:S04]  /*3e850*/  STL [R1+0x290], R9 ;  /* 0x0002900901007387 */ /* 0x000fe80000100800 */
[----:B------:R2:W-:Y:S04]  /*3e860*/  LDGSTS.E [R6+0xa00], desc[UR22][R4.64], P2 ;  /* 0x00a0000004067fae */ /* 0x0005e800091a1016 */
[----:B-1----:R-:W3:Y:S04]  /*3e870*/  LDL.LU R17, [R1+0x3d0] ;  /* 0x0003d00001117983 */ /* 0x002ee80000300800 */
[----:B------:R1:W-:Y:S04]  /*3e880*/  STL [R1+0x28c], R18 ;  /* 0x00028c1201007387 */ /* 0x0003e80000100800 */
[----:B------:R-:W3:Y:S01]  /*3e890*/  LDL.LU R7, [R1+0x410] ;  /* 0x0004100001077983 */ /* 0x000ee20000300800 */
[----:B--2---:R-:W-:-:S03]  /*3e8a0*/  IMAD.MOV.U32 R5, RZ, RZ, R18 ;  /* 0x000000ffff057224 */ /* 0x004fc600078e0012 */
[----:B-1----:R-:W2:Y:S01]  /*3e8b0*/  LDL.LU R18, [R1+0x3cc] ;  /* 0x0003cc0001127983 */ /* 0x002ea20000300800 */
[----:B------:R-:W-:-:S03]  /*3e8c0*/  IMAD.MOV.U32 R4, RZ, RZ, R9 ;  /* 0x000000ffff047224 */ /* 0x000fc600078e0009 */
[----:B------:R-:W2:Y:S04]  /*3e8d0*/  LDL.LU R9, [R1+0x40c] ;  /* 0x00040c0001097983 */ /* 0x000ea80000300800 */
[----:B------:R1:W-:Y:S01]  /*3e8e0*/  LDGSTS.E [R6+0xe00], desc[UR22][R4.64], P2 ;  /* 0x00e0000004067fae */ /* 0x0003e200091a1016 */
[----:B------:R-:W-:-:S05]  /*3e8f0*/  IADD3 R10, P4, PT, R10, R134, RZ ;  /* 0x000000860a0a7210 */ /* 0x000fca0007f9e0ff */
[----:B------:R5:W-:Y:S01]  /*3e900*/  STL [R1+0x2d0], R10 ;  /* 0x0002d00a01007387 */ /* 0x000be20000100800 */
[----:B-1----:R-:W-:Y:S01]  /*3e910*/  IMAD.MOV.U32 R4, RZ, RZ, R10 ;  /* 0x000000ffff047224 */ /* 0x002fe200078e000a */
[----:B-----5:R-:W-:Y:S01]  /*3e920*/  IADD3 R12, P5, PT, R12, R134, RZ ;  /* 0x000000860c0c7210 */ /* 0x020fe20007fbe0ff */
[----:B------:R-:W-:-:S04]  /*3e930*/  IMAD.X R11, R11, 0x1, R135, P4 ;  /* 0x000000010b0b7824 */ /* 0x000fc800020e0687 */
[----:B------:R-:W-:Y:S01]  /*3e940*/  IMAD.X R16, R16, 0x1, R135, P5 ;  /* 0x0000000110107824 */ /* 0x000fe200028e0687 */
[----:B------:R1:W-:Y:S01]  /*3e950*/  STL [R1+0x2cc], R11 ;  /* 0x0002cc0b01007387 */ /* 0x0003e20000100800 */
[----:B------:R-:W-:-:S03]  /*3e960*/  MOV R5, R11 ;  /* 0x0000000b00057202 */ /* 0x000fc60000000f00 */
[----:B------:R-:W-:Y:S04]  /*3e970*/  STL [R1+0x310], R12 ;  /* 0x0003100c01007387 */ /* 0x000fe80000100800 */
[----:B------:R-:W5:Y:S04]  /*3e980*/  LDL.LU R10, [R1+0x450] ;  /* 0x00045000010a7983 */ /* 0x000f680000300800 */
[----:B------:R1:W-:Y:S04]  /*3e990*/  STL [R1+0x30c], R16 ;  /* 0x00030c1001007387 */ /* 0x0003e80000100800 */
[----:B------:R1:W-:Y:S04]  /*3e9a0*/  LDGSTS.E [R6+0x1200], desc[UR22][R4.64], P2 ;  /* 0x0120000004067fae */ /* 0x0003e800091a1016 */
[----:B-1----:R-:W5:Y:S01]  /*3e9b0*/  LDL.LU R11, [R1+0x490] ;  /* 0x00049000010b7983 */ /* 0x002f620000300800 */
[----:B------:R-:W-:Y:S01]  /*3e9c0*/  IADD3 R14, P4, PT, R14, R134, RZ ;  /* 0x000000860e0e7210 */ /* 0x000fe20007f9e0ff */
[----:B------:R-:W-:-:S02]  /*3e9d0*/  IMAD.MOV.U32 R5, RZ, RZ, R16 ;  /* 0x000000ffff057224 */ /* 0x000fc400078e0010 */
[----:B------:R-:W5:Y:S01]  /*3e9e0*/  LDL.LU R16, [R1+0x44c] ;  /* 0x00044c0001107983 */ /* 0x000f620000300800 */
[----:B------:R-:W-:-:S03]  /*3e9f0*/  IMAD.MOV.U32 R4, RZ, RZ, R12 ;  /* 0x000000ffff047224 */ /* 0x000fc600078e000c */
[----:B------:R-:W5:Y:S01]  /*3ea00*/  LDL.LU R12, [R1+0x48c] ;  /* 0x00048c00010c7983 */ /* 0x000f620000300800 */
[----:B------:R-:W-:-:S03]  /*3ea10*/  IADD3 R8, P5, PT, R8, R134, RZ ;  /* 0x0000008608087210 */ /* 0x000fc60007fbe0ff */
[----:B------:R1:W-:Y:S04]  /*3ea20*/  STL [R1+0x350], R14 ;  /* 0x0003500e01007387 */ /* 0x0003e80000100800 */
[----:B------:R1:W-:Y:S02]  /*3ea30*/  LDGSTS.E [R6+0x1600], desc[UR22][R4.64], P2 ;  /* 0x0160000004067fae */ /* 0x0003e400091a1016 */
[----:B-1----:R-:W-:Y:S02]  /*3ea40*/  IMAD.MOV.U32 R4, RZ, RZ, R14 ;  /* 0x000000ffff047224 */ /* 0x002fe400078e000e */
[--C-:B----4-:R-:W-:Y:S02]  /*3ea50*/  IMAD.X R15, R15, 0x1, R135.reuse, P4 ;  /* 0x000000010f0f7824 */ /* 0x110fe400020e0687 */
[----:B------:R-:W-:-:S03]  /*3ea60*/  IMAD.X R13, R13, 0x1, R135, P5 ;  /* 0x000000010d0d7824 */ /* 0x000fc600028e0687 */
[----:B------:R1:W-:Y:S04]  /*3ea70*/  STL [R1+0x34c], R15 ;  /* 0x00034c0f01007387 */ /* 0x0003e80000100800 */
[----:B------:R4:W-:Y:S04]  /*3ea80*/  STL [R1+0x390], R8 ;  /* 0x0003900801007387 */ /* 0x0009e80000100800 */
[----:B------:R-:W5:Y:S01]  /*3ea90*/  LDL.LU R14, [R1+0x4d0] ;  /* 0x0004d000010e7983 */ /* 0x000f620000300800 */
[----:B------:R-:W-:-:S03]  /*3eaa0*/  MOV R5, R15 ;  /* 0x0000000f00057202 */ /* 0x000fc60000000f00 */
[----:B------:R4:W-:Y:S04]  /*3eab0*/  STL [R1+0x38c], R13 ;  /* 0x00038c0d01007387 */ /* 0x0009e80000100800 */
[----:B------:R-:W5:Y:S04]  /*3eac0*/  LDL.LU R19, [R1+0x510] ;  /* 0x0005100001137983 */ /* 0x000f680000300800 */
[----:B-1----:R-:W5:Y:S04]  /*3ead0*/  LDL.LU R15, [R1+0x4cc] ;  /* 0x0004cc00010f7983 */ /* 0x002f680000300800 */
[----:B------:R-:W5:Y:S04]  /*3eae0*/  LDL.LU R20, [R1+0x50c] ;  /* 0x00050c0001147983 */ /* 0x000f680000300800 */
[----:B------:R1:W-:Y:S02]  /*3eaf0*/  LDGSTS.E [R6+0x1a00], desc[UR22][R4.64], P2 ;  /* 0x01a0000004067fae */ /* 0x0003e400091a1016 */
[----:B-1----:R-:W-:-:S02]  /*3eb00*/  IMAD.MOV.U32 R4, RZ, RZ, R8 ;  /* 0x000000ffff047224 */ /* 0x002fc400078e0008 */
[----:B------:R-:W-:Y:S01]  /*3eb10*/  IMAD.MOV.U32 R5, RZ, RZ, R13 ;  /* 0x000000ffff057224 */ /* 0x000fe200078e000d */
[----:B----4-:R-:W4:Y:S04]  /*3eb20*/  LDL.LU R8, [R1+0x550] ;  /* 0x0005500001087983 */ /* 0x010f280000300800 */
[----:B------:R-:W4:Y:S04]  /*3eb30*/  LDL.LU R13, [R1+0x590] ;  /* 0x00059000010d7983 */ /* 0x000f280000300800 */
[----:B------:R1:W-:Y:S01]  /*3eb40*/  LDGSTS.E [R6+0x1e00], desc[UR22][R4.64], P2 ;  /* 0x01e0000004067fae */ /* 0x0003e200091a1016 */
[----:B---3--:R-:W-:-:S05]  /*3eb50*/  IADD3 R17, P4, PT, R17, R134, RZ ;  /* 0x0000008611117210 */ /* 0x008fca0007f9e0ff */
[----:B------:R3:W-:Y:S01]  /*3eb60*/  STL [R1+0x3d0], R17 ;  /* 0x0003d01101007387 */ /* 0x0007e20000100800 */
[----:B------:R-:W-:Y:S01]  /*3eb70*/  IADD3 R7, P5, PT, R7, R134, RZ ;  /* 0x0000008607077210 */ /* 0x000fe20007fbe0ff */
[----:B--2---:R-:W-:Y:S02]  /*3eb80*/  IMAD.X R18, R18, 0x1, R135, P4 ;  /* 0x0000000112127824 */ /* 0x004fe400020e0687 */
[----:B-1----:R-:W-:Y:S02]  /*3eb90*/  IMAD.MOV.U32 R4, RZ, RZ, R17 ;  /* 0x000000ffff047224 */ /* 0x002fe400078e0011 */
[----:B------:R-:W-:Y:S01]  /*3eba0*/  IMAD.X R9, R9, 0x1, R135, P5 ;  /* 0x0000000109097824 */ /* 0x000fe200028e0687 */
[----:B------:R1:W-:Y:S04]  /*3ebb0*/  STL [R1+0x3cc], R18 ;  /* 0x0003cc1201007387 */ /* 0x0003e80000100800 */
[----:B------:R2:W-:Y:S04]  /*3ebc0*/  STL [R1+0x410], R7 ;  /* 0x0004100701007387 */ /* 0x0005e80000100800 */
[----:B---3--:R-:W3:Y:S01]  /*3ebd0*/  LDL.LU R17, [R1+0x54c] ;  /* 0x00054c0001117983 */ /* 0x008ee20000300800 */
[----:B------:R-:W-:-:S03]  /*3ebe0*/  MOV R5, R18 ;  /* 0x0000001200057202 */ /* 0x000fc60000000f00 */
[----:B------:R2:W-:Y:S04]  /*3ebf0*/  STL [R1+0x40c], R9 ;  /* 0x00040c0901007387 */ /* 0x0005e80000100800 */
[----:B-1----:R-:W3:Y:S04]  /*3ec00*/  LDL.LU R18, [R1+0x58c] ;  /* 0x00058c0001127983 */ /* 0x002ee80000300800 */
[----:B------:R1:W-:Y:S02]  /*3ec10*/  LDGSTS.E [R6+0x2200], desc[UR22][R4.64], P2 ;  /* 0x0220000004067fae */ /* 0x0003e400091a1016 */
[----:B-1----:R-:W-:-:S02]  /*3ec20*/  IMAD.MOV.U32 R4, RZ, RZ, R7 ;  /* 0x000000ffff047224 */ /* 0x002fc400078e0007 */
[----:B------:R-:W-:Y:S01]  /*3ec30*/  IMAD.MOV.U32 R5, RZ, RZ, R9 ;  /* 0x000000ffff057224 */ /* 0x000fe200078e0009 */
[----:B--2---:R-:W2:Y:S04]  /*3ec40*/  LDL.LU R7, [R1+0x5d0] ;  /* 0x0005d00001077983 */ /* 0x004ea80000300800 */
[----:B------:R-:W2:Y:S04]  /*3ec50*/  LDL.LU R9, [R1+0x610] ;  /* 0x0006100001097983 */ /* 0x000ea80000300800 */
[----:B------:R1:W-:Y:S01]  /*3ec60*/  LDGSTS.E [R6+0x2600], desc[UR22][R4.64], P2 ;  /* 0x0260000004067fae */ /* 0x0003e200091a1016 */
[----:B-----5:R-:W-:-:S05]  /*3ec70*/  IADD3 R10, P4, PT, R10, R134, RZ ;  /* 0x000000860a0a7210 */ /* 0x020fca0007f9e0ff */
[----:B------:R5:W-:Y:S01]  /*3ec80*/  STL [R1+0x450], R10 ;  /* 0x0004500a01007387 */ /* 0x000be20000100800 */
[----:B------:R-:W-:Y:S01]  /*3ec90*/  IADD3 R11, P5, PT, R11, R134, RZ ;  /* 0x000000860b0b7210 */ /* 0x000fe20007fbe0ff */
[----:B-1----:R-:W-:Y:S02]  /*3eca0*/  IMAD.MOV.U32 R4, RZ, RZ, R10 ;  /* 0x000000ffff047224 */ /* 0x002fe400078e000a */
[--C-:B------:R-:W-:Y:S02]  /*3ecb0*/  IMAD.X R16, R16, 0x1, R135.reuse, P4 ;  /* 0x0000000110107824 */ /* 0x100fe400020e0687 */
[----:B------:R-:W-:-:S03]  /*3ecc0*/  IMAD.X R12, R12, 0x1, R135, P5 ;  /* 0x000000010c0c7824 */ /* 0x000fc600028e0687 */
[----:B------:R1:W-:Y:S04]  /*3ecd0*/  STL [R1+0x44c], R16 ;  /* 0x00044c1001007387 */ /* 0x0003e80000100800 */
[----:B------:R1:W-:Y:S04]  /*3ece0*/  STL [R1+0x490], R11 ;  /* 0x0004900b01007387 */ /* 0x0003e80000100800 */
[----:B-----5:R-:W5:Y:S01]  /*3ecf0*/  LDL.LU R10, [R1+0x5cc] ;  /* 0x0005cc00010a7983 */ /* 0x020f620000300800 */
[----:B------:R-:W-:-:S03]  /*3ed00*/  MOV R5, R16 ;  /* 0x0000001000057202 */ /* 0x000fc60000000f00 */
[----:B------:R1:W-:Y:S04]  /*3ed10*/  STL [R1+0x48c], R12 ;  /* 0x00048c0c01007387 */ /* 0x0003e80000100800 */
[----:B-1----:R-:W5:Y:S04]  /*3ed20*/  LDL.LU R16, [R1+0x60c] ;  /* 0x00060c0001107983 */ /* 0x002f680000300800 */
        /* <DEDUP_REMOVED lines=15> */
[----:B------:R-:W5:Y:S04]  /*3ee20*/  LDL.LU R15, [R1+0x64c] ;  /* 0x00064c00010f7983 */ /* 0x000f680000300800 */
[----:B------:R-:W-:Y:S04]  /*3ee30*/  STL [R1+0x50c], R20 ;  /* 0x00050c1401007387 */ /* 0x000fe80000100800 */
[----:B------:R-:W5:Y:S01]  /*3ee40*/  LDL.LU R14, [R1+0x68c] ;  /* 0x00068c00010e7983 */ /* 0x000f620000300800 */
[----:B----4-:R-:W-:-:S03]  /*3ee50*/  IADD3 R8, P4, PT, R8, R134, RZ ;  /* 0x0000008608087210 */ /* 0x010fc60007f9e0ff */
[----:B------:R1:W-:Y:S01]  /*3ee60*/  LDGSTS.E [R6+0x3200], desc[UR22][R4.64], P2 ;  /* 0x0320000004067fae */ /* 0x0003e200091a1016 */
[----:B------:R-:W-:-:S03]  /*3ee70*/  IADD3 R13, P5, PT, R13, R134, RZ ;  /* 0x000000860d0d7210 */ /* 0x000fc60007fbe0ff */
[----:B------:R-:W-:Y:S01]  /*3ee80*/  STL [R1+0x550], R8 ;  /* 0x0005500801007387 */ /* 0x000fe20000100800 */
[----:B-1----:R-:W-:Y:S02]  /*3ee90*/  IMAD.MOV.U32 R4, RZ, RZ, R19 ;  /* 0x000000ffff047224 */ /* 0x002fe400078e0013 */
[----:B------:R-:W-:-:S05]  /*3eea0*/  IMAD.MOV.U32 R5, RZ, RZ, R20 ;  /* 0x000000ffff057224 */ /* 0x000fca00078e0014 */
[----:B------:R1:W-:Y:S02]  /*3eeb0*/  LDGSTS.E [R6+0x3600], desc[UR22][R4.64], P2 ;  /* 0x0360000004067fae */ /* 0x0003e400091a1016 */
[----:B-1----:R-:W-:Y:S02]  /*3eec0*/  IMAD.MOV.U32 R4, RZ, RZ, R8 ;  /* 0x000000ffff047224 */ /* 0x002fe400078e0008 */
[----:B---3--:R-:W-:-:S05]  /*3eed0*/  IMAD.X R17, R17, 0x1, R135, P4 ;  /* 0x0000000111117824 */ /* 0x008fca00020e0687 */
[----:B------:R1:W-:Y:S01]  /*3eee0*/  STL [R1+0x54c], R17 ;  /* 0x00054c1101007387 */ /* 0x0003e20000100800 */
[----:B------:R-:W-:Y:S01]  /*3eef0*/  MOV R5, R17 ;  /* 0x0000001100057202 */ /* 0x000fe20000000f00 */
[----:B------:R-:W-:Y:S02]  /*3ef00*/  IMAD.X R18, R18, 0x1, R135, P5 ;  /* 0x0000000112127824 */ /* 0x000fe400028e0687 */
[----:B------:R-:W-:Y:S04]  /*3ef10*/  STL [R1+0x590], R13 ;  /* 0x0005900d01007387 */ /* 0x000fe80000100800 */
[----:B------:R3:W-:Y:S04]  /*3ef20*/  LDGSTS.E [R6+0x3a00], desc[UR22][R4.64], P2 ;  /* 0x03a0000004067fae */ /* 0x0007e800091a1016 */
[----:B-1----:R-:W4:Y:S04]  /*3ef30*/  LDL.LU R17, [R1+0x6d0] ;  /* 0x0006d00001117983 */ /* 0x002f280000300800 */
[----:B------:R1:W-:Y:S04]  /*3ef40*/  STL [R1+0x58c], R18 ;  /* 0x00058c1201007387 */ /* 0x0003e80000100800 */
[----:B------:R-:W4:Y:S01]  /*3ef50*/  LDL.LU R8, [R1+0x710] ;  /* 0x0007100001087983 */ /* 0x000f220000300800 */
[----:B---3--:R-:W-:Y:S01]  /*3ef60*/  IMAD.MOV.U32 R5, RZ, RZ, R18 ;  /* 0x000000ffff057224 */ /* 0x008fe200078e0012 */
[----:B--2---:R-:W-:-:S02]  /*3ef70*/  IADD3 R7, P4, PT, R7, R134, RZ ;  /* 0x0000008607077210 */ /* 0x004fc40007f9e0ff */
[----:B-1----:R-:W2:Y:S01]  /*3ef80*/  LDL.LU R18, [R1+0x6cc] ;  /* 0x0006cc0001127983 */ /* 0x002ea20000300800 */
[----:B------:R-:W-:Y:S01]  /*3ef90*/  IMAD.MOV.U32 R4, RZ, RZ, R13 ;  /* 0x000000ffff047224 */ /* 0x000fe200078e000d */
[----:B------:R-:W-:Y:S02]  /*3efa0*/  IADD3 R9, P5, PT, R9, R134, RZ ;  /* 0x0000008609097210 */ /* 0x000fe40007fbe0ff */
[----:B------:R-:W3:Y:S04]  /*3efb0*/  LDL.LU R13, [R1+0x70c] ;  /* 0x00070c00010d7983 */ /* 0x000ee80000300800 */
[----:B------:R1:W-:Y:S04]  /*3efc0*/  LDGSTS.E [R6+0x3e00], desc[UR22][R4.64], P2 ;  /* 0x03e0000004067fae */ /* 0x0003e800091a1016 */
[----:B------:R-:W-:Y:S01]  /*3efd0*/  STL [R1+0x5d0], R7 ;  /* 0x0005d00701007387 */ /* 0x000fe20000100800 */
[----:B-1----:R-:W-:-:S02]  /*3efe0*/  IMAD.MOV.U32 R4, RZ, RZ, R7 ;  /* 0x000000ffff047224 */ /* 0x002fc400078e0007 */
[----:B-----5:R-:W-:-:S05]  /*3eff0*/  IMAD.X R10, R10, 0x1, R135, P4 ;  /* 0x000000010a0a7824 */ /* 0x020fca00020e0687 */
[----:B------:R1:W-:Y:S01]  /*3f000*/  STL [R1+0x5cc], R10 ;  /* 0x0005cc0a01007387 */ /* 0x0003e20000100800 */
[----:B------:R-:W-:Y:S01]  /*3f010*/  MOV R5, R10 ;  /* 0x0000000a00057202 */ /* 0x000fe20000000f00 */
[----:B------:R-:W-:Y:S02]  /*3f020*/  IMAD.X R16, R16, 0x1, R135, P5 ;  /* 0x0000000110107824 */ /* 0x000fe400028e0687 */
[----:B------:R-:W-:Y:S04]  /*3f030*/  STL [R1+0x610], R9 ;  /* 0x0006100901007387 */ /* 0x000fe80000100800 */
[----:B------:R5:W-:Y:S04]  /*3f040*/  LDGSTS.E [R6+0x4200], desc[UR22][R4.64], P2 ;  /* 0x0420000004067fae */ /* 0x000be800091a1016 */
[----:B-1----:R-:W3:Y:S04]  /*3f050*/  LDL.LU R10, [R1+0x750] ;  /* 0x00075000010a7983 */ /* 0x002ee80000300800 */
[----:B------:R1:W-:Y:S04]  /*3f060*/  STL [R1+0x60c], R16 ;  /* 0x00060c1001007387 */ /* 0x0003e80000100800 */
[----:B------:R-:W3:Y:S01]  /*3f070*/  LDL.LU R7, [R1+0x790] ;  /* 0x0007900001077983 */ /* 0x000ee20000300800 */
[----:B-----5:R-:W-:Y:S01]  /*3f080*/  IMAD.MOV.U32 R5, RZ, RZ, R16 ;  /* 0x000000ffff057224 */ /* 0x020fe200078e0010 */
[----:B------:R-:W-:-:S02]  /*3f090*/  IADD3 R11, P4, PT, R11, R134, RZ ;  /* 0x000000860b0b7210 */ /* 0x000fc40007f9e0ff */
[----:B-1----:R-:W5:Y:S01]  /*3f0a0*/  LDL.LU R16, [R1+0x74c] ;  /* 0x00074c0001107983 */ /* 0x002f620000300800 */
[----:B------:R-:W-:-:S03]  /*3f0b0*/  IMAD.MOV.U32 R4, RZ, RZ, R9 ;  /* 0x000000ffff047224 */ /* 0x000fc600078e0009 */
[----:B------:R-:W5:Y:S01]  /*3f0c0*/  LDL.LU R9, [R1+0x78c] ;  /* 0x00078c0001097983 */ /* 0x000f620000300800 */
[----:B------:R-:W-:-:S03]  /*3f0d0*/  IADD3 R12, P5, PT, R12, R134, RZ ;  /* 0x000000860c0c7210 */ /* 0x000fc60007fbe0ff */
[----:B------:R1:W-:Y:S04]  /*3f0e0*/  LDGSTS.E [R6+0x4600], desc[UR22][R4.64], P2 ;  /* 0x0460000004067fae */ /* 0x0003e800091a1016 */
[----:B------:R1:W-:Y:S02]  /*3f0f0*/  STL [R1+0x650], R11 ;  /* 0x0006500b01007387 */ /* 0x0003e40000100800 */
[----:B-1----:R-:W-:Y:S02]  /*3f100*/  IMAD.MOV.U32 R4, RZ, RZ, R11 ;  /* 0x000000ffff047224 */ /* 0x002fe400078e000b */
[----:B------:R-:W-:-:S05]  /*3f110*/  IMAD.X R15, R15, 0x1, R135, P4 ;  /* 0x000000010f0f7824 */ /* 0x000fca00020e0687 */
[----:B------:R-:W-:Y:S01]  /*3f120*/  STL [R1+0x64c], R15 ;  /* 0x00064c0f01007387 */ /* 0x000fe20000100800 */
[----:B------:R-:W-:Y:S01]  /*3f130*/  MOV R5, R15 ;  /* 0x0000000f00057202 */ /* 0x000fe20000000f00 */
[----:B------:R-:W-:Y:S02]  /*3f140*/  IMAD.X R14, R14, 0x1, R135, P5 ;  /* 0x000000010e0e7824 */ /* 0x000fe400028e0687 */
        /* <DEDUP_REMOVED lines=12> */
[----:B----4-:R-:W-:-:S05]  /*3f210*/  IADD3 R17, P4, PT, R17, R134, RZ ;  /* 0x0000008611117210 */ /* 0x010fca0007f9e0ff */
[----:B------:R-:W-:Y:S01]  /*3f220*/  STL [R1+0x6d0], R17 ;  /* 0x0006d01101007387 */ /* 0x000fe20000100800 */
[----:B------:R-:W-:Y:S01]  /*3f230*/  IADD3 R8, P5, PT, R8, R134, RZ ;  /* 0x0000008608087210 */ /* 0x000fe20007fbe0ff */
[----:B--2---:R-:W-:-:S04]  /*3f240*/  IMAD.X R18, R18, 0x1, R135, P4 ;  /* 0x0000000112127824 */ /* 0x004fc800020e0687 */
[----:B---3--:R-:W-:Y:S01]  /*3f250*/  IMAD.X R13, R13, 0x1, R135, P5 ;  /* 0x000000010d0d7824 */ /* 0x008fe200028e0687 */
[----:B------:R2:W-:Y:S01]  /*3f260*/  STL [R1+0x6cc], R18 ;  /* 0x0006cc1201007387 */ /* 0x0005e20000100800 */
[----:B-1----:R-:W-:-:S03]  /*3f270*/  MOV R5, R18 ;  /* 0x0000001200057202 */ /* 0x002fc60000000f00 */
        /* <DEDUP_REMOVED lines=9> */
[----:B---3--:R-:W3:Y:S04]  /*3f310*/  LDL.LU R13, [R1+0x910] ;  /* 0x00091000010d7983 */ /* 0x008ee80000300800 */
[----:B------:R1:W-:Y:S01]  /*3f320*/  LDGSTS.E [R6+0x5600], desc[UR22][R4.64], P2 ;  /* 0x0560000004067fae */ /* 0x0003e200091a1016 */
[----:B------:R-:W-:-:S05]  /*3f330*/  IADD3 R10, P4, PT, R10, R134, RZ ;  /* 0x000000860a0a7210 */ /* 0x000fca0007f9e0ff */
[----:B------:R5:W-:Y:S01]  /*3f340*/  STL [R1+0x750], R10 ;  /* 0x0007500a01007387 */ /* 0x000be20000100800 */
[----:B------:R-:W-:Y:S01]  /*3f350*/  IADD3 R7, P5, PT, R7, R134, RZ ;  /* 0x0000008607077210 */ /* 0x000fe20007fbe0ff */
[--C-:B-----5:R-:W-:Y:S02]  /*3f360*/  IMAD.X R16, R16, 0x1, R135.reuse, P4 ;  /* 0x0000000110107824 */ /* 0x120fe400020e0687 */
[----:B-1----:R-:W-:Y:S02]  /*3f370*/  IMAD.MOV.U32 R4, RZ, RZ, R10 ;  /* 0x000000ffff047224 */ /* 0x002fe400078e000a */
[----:B------:R-:W-:Y:S01]  /*3f380*/  IMAD.X R9, R9, 0x1, R135, P5 ;  /* 0x0000000109097824 */ /* 0x000fe200028e0687 */
[----:B------:R1:W-:Y:S04]  /*3f390*/  STL [R1+0x74c], R16 ;  /* 0x00074c1001007387 */ /* 0x0003e80000100800 */
[----:B------:R-:W-:Y:S04]  /*3f3a0*/  STL [R1+0x790], R7 ;  /* 0x0007900701007387 */ /* 0x000fe80000100800 */
[----:B------:R-:W5:Y:S01]  /*3f3b0*/  LDL.LU R10, [R1+0x8cc] ;  /* 0x0008cc00010a7983 */ /* 0x000f620000300800 */
[----:B------:R-:W-:-:S03]  /*3f3c0*/  MOV R5, R16 ;  /* 0x0000001000057202 */ /* 0x000fc60000000f00 */
        /* <DEDUP_REMOVED lines=28> */
[----:B--2---:R-:W-:-:S05]  /*3f590*/  IMAD.X R18, R18, 0x1, R135, P4 ;  /* 0x0000000112127824 */ /* 0x004fca00020e0687 */
[----:B------:R-:W-:Y:S01]  /*3f5a0*/  STL [R1+0x84c], R18 ;  /* 0x00084c1201007387 */ /* 0x000fe20000100800 */
[----:B------:R-:W-:Y:S01]  /*3f5b0*/  MOV R5, R18 ;  /* 0x0000001200057202 */ /* 0x000fe20000000f00 */
[----:B----4-:R-:W-:Y:S02]  /*3f5c0*/  IMAD.X R17, R17, 0x1, R135, P5 ;  /* 0x0000000111117824 */ /* 0x010fe400028e0687 */
        /* <DEDUP_REMOVED lines=12> */
[----:B------:R1:W-:Y:S02]  /*3f690*/  LDGSTS.E [R6+0x6e00], desc[UR22][R4.64], P2 ;  /* 0x06e0000004067fae */ /* 0x0003e400091a1016 */
[----:B-1----:R-:W-:-:S02]  /*3f6a0*/  IMAD.MOV.U32 R4, RZ, RZ, R8 ;  /* 0x000000ffff047224 */ /* 0x002fc400078e0008 */
[----:B-----5:R-:W-:-:S05]  /*3f6b0*/  IMAD.X R10, R10, 0x1, R135, P4 ;  /* 0x000000010a0a7824 */ /* 0x020fca00020e0687 */
[----:B------:R1:W-:Y:S01]  /*3f6c0*/  STL [R1+0x8cc], R10 ;  /* 0x0008cc0a01007387 */ /* 0x0003e20000100800 */
[----:B------:R-:W-:-:S03]  /*3f6d0*/  IMAD.X R16, R16, 0x1, R135, P5 ;  /* 0x0000000110107824 */ /* 0x000fc600028e0687 */
[----:B------:R-:W-:Y:S01]  /*3f6e0*/  STL [R1+0x910], R13 ;  /* 0x0009100d01007387 */ /* 0x000fe20000100800 */
[----:B------:R-:W-:-:S03]  /*3f6f0*/  MOV R5, R10 ;  /* 0x0000000a00057202 */ /* 0x000fc60000000f00 */
        /* <DEDUP_REMOVED lines=12> */
[----:B-1----:R-:W-:Y:S02]  /*3f7c0*/  IMAD.MOV.U32 R4, RZ, RZ, R9 ;  /* 0x000000ffff047224 */ /* 0x002fe400078e0009 */
[----:B------:R-:W-:-:S05]  /*3f7d0*/  IMAD.X R12, R12, 0x1, R135, P4 ;  /* 0x000000010c0c7824 */ /* 0x000fca00020e0687 */
[----:B------:R1:W-:Y:S01]  /*3f7e0*/  STL [R1+0x94c], R12 ;  /* 0x00094c0c01007387 */ /* 0x0003e20000100800 */
[----:B------:R-:W-:Y:S01]  /*3f7f0*/  MOV R5, R12 ;  /* 0x0000000c00057202 */ /* 0x000fe20000000f00 */
[----:B------:R-:W-:Y:S02]  /*3f800*/  IMAD.X R11, R11, 0x1, R135, P5 ;  /* 0x000000010b0b7824 */ /* 0x000fe400028e0687 */
        /* <DEDUP_REMOVED lines=17> */
[----:B----4-:R-:W-:-:S04]  /*3f920*/  IMAD.X R15, R15, 0x1, R135, P4 ;  /* 0x000000010f0f7824 */ /* 0x010fc800020e0687 */
[----:B------:R-:W-:Y:S01]  /*3f930*/  IMAD.MOV.U32 R5, RZ, RZ, R15 ;  /* 0x000000ffff057224 */ /* 0x000fe200078e000f */
[----:B------:R1:W-:Y:S01]  /*3f940*/  STL [R1+0x1d4], R15 ;  /* 0x0001d40f01007387 */ /* 0x0003e20000100800 */
[----:B------:R-:W-:Y:S01]  /*3f950*/  VIADD R6, R6, UR5 ;  /* 0x0000000506067c36 */ /* 0x000fe20008000000 */
[----:B------:R-:W-:Y:S01]  /*3f960*/  MOV R4, R14 ;  /* 0x0000000e00047202 */ /* 0x000fe20000000f00 */
[----:B---3--:R-:W-:-:S04]  /*3f970*/  IMAD.X R20, R20, 0x1, R135, P5 ;  /* 0x0000000114147824 */ /* 0x008fc800028e0687 */
[----:B------:R2:W-:Y:S04]  /*3f980*/  LDGSTS.E [R6+0x280], desc[UR22][R4.64], P2 ;  /* 0x0028000004067fae */ /* 0x0005e800091a1016 */
[----:B-1----:R-:W3:Y:S04]  /*3f990*/  LDL.LU R15, [R1+0x354] ;  /* 0x00035400010f7983 */ /* 0x002ee80000300800 */
[----:B------:R-:W4:Y:S01]  /*3f9a0*/  LDL.LU R14, [R1+0x394] ;  /* 0x00039400010e7983 */ /* 0x000f220000300800 */
[----:B--2---:R-:W-:Y:S02]  /*3f9b0*/  IMAD.MOV.U32 R4, RZ, RZ, R19 ;  /* 0x000000ffff047224 */ /* 0x004fe400078e0013 */
[----:B------:R-:W-:Y:S01]  /*3f9c0*/  IMAD.MOV.U32 R5, RZ, RZ, R20 ;  /* 0x000000ffff057224 */ /* 0x000fe200078e0014 */
[----:B------:R-:W-:Y:S04]  /*3f9d0*/  STL [R1+0x214], R20 ;  /* 0x0002141401007387 */ /* 0x000fe80000100800 */
[----:B------:R1:W-:Y:S01]  /*3f9e0*/  LDGSTS.E [R6+0x680], desc[UR22][R4.64], P2 ;  /* 0x0068000004067fae */ /* 0x0003e200091a1016 */
[----:B-----5:R-:W-:-:S02]  /*3f9f0*/  IADD3 R8, P4, PT, R8, R134, RZ ;  /* 0x0000008608087210 */ /* 0x020fc40007f9e0ff */
[----:B------:R-:W-:-:S03]  /*3fa00*/  IADD3 R10, P5, PT, R10, R134, RZ ;  /* 0x000000860a0a7210 */ /* 0x000fc60007fbe0ff */
[--C-:B------:R-:W-:Y:S01]  /*3fa10*/  IMAD.X R17, R17, 0x1, R135.reuse, P4 ;  /* 0x0000000111117824 */ /* 0x100fe200020e0687 */
[----:B------:R-:W-:Y:S01]  /*3fa20*/  STL [R1+0x258], R8 ;  /* 0x0002580801007387 */ /* 0x000fe20000100800 */
[----:B-1----:R-:W-:Y:S01]  /*3fa30*/  MOV R4, R8 ;  /* 0x0000000800047202 */ /* 0x002fe20000000f00 */
[----:B------:R-:W-:Y:S02]  /*3fa40*/  IMAD.X R18, R18, 0x1, R135, P5 ;  /* 0x0000000112127824 */ /* 0x000fe400028e0687 */
[----:B------:R1:W-:Y:S01]  /*3fa50*/  STL [R1+0x254], R17 ;  /* 0x0002541101007387 */ /* 0x0003e20000100800 */
[----:B------:R-:W-:-:S03]  /*3fa60*/  IMAD.MOV.U32 R5, RZ, RZ, R17 ;  /* 0x000000ffff057224 */ /* 0x000fc600078e0011 */
[----:B------:R-:W-:Y:S04]  /*3fa70*/  STL [R1+0x298], R10 ;  /* 0x0002980a01007387 */ /* 0x000fe80000100800 */
[----:B------:R2:W-:Y:S04]  /*3fa80*/  LDGSTS.E [R6+0xa80], desc[UR22][R4.64], P2 ;  /* 0x00a8000004067fae */ /* 0x0005e800091a1016 */
[----:B-1----:R-:W5:Y:S04]  /*3fa90*/  LDL.LU R17, [R1+0x3d8] ;  /* 0x0003d80001117983 */ /* 0x002f680000300800 */
[----:B------:R1:W-:Y:S04]  /*3faa0*/  STL [R1+0x294], R18 ;  /* 0x0002941201007387 */ /* 0x0003e80000100800 */
[----:B------:R-:W5:Y:S01]  /*3fab0*/  LDL.LU R8, [R1+0x418] ;  /* 0x0004180001087983 */ /* 0x000f620000300800 */
[----:B--2---:R-:W-:-:S03]  /*3fac0*/  IMAD.MOV.U32 R5, RZ, RZ, R18 ;  /* 0x000000ffff057224 */ /* 0x004fc600078e0012 */
[----:B-1----:R-:W2:Y:S01]  /*3fad0*/  LDL.LU R18, [R1+0x3d4] ;  /* 0x0003d40001127983 */ /* 0x002ea20000300800 */
[----:B------:R-:W-:-:S03]  /*3fae0*/  IMAD.MOV.U32 R4, RZ, RZ, R10 ;  /* 0x000000ffff047224 */ /* 0x000fc600078e000a */
[----:B------:R-:W2:Y:S04]  /*3faf0*/  LDL.LU R10, [R1+0x414] ;  /* 0x00041400010a7983 */ /* 0x000ea80000300800 */
[----:B------:R1:W-:Y:S01]  /*3fb00*/  LDGSTS.E [R6+0xe80], desc[UR22][R4.64], P2 ;  /* 0x00e8000004067fae */ /* 0x0003e200091a1016 */
[----:B------:R-:W-:-:S04]  /*3fb10*/  IADD3 R9, P4, PT, R9, R134, RZ ;  /* 0x0000008609097210 */ /* 0x000fc80007f9e0ff */
[----:B-1----:R-:W-:Y:S01]  /*3fb20*/  MOV R4, R9 ;  /* 0x0000000900047202 */ /* 0x002fe20000000f00 */
[----:B------:R1:W-:Y:S01]  /*3fb30*/  STL [R1+0x2d8], R9 ;  /* 0x0002d80901007387 */ /* 0x0003e20000100800 */
[----:B------:R-:W-:Y:S01]  /*3fb40*/  IADD3 R12, P5, PT, R12, R134, RZ ;  /* 0x000000860c0c7210 */ /* 0x000fe20007fbe0ff */
[----:B------:R-:W-:-:S04]  /*3fb50*/  IMAD.X R11, R11, 0x1, R135, P4 ;  /* 0x000000010b0b7824 */ /* 0x000fc800020e0687 */
[----:B------:R-:W-:Y:S01]  /*3fb60*/  IMAD.X R16, R16, 0x1, R135, P5 ;  /* 0x0000000110107824 */ /* 0x000fe200028e0687 */
[----:B------:R1:W-:Y:S01]  /*3fb70*/  STL [R1+0x2d4], R11 ;  /* 0x0002d40b01007387 */ /* 0x0003e20000100800 */
[----:B------:R-:W-:-:S03]  /*3fb80*/  IMAD.MOV.U32 R5, RZ, RZ, R11 ;  /* 0x000000ffff057224 */ /* 0x000fc600078e000b */
[----:B------:R-:W-:Y:S04]  /*3fb90*/  STL [R1+0x318], R12 ;  /* 0x0003180c01007387 */ /* 0x000fe80000100800 */
[----:B-1----:R-:W2:Y:S04]  /*3fba0*/  LDL.LU R9, [R1+0x458] ;  /* 0x0004580001097983 */ /* 0x002ea80000300800 */
[----:B------:R1:W-:Y:S04]  /*3fbb0*/  STL [R1+0x314], R16 ;  /* 0x0003141001007387 */ /* 0x0003e80000100800 */
[----:B------:R1:W-:Y:S04]  /*3fbc0*/  LDGSTS.E [R6+0x1280], desc[UR22][R4.64], P2 ;  /* 0x0128000004067fae */ /* 0x0003e800091a1016 */
[----:B------:R-:W2:Y:S01]  /*3fbd0*/  LDL.LU R11, [R1+0x498] ;  /* 0x00049800010b7983 */ /* 0x000ea20000300800 */
[----:B-1----:R-:W-:-:S03]  /*3fbe0*/  IMAD.MOV.U32 R5, RZ, RZ, R16 ;  /* 0x000000ffff057224 */ /* 0x002fc600078e0010 */
[----:B------:R-:W2:Y:S01]  /*3fbf0*/  LDL.LU R16, [R1+0x454] ;  /* 0x0004540001107983 */ /* 0x000ea20000300800 */
[----:B------:R-:W-:-:S03]  /*3fc00*/  IMAD.MOV.U32 R4, RZ, RZ, R12 ;  /* 0x000000ffff047224 */ /* 0x000fc600078e000c */
[----:B------:R-:W2:Y:S01]  /*3fc10*/  LDL.LU R12, [R1+0x494] ;  /* 0x00049400010c7983 */ /* 0x000ea20000300800 */
[-C--:B------:R-:W-:Y:S02]  /*3fc20*/  IADD3 R13, P4, PT, R13, R134.reuse, RZ ;  /* 0x000000860d0d7210 */ /* 0x080fe40007f9e0ff */
[----:B------:R-:W-:Y:S01]  /*3fc30*/  IADD3 R7, P5, PT, R7, R134, RZ ;  /* 0x0000008607077210 */ /* 0x000fe20007fbe0ff */
[----:B------:R1:W-:Y:S04]  /*3fc40*/  LDGSTS.E [R6+0x1680], desc[UR22][R4.64], P2 ;  /* 0x0168000004067fae */ /* 0x0003e800091a1016 */
[----:B------:R3:W-:Y:S01]  /*3fc50*/  STL [R1+0x358], R13 ;  /* 0x0003580d01007387 */ /* 0x0007e20000100800 */
[----:B-1----:R-:W-:Y:S01]  /*3fc60*/  MOV R4, R13 ;  /* 0x0000000d00047202 */ /* 0x002fe20000000f00 */
[----:B---3--:R-:W-:-:S02]  /*3fc70*/  IMAD.X R15, R15, 0x1, R135, P4 ;  /* 0x000000010f0f7824 */ /* 0x008fc400020e0687 */
[----:B----4-:R-:W-:-:S03]  /*3fc80*/  IMAD.X R14, R14, 0x1, R135, P5 ;  /* 0x000000010e0e7824 */ /* 0x010fc600028e0687 */
        /* <DEDUP_REMOVED lines=17> */
[----:B--2---:R-:W-:Y:S01]  /*3fda0*/  IMAD.X R18, R18, 0x1, R135, P4 ;  /* 0x0000000112127824 */ /* 0x004fe200020e0687 */
[----:B-1----:R-:W-:-:S03]  /*3fdb0*/  MOV R4, R17 ;  /* 0x0000001100047202 */ /* 0x002fc60000000f00 */
[----:B------:R-:W-:Y:S01]  /*3fdc0*/  IMAD.X R10, R10, 0x1, R135, P5 ;  /* 0x000000010a0a7824 */ /* 0x000fe200028e0687 */
[----:B------:R1:W-:Y:S04]  /*3fdd0*/  STL [R1+0x3d4], R18 ;  /* 0x0003d41201007387 */ /* 0x0003e80000100800 */
[----:B------:R2:W-:Y:S04]  /*3fde0*/  STL [R1+0x418], R8 ;  /* 0x0004180801007387 */ /* 0x0005e80000100800 */
[----:B-----5:R-:W5:Y:S01]  /*3fdf0*/  LDL.LU R17, [R1+0x554] ;  /* 0x0005540001117983 */ /* 0x020f620000300800 */
[----:B------:R-:W-:-:S03]  /*3fe00*/  IMAD.MOV.U32 R5, RZ, RZ, R18 ;  /* 0x000000ffff057224 */ /* 0x000fc600078e0012 */
[----:B------:R2:W-:Y:S04]  /*3fe10*/  STL [R1+0x414], R10 ;  /* 0x0004140a01007387 */ /* 0x0005e80000100800 */
[----:B-1----:R-:W5:Y:S04]  /*3fe20*/  LDL.LU R18, [R1+0x594] ;  /* 0x0005940001127983 */ /* 0x002f680000300800 */
[----:B------:R1:W-:Y:S02]  /*3fe30*/  LDGSTS.E [R6+0x2280], desc[UR22][R4.64], P2 ;  /* 0x0228000004067fae */ /* 0x0003e400091a1016 */
[----:B-1----:R-:W-:-:S02]  /*3fe40*/  IMAD.MOV.U32 R4, RZ, RZ, R8 ;  /* 0x000000ffff047224 */ /* 0x002fc400078e0008 */
[----:B------:R-:W-:Y:S01]  /*3fe50*/  IMAD.MOV.U32 R5, RZ, RZ, R10 ;  /* 0x000000ffff057224 */ /* 0x000fe200078e000a */
[----:B--2---:R-:W2:Y:S04]  /*3fe60*/  LDL.LU R8, [R1+0x5d8] ;  /* 0x0005d80001087983 */ /* 0x004ea80000300800 */
[----:B------:R-:W2:Y:S04]  /*3fe70*/  LDL.LU R10, [R1+0x618] ;  /* 0x00061800010a7983 */ /* 0x000ea80000300800 */
[----:B------:R1:W-:Y:S01]  /*3fe80*/  LDGSTS.E [R6+0x2680], desc[UR22][R4.64], P2 ;  /* 0x0268000004067fae */ /* 0x0003e200091a1016 */
[----:B------:R-:W-:-:S05]  /*3fe90*/  IADD3 R9, P4, PT, R9, R134, RZ ;  /* 0x0000008609097210 */ /* 0x000fca0007f9e0ff */
[----:B------:R1:W-:Y:S02]  /*3fea0*/  STL [R1+0x458], R9 ;  /* 0x0004580901007387 */ /* 0x0003e40000100800 */
[----:B-1----:R-:W-:Y:S02]  /*3feb0*/  MOV R4, R9 ;  /* 0x0000000900047202 */ /* 0x002fe40000000f00 */
[----:B------:R-:W-:Y:S01]  /*3fec0*/  IADD3 R11, P5, PT, R11, R134, RZ ;  /* 0x000000860b0b7210 */ /* 0x000fe20007fbe0ff */
[----:B------:R-:W-:-:S04]  /*3fed0*/  IMAD.X R16, R16, 0x1, R135, P4 ;  /* 0x0000000110107824 */ /* 0x000fc800020e0687 */
        /* <DEDUP_REMOVED lines=8> */
[----:B-1----:R-:W-:-:S02]  /*3ff60*/  IMAD.MOV.U32 R4, RZ, RZ, R11 ;  /* 0x000000ffff047224 */ /* 0x002fc400078e000b */
[----:B------:R-:W-:Y:S01]  /*3ff70*/  IMAD.MOV.U32 R5, RZ, RZ, R12 ;  /* 0x000000ffff057224 */ /* 0x000fe200078e000c */
[----:B------:R-:W2:Y:S04]  /*3ff80*/  LDL.LU R11, [R1+0x658] ;  /* 0x00065800010b7983 */ /* 0x000ea80000300800 */
[----:B------:R-:W2:Y:S01]  /*3ff90*/  LDL.LU R12, [R1+0x698] ;  /* 0x00069800010c7983 */ /* 0x000ea20000300800 */
[----:B----4-:R-:W-:-:S03]  /*3ffa0*/  IADD3 R13, P4, PT, R13, R134, RZ ;  /* 0x000000860d0d7210 */ /* 0x010fc60007f9e0ff */
[----:B------:R1:W-:Y:S04]  /*3ffb0*/  LDGSTS.E [R6+0x2e80], desc[UR22][R4.64], P2 ;  /* 0x02e8000004067fae */ /* 0x0003e800091a1016 */
[----:B------:R-:W-:Y:S01]  /*3ffc0*/  STL [R1+0x4d8], R13 ;  /* 0x0004d80d01007387 */ /* 0x000fe20000100800 */
[----:B------:R-:W-:Y:S01]  /*3ffd0*/  IADD3 R19, P5, PT, R19, R134, RZ ;  /* 0x0000008613137210 */ /* 0x000fe20007fbe0ff */
[----:B------:R-:W-:-:S04]  /*3ffe0*/  IMAD.X R15, R15, 0x1, R135, P4 ;  /* 0x000000010f0f7824 */ /* 0x000fc800020e0687 */
[----:B------:R-:W-:Y:S01]  /*3fff0*/  IMAD.X R20, R20, 0x1, R135, P5 ;  /* 0x0000000114147824 */ /* 0x000fe200028e0687 */
[----:B------:R4:W-:Y:S01]  /*40000*/  STL [R1+0x4d4], R15 ;  /* 0x0004d40f01007387 */ /* 0x0009e20000100800 */
[----:B-1----:R-:W-:-:S03]  /*40010*/  IMAD.MOV.U32 R5, RZ, RZ, R15 ;  /* 0x000000ffff057224 */ /* 0x002fc600078e000f */
[----:B------:R-:W-:Y:S01]  /*40020*/  STL [R1+0x518], R19 ;  /* 0x0005181301007387 */ /* 0x000fe20000100800 */
[----:B------:R-:W-:-:S03]  /*40030*/  MOV R4, R13 ;  /* 0x0000000d00047202 */ /* 0x000fc60000000f00 */
[----:B----4-:R-:W4:Y:S04]  /*40040*/  LDL.LU R15, [R1+0x654] ;  /* 0x00065400010f7983 */ /* 0x010f280000300800 */
        /* <DEDUP_REMOVED lines=9> */
[----:B-1----:R-:W-:Y:S01]  /*400e0*/  MOV R4, R7 ;  /* 0x0000000700047202 */ /* 0x002fe20000000f00 */
        /* <DEDUP_REMOVED lines=9> */
[----:B---3--:R-:W-:Y:S01]  /*40180*/  IMAD.MOV.U32 R5, RZ, RZ, R18 ;  /* 0x000000ffff057224 */ /* 0x008fe200078e0012 */
[----:B--2---:R-:W-:-:S02]  /*40190*/  IADD3 R8, P4, PT, R8, R134, RZ ;  /* 0x0000008608087210 */ /* 0x004fc40007f9e0ff */
[----:B-1----:R-:W2:Y:S01]  /*401a0*/  LDL.LU R18, [R1+0x6d4] ;  /* 0x0006d40001127983 */ /* 0x002ea20000300800 */
[----:B------:R-:W-:-:S03]  /*401b0*/  IMAD.MOV.U32 R4, RZ, RZ, R14 ;  /* 0x000000ffff047224 */ /* 0x000fc600078e000e */
[----:B------:R-:W3:Y:S01]  /*401c0*/  LDL.LU R14, [R1+0x714] ;  /* 0x00071400010e7983 */ /* 0x000ee20000300800 */
[----:B------:R-:W-:-:S03]  /*401d0*/  IADD3 R10, P5, PT, R10, R134, RZ ;  /* 0x000000860a0a7210 */ /* 0x000fc60007fbe0ff */
[----:B------:R1:W-:Y:S04]  /*401e0*/  LDGSTS.E [R6+0x3e80], desc[UR22][R4.64], P2 ;  /* 0x03e8000004067fae */ /* 0x0003e800091a1016 */
[----:B------:R-:W-:Y:S01]  /*401f0*/  STL [R1+0x5d8], R8 ;  /* 0x0005d80801007387 */ /* 0x000fe20000100800 */
[----:B-1----:R-:W-:Y:S01]  /*40200*/  MOV R4, R8 ;  /* 0x0000000800047202 */ /* 0x002fe20000000f00 */
[----:B------:R-:W-:-:S04]  /*40210*/  IMAD.X R9, R9, 0x1, R135, P4 ;  /* 0x0000000109097824 */ /* 0x000fc800020e0687 */
        /* <DEDUP_REMOVED lines=8> */
[----:B------:R-:W-:-:S03]  /*402a0*/  IMAD.MOV.U32 R5, RZ, RZ, R16 ;  /* 0x000000ffff057224 */ /* 0x000fc600078e0010 */
[----:B-1----:R-:W3:Y:S01]  /*402b0*/  LDL.LU R16, [R1+0x754] ;  /* 0x0007540001107983 */ /* 0x002ee20000300800 */
[----:B------:R-:W-:-:S03]  /*402c0*/  IMAD.MOV.U32 R4, RZ, RZ, R10 ;  /* 0x000000ffff047224 */ /* 0x000fc600078e000a */
[----:B------:R-:W3:Y:S01]  /*402d0*/  LDL.LU R10, [R1+0x794] ;  /* 0x00079400010a7983 */ /* 0x000ee20000300800 */
[-C--:B------:R-:W-:Y:S02]  /*402e0*/  IADD3 R11, P4, PT, R11, R134.reuse, RZ ;  /* 0x000000860b0b7210 */ /* 0x080fe40007f9e0ff */
[----:B------:R-:W-:Y:S01]  /*402f0*/  IADD3 R12, P5, PT, R12, R134, RZ ;  /* 0x000000860c0c7210 */ /* 0x000fe20007fbe0ff */
[----:B------:R1:W-:Y:S04]  /*40300*/  LDGSTS.E [R6+0x4680], desc[UR22][R4.64], P2 ;  /* 0x0468000004067fae */ /* 0x0003e800091a1016 */
[----:B------:R4:W-:Y:S01]  /*40310*/  STL [R1+0x658], R11 ;  /* 0x0006580b01007387 */ /* 0x0009e20000100800 */
[----:B-1----:R-:W-:Y:S01]  /*40320*/  MOV R4, R11 ;  /* 0x0000000b00047202 */ /* 0x002fe20000000f00 */
[----:B----4-:R-:W-:-:S04]  /*40330*/  IMAD.X R15, R15, 0x1, R135, P4 ;  /* 0x000000010f0f7824 */ /* 0x010fc800020e0687 */
[----:B------:R-:W-:Y:S01]  /*40340*/  IMAD.MOV.U32 R5, RZ, RZ, R15 ;  /* 0x000000ffff057224 */ /* 0x000fe200078e000f */
[----:B------:R-:W-:Y:S01]  /*40350*/  STL [R1+0x654], R15 ;  /* 0x0006540f01007387 */ /* 0x000fe20000100800 */
[----:B------:R-:W-:-:S03]  /*40360*/  IMAD.X R13, R13, 0x1, R135, P5 ;  /* 0x000000010d0d7824 */ /* 0x000fc600028e0687 */
[----:B------:R1:W-:Y:S04]  /*40370*/  STL [R1+0x698], R12 ;  /* 0x0006980c01007387 */ /* 0x0003e80000100800 */
[----:B------:R-:W4:Y:S04]  /*40380*/  LDL.LU R11, [R1+0x7d8] ;  /* 0x0007d800010b7983 */ /* 0x000f280000300800 */
[----:B------:R1:W-:Y:S04]  /*40390*/  STL [R1+0x694], R13 ;  /* 0x0006940d01007387 */ /* 0x0003e80000100800 */
[----:B------:R1:W-:Y:S04]  /*403a0*/  LDGSTS.E [R6+0x4a80], desc[UR22][R4.64], P2 ;  /* 0x04a8000004067fae */ /* 0x0003e800091a1016 */
[----:B------:R-:W4:Y:S01]  /*403b0*/  LDL.LU R19, [R1+0x818] ;  /* 0x0008180001137983 */ /* 0x000f220000300800 */
[----:B-1----:R-:W-:-:S03]  /*403c0*/  IMAD.MOV.U32 R4, RZ, RZ, R12 ;  /* 0x000000ffff047224 */ /* 0x002fc600078e000c */
[----:B------:R-:W4:Y:S04]  /*403d0*/  LDL.LU R12, [R1+0x7d4] ;  /* 0x0007d400010c7983 */ /* 0x000f280000300800 */
[----:B------:R-:W4:Y:S01]  /*403e0*/  LDL.LU R20, [R1+0x814] ;  /* 0x0008140001147983 */ /* 0x000f220000300800 */
[----:B------:R-:W-:-:S03]  /*403f0*/  IMAD.MOV.U32 R5, RZ, RZ, R13 ;  /* 0x000000ffff057224 */ /* 0x000fc600078e000d */
[----:B------:R-:W4:Y:S04]  /*40400*/  LDL.LU R13, [R1+0x858] ;  /* 0x00085800010d7983 */ /* 0x000f280000300800 */
[----:B------:R-:W4:Y:S04]  /*40410*/  LDL.LU R15, [R1+0x898] ;  /* 0x00089800010f7983 */ /* 0x000f280000300800 */
[----:B------:R1:W-:Y:S01]  /*40420*/  LDGSTS.E [R6+0x4e80], desc[UR22][R4.64], P2 ;  /* 0x04e8000004067fae */ /* 0x0003e200091a1016 */
[----:B-----5:R-:W-:-:S05]  /*40430*/  IADD3 R17, P4, PT, R17, R134, RZ ;  /* 0x0000008611117210 */ /* 0x020fca0007f9e0ff */
[----:B------:R-:W-:Y:S01]  /*40440*/  STL [R1+0x6d8], R17 ;  /* 0x0006d81101007387 */ /* 0x000fe20000100800 */
[----:B------:R-:W-:Y:S01]  /*40450*/  IADD3 R7, P5, PT, R7, R134, RZ ;  /* 0x0000008607077210 */ /* 0x000fe20007fbe0ff */
[----:B--2---:R-:W-:-:S04]  /*40460*/  IMAD.X R18, R18, 0x1, R135, P4 ;  /* 0x0000000112127824 */ /* 0x004fc800020e0687 */
[----:B---3--:R-:W-:Y:S01]  /*40470*/  IMAD.X R14, R14, 0x1, R135, P5 ;  /* 0x000000010e0e7824 */ /* 0x008fe200028e0687 */
[----:B------:R2:W-:Y:S01]  /*40480*/  STL [R1+0x6d4], R18 ;  /* 0x0006d41201007387 */ /* 0x0005e20000100800 */
[----:B-1----:R-:W-:-:S03]  /*40490*/  IMAD.MOV.U32 R5, RZ, RZ, R18 ;  /* 0x000000ffff057224 */ /* 0x002fc600078e0012 */
[----:B------:R1:W-:Y:S01]  /*404a0*/  STL [R1+0x718], R7 ;  /* 0x0007180701007387 */ /* 0x0003e20000100800 */
[----:B------:R-:W-:-:S03]  /*404b0*/  MOV R4, R17 ;  /* 0x0000001100047202 */ /* 0x000fc60000000f00 */
[----:B--2---:R-:W2:Y:S04]  /*404c0*/  LDL.LU R18, [R1+0x854] ;  /* 0x0008540001127983 */ /* 0x004ea80000300800 */
[----:B------:R3:W-:Y:S04]  /*404d0*/  STL [R1+0x714], R14 ;  /* 0x0007140e01007387 */ /* 0x0007e80000100800 */
[----:B------:R-:W5:Y:S04]  /*404e0*/  LDL.LU R17, [R1+0x894] ;  /* 0x0008940001117983 */ /* 0x000f680000300800 */
[----:B------:R1:W-:Y:S02]  /*404f0*/  LDGSTS.E [R6+0x5280], desc[UR22][R4.64], P2 ;  /* 0x0528000004067fae */ /* 0x0003e400091a1016 */
[----:B-1----:R-:W-:-:S02]  /*40500*/  IMAD.MOV.U32 R4, RZ, RZ, R7 ;  /* 0x000000ffff047224 */ /* 0x002fc400078e0007 */
[----:B------:R-:W-:Y:S01]  /*40510*/  IMAD.MOV.U32 R5, RZ, RZ, R14 ;  /* 0x000000ffff057224 */ /* 0x000fe200078e000e */
[----:B------:R-:W5:Y:S04]  /*40520*/  LDL.LU R7, [R1+0x8d8] ;  /* 0x0008d80001077983 */ /* 0x000f680000300800 */
[----:B---3--:R-:W3:Y:S04]  /*40530*/  LDL.LU R14, [R1+0x918] ;  /* 0x00091800010e7983 */ /* 0x008ee80000300800 */
[----:B------:R1:W-:Y:S01]  /*40540*/  LDGSTS.E [R6+0x5680], desc[UR22][R4.64], P2 ;  /* 0x0568000004067fae */ /* 0x0003e200091a1016 */
[----:B------:R-:W-:-:S05]  /*40550*/  IADD3 R9, P4, PT, R9, R134, RZ ;  /* 0x0000008609097210 */ /* 0x000fca0007f9e0ff */
[----:B------:R1:W-:Y:S01]  /*40560*/  STL [R1+0x758], R9 ;  /* 0x0007580901007387 */ /* 0x0003e20000100800 */
[----:B------:R-:W-:Y:S01]  /*40570*/  IADD3 R8, P5, PT, R8, R134, RZ ;  /* 0x0000008608087210 */ /* 0x000fe20007fbe0ff */
[----:B------:R-:W-:Y:S01]  /*40580*/  IMAD.X R16, R16, 0x1, R135, P4 ;  /* 0x0000000110107824 */ /* 0x000fe200020e0687 */
[----:B-1----:R-:W-:-:S03]  /*40590*/  MOV R4, R9 ;  /* 0x0000000900047202 */ /* 0x002fc60000000f00 */
[----:B------:R-:W-:Y:S01]  /*405a0*/  IMAD.X R10, R10, 0x1, R135, P5 ;  /* 0x000000010a0a7824 */ /* 0x000fe200028e0687 */
[----:B------:R1:W-:Y:S04]  /*405b0*/  STL [R1+0x754], R16 ;  /* 0x0007541001007387 */ /* 0x0003e80000100800 */
[----:B------:R1:W-:Y:S04]  /*405c0*/  STL [R1+0x798], R8 ;  /* 0x0007980801007387 */ /* 0x0003e80000100800 */
[----:B------:R-:W3:Y:S01]  /*405d0*/  LDL.LU R9, [R1+0x8d4] ;  /* 0x0008d40001097983 */ /* 0x000ee20000300800 */
[----:B------:R-:W-:-:S03]  /*405e0*/  IMAD.MOV.U32 R5, RZ, RZ, R16 ;  /* 0x000000ffff057224 */ /* 0x000fc600078e0010 */
[----:B------:R4:W-:Y:S04]  /*405f0*/  STL [R1+0x794], R10 ;  /* 0x0007940a01007387 */ /* 0x0009e80000100800 */
[----:B-1----:R-:W3:Y:S04]  /*40600*/  LDL.LU R16, [R1+0x914] ;  /* 0x0009140001107983 */ /* 0x002ee80000300800 */
[----:B------:R1:W-:Y:S02]  /*40610*/  LDGSTS.E [R6+0x5a80], desc[UR22][R4.64], P2 ;  /* 0x05a8000004067fae */ /* 0x0003e400091a1016 */
[----:B-1----:R-:W-:Y:S01]  /*40620*/  IMAD.MOV.U32 R4, RZ, RZ, R8 ;  /* 0x000000ffff047224 */ /* 0x002fe200078e0008 */
[-C--:B----4-:R-:W-:Y:S01]  /*40630*/  IADD3 R11, P4, PT, R11, R134.reuse, RZ ;  /* 0x000000860b0b7210 */ /* 0x090fe20007f9e0ff */
[----:B------:R-:W-:Y:S01]  /*40640*/  IMAD.MOV.U32 R5, RZ, RZ, R10 ;  /* 0x000000ffff057224 */ /* 0x000fe200078e000a */
[----:B------:R-:W4:Y:S04]  /*40650*/  LDL.LU R8, [R1+0x958] ;  /* 0x0009580001087983 */ /* 0x000f280000300800 */
[----:B------:R-:W4:Y:S01]  /*40660*/  LDL.LU R10, [R1+0x998] ;  /* 0x00099800010a7983 */ /* 0x000f220000300800 */
[----:B------:R-:W-:-:S03]  /*40670*/  IADD3 R19, P5, PT, R19, R134, RZ ;  /* 0x0000008613137210 */ /* 0x000fc60007fbe0ff */
[----:B------:R1:W-:Y:S04]  /*40680*/  STL [R1+0x7d8], R11 ;  /* 0x0007d80b01007387 */ /* 0x0003e80000100800 */
[----:B------:R1:W-:Y:S01]  /*40690*/  LDGSTS.E [R6+0x5e80], desc[UR22][R4.64], P2 ;  /* 0x05e8000004067fae */ /* 0x0003e200091a1016 */
[--C-:B------:R-:W-:Y:S02]  /*406a0*/  IMAD.X R12, R12, 0x1, R135.reuse, P4 ;  /* 0x000000010c0c7824 */ /* 0x100fe400020e0687 */
[----:B------:R-:W-:-:S03]  /*406b0*/  IMAD.X R20, R20, 0x1, R135, P5 ;  /* 0x0000000114147824 */ /* 0x000fc600028e0687 */
[----:B------:R1:W-:Y:S02]  /*406c0*/  STL [R1+0x7d4], R12 ;  /* 0x0007d40c01007387 */ /* 0x0003e40000100800 */
[----:B-1----:R-:W-:Y:S02]  /*406d0*/  MOV R4, R11 ;  /* 0x0000000b00047202 */ /* 0x002fe40000000f00 */
[----:B------:R-:W-:Y:S04]  /*406e0*/  STL [R1+0x818], R19 ;  /* 0x0008181301007387 */ /* 0x000fe80000100800 */
[----:B------:R-:W4:Y:S01]  /*406f0*/  LDL.LU R11, [R1+0x954] ;  /* 0x00095400010b7983 */ /* 0x000f220000300800 */
[----:B------:R-:W-:Y:S01]  /*40700*/  IMAD.MOV.U32 R5, RZ, RZ, R12 ;  /* 0x000000ffff057224 */ /* 0x000fe200078e000c */
[----:B------:R-:W-:-:S02]  /*40710*/  IADD3 R13, P4, PT, R13, R134, RZ ;  /* 0x000000860d0d7210 */ /* 0x000fc40007f9e0ff */
[----:B------:R-:W-:Y:S04]  /*40720*/  STL [R1+0x814], R20 ;  /* 0x0008141401007387 */ /* 0x000fe80000100800 */
[----:B------:R-:W4:Y:S01]  /*40730*/  LDL.LU R12, [R1+0x994] ;  /* 0x00099400010c7983 */ /* 0x000f220000300800 */
[----:B------:R-:W-:-:S03]  /*40740*/  IADD3 R15, P5, PT, R15, R134, RZ ;  /* 0x000000860f0f7210 */ /* 0x000fc60007fbe0ff */
[----:B------:R1:W-:Y:S04]  /*40750*/  LDGSTS.E [R6+0x6280], desc[UR22][R4.64], P2 ;  /* 0x0628000004067fae */ /* 0x0003e800091a1016 */
[----:B------:R2:W-:Y:S01]  /*40760*/  STL [R1+0x858], R13 ;  /* 0x0008580d01007387 */ /* 0x0005e20000100800 */
[----:B-1----:R-:W-:Y:S02]  /*40770*/  IMAD.MOV.U32 R4, RZ, RZ, R19 ;  /* 0x000000ffff047224 */ /* 0x002fe400078e0013 */
[----:B------:R-:W-:-:S05]  /*40780*/  IMAD.MOV.U32 R5, RZ, RZ, R20 ;  /* 0x000000ffff057224 */ /* 0x000fca00078e0014 */
[----:B------:R1:W-:Y:S01]  /*40790*/  LDGSTS.E [R6+0x6680], desc[UR22][R4.64], P2 ;  /* 0x0668000004067fae */ /* 0x0003e200091a1016 */
[----:B--2---:R-:W-:Y:S01]  /*407a0*/  IMAD.X R18, R18, 0x1, R135, P4 ;  /* 0x0000000112127824 */ /* 0x004fe200020e0687 */
[----:B-1----:R-:W-:-:S03]  /*407b0*/  MOV R4, R13 ;  /* 0x0000000d00047202 */ /* 0x002fc60000000f00 */
[----:B------:R-:W-:Y:S01]  /*407c0*/  IMAD.MOV.U32 R5, RZ, RZ, R18 ;  /* 0x000000ffff057224 */ /* 0x000fe200078e0012 */
[----:B------:R-:W-:Y:S01]  /*407d0*/  STL [R1+0x854], R18 ;  /* 0x0008541201007387 */ /* 0x000fe20000100800 */
[----:B-----5:R-:W-:-:S03]  /*407e0*/  IMAD.X R17, R17, 0x1, R135, P5 ;  /* 0x0000000111117824 */ /* 0x020fc600028e0687 */
[----:B------:R1:W-:Y:S04]  /*407f0*/  STL [R1+0x898], R15 ;  /* 0x0008980f01007387 */ /* 0x0003e80000100800 */
[----:B------:R-:W2:Y:S04]  /*40800*/  LDL.LU R13, [R1+0x1e0] ;  /* 0x0001e000010d7983 */ /* 0x000ea80000300800 */
[----:B------:R-:W-:Y:S04]  /*40810*/  STL [R1+0x894], R17 ;  /* 0x0008941101007387 */ /* 0x000fe80000100800 */
[----:B------:R5:W-:Y:S04]  /*40820*/  LDGSTS.E [R6+0x6a80], desc[UR22][R4.64], P2 ;  /* 0x06a8000004067fae */ /* 0x000be800091a1016 */
[----:B------:R-:W2:Y:S01]  /*40830*/  LDL.LU R19, [R1+0x220] ;  /* 0x0002200001137983 */ /* 0x000ea20000300800 */
[----:B------:R-:W-:Y:S01]  /*40840*/  IADD3 R7, P4, PT, R7, R134, RZ ;  /* 0x0000008607077210 */ /* 0x000fe20007f9e0ff */
[----:B-----5:R-:W-:-:S02]  /*40850*/  IMAD.MOV.U32 R4, RZ, RZ, R15 ;  /* 0x000000ffff047224 */ /* 0x020fc400078e000f */
[----:B-1----:R-:W5:Y:S01]  /*40860*/  LDL.LU R15, [R1+0x1dc] ;  /* 0x0001dc00010f7983 */ /* 0x002f620000300800 */
[----:B------:R-:W-:Y:S01]  /*40870*/  IMAD.MOV.U32 R5, RZ, RZ, R17 ;  /* 0x000000ffff057224 */ /* 0x000fe200078e0011 */
[----:B---3--:R-:W-:Y:S02]  /*40880*/  IADD3 R14, P5, PT, R14, R134, RZ ;  /* 0x000000860e0e7210 */ /* 0x008fe40007fbe0ff */
[----:B------:R-:W3:Y:S04]  /*40890*/  LDL.LU R20, [R1+0x21c] ;  /* 0x00021c0001147983 */ /* 0x000ee80000300800 */
[----:B------:R1:W-:Y:S04]  /*408a0*/  LDGSTS.E [R6+0x6e80], desc[UR22][R4.64], P2 ;  /* 0x06e8000004067fae */ /* 0x0003e800091a1016 */
[----:B------:R1:W-:Y:S02]  /*408b0*/  STL [R1+0x8d8], R7 ;  /* 0x0008d80701007387 */ /* 0x0003e40000100800 */
[----:B-1----:R-:W-:Y:S01]  /*408c0*/  MOV R4, R7 ;  /* 0x0000000700047202 */ /* 0x002fe20000000f00 */
[----:B------:R-:W-:-:S04]  /*408d0*/  IMAD.X R9, R9, 0x1, R135, P4 ;  /* 0x0000000109097824 */ /* 0x000fc800020e0687 */
[----:B------:R-:W-:Y:S01]  /*408e0*/  IMAD.MOV.U32 R5, RZ, RZ, R9 ;  /* 0x000000ffff057224 */ /* 0x000fe200078e0009 */
[----:B------:R1:W-:Y:S01]  /*408f0*/  STL [R1+0x8d4], R9 ;  /* 0x0008d40901007387 */ /* 0x0003e20000100800 */
[----:B------:R-:W-:-:S03]  /*40900*/  IMAD.X R16, R16, 0x1, R135, P5 ;  /* 0x0000000110107824 */ /* 0x000fc600028e0687 */
[----:B------:R-:W-:Y:S04]  /*40910*/  STL [R1+0x918], R14 ;  /* 0x0009180e01007387 */ /* 0x000fe80000100800 */
[----:B------:R-:W3:Y:S04]  /*40920*/  LDL.LU R7, [R1+0x260] ;  /* 0x0002600001077983 */ /* 0x000ee80000300800 */
[----:B------:R1:W-:Y:S04]  /*40930*/  STL [R1+0x914], R16 ;  /* 0x0009141001007387 */ /* 0x0003e80000100800 */
[----:B------:R1:W-:Y:S04]  /*40940*/  LDGSTS.E [R6+0x7280], desc[UR22][R4.64], P2 ;  /* 0x0728000004067fae */ /* 0x0003e800091a1016 */
[----:B-1----:R-:W3:Y:S01]  /*40950*/  LDL.LU R9, [R1+0x2a0] ;  /* 0x0002a00001097983 */ /* 0x002ee20000300800 */
[----:B------:R-:W-:-:S03]  /*40960*/  IMAD.MOV.U32 R5, RZ, RZ, R16 ;  /* 0x000000ffff057224 */ /* 0x000fc600078e0010 */
[----:B------:R-:W3:Y:S04]  /*40970*/  LDL.LU R16, [R1+0x25c] ;  /* 0x00025c0001107983 */ /* 0x000ee80000300800 */
[----:B------:R-:W3:Y:S01]  /*40980*/  LDL.LU R18, [R1+0x29c] ;  /* 0x00029c0001127983 */ /* 0x000ee20000300800 */
[-C--:B----4-:R-:W-:Y:S01]  /*40990*/  IADD3 R8, P4, PT, R8, R134.reuse, RZ ;  /* 0x0000008608087210 */ /* 0x090fe20007f9e0ff */
[----:B------:R-:W-:Y:S01]  /*409a0*/  IMAD.MOV.U32 R4, RZ, RZ, R14 ;  /* 0x000000ffff047224 */ /* 0x000fe200078e000e */
[----:B------:R-:W-:-:S03]  /*409b0*/  IADD3 R10, P5, PT, R10, R134, RZ ;  /* 0x000000860a0a7210 */ /* 0x000fc60007fbe0ff */
[----:B------:R1:W-:Y:S04]  /*409c0*/  STL [R1+0x958], R8 ;  /* 0x0009580801007387 */ /* 0x0003e80000100800 */
[----:B------:R4:W-:Y:S01]  /*409d0*/  LDGSTS.E [R6+0x7680], desc[UR22][R4.64], P2 ;  /* 0x0768000004067fae */ /* 0x0009e200091a1016 */
[----:B------:R-:W-:Y:S01]  /*409e0*/  IMAD.X R11, R11, 0x1, R135, P4 ;  /* 0x000000010b0b7824 */ /* 0x000fe200020e0687 */
[----:B----4-:R-:W-:-:S04]  /*409f0*/  MOV R4, R8 ;  /* 0x0000000800047202 */ /* 0x010fc80000000f00 */
[----:B------:R4:W-:Y:S01]  /*40a00*/  STL [R1+0x954], R11 ;  /* 0x0009540b01007387 */ /* 0x0009e20000100800 */
[----:B------:R-:W-:-:S03]  /*40a10*/  IMAD.X R12, R12, 0x1, R135, P5 ;  /* 0x000000010c0c7824 */ /* 0x000fc600028e0687 */
[----:B------:R-:W-:Y:S01]  /*40a20*/  STL [R1+0x998], R10 ;  /* 0x0009980a01007387 */ /* 0x000fe20000100800 */
[----:B------:R-:W-:-:S03]  /*40a30*/  IMAD.MOV.U32 R5, RZ, RZ, R11 ;  /* 0x000000ffff057224 */ /* 0x000fc600078e000b */
[----:B-1----:R-:W3:Y:S04]  /*40a40*/  LDL.LU R8, [R1+0x2e0] ;  /* 0x0002e00001087983 */ /* 0x002ee80000300800 */
[----:B------:R1:W-:Y:S04]  /*40a50*/  STL [R1+0x994], R12 ;  /* 0x0009940c01007387 */ /* 0x0003e80000100800 */
[----:B----4-:R-:W4:Y:S04]  /*40a60*/  LDL.LU R11, [R1+0x320] ;  /* 0x00032000010b7983 */ /* 0x010f280000300800 */
[----:B------:R-:W4:Y:S04]  /*40a70*/  LDL.LU R14, [R1+0x2dc] ;  /* 0x0002dc00010e7983 */ /* 0x000f280000300800 */
[----:B------:R-:W4:Y:S04]  /*40a80*/  LDL.LU R17, [R1+0x31c] ;  /* 0x00031c0001117983 */ /* 0x000f280000300800 */
[----:B------:R1:W-:Y:S02]  /*40a90*/  LDGSTS.E [R6+0x7a80], desc[UR22][R4.64], P2 ;  /* 0x07a8000004067fae */ /* 0x0003e400091a1016 */
[----:B-1----:R-:W-:-:S02]  /*40aa0*/  IMAD.MOV.U32 R4, RZ, RZ, R10 ;  /* 0x000000ffff047224 */ /* 0x002fc400078e000a */
[----:B------:R-:W-:Y:S02]  /*40ab0*/  IMAD.MOV.U32 R5, RZ, RZ, R12 ;  /* 0x000000ffff057224 */ /* 0x000fe400078e000c */
[----:B------:R-:W4:Y:S04]  /*40ac0*/  LDL.LU R12, [R1+0x360] ;  /* 0x00036000010c7983 */ /* 0x000f280000300800 */
[----:B------:R-:W4:Y:S04]  /*40ad0*/  LDL.LU R10, [R1+0x3a0] ;  /* 0x0003a000010a7983 */ /* 0x000f280000300800 */
[----:B------:R1:W-:Y:S01]  /*40ae0*/  LDGSTS.E [R6+0x7e80], desc[UR22][R4.64], P2 ;  /* 0x07e8000004067fae */ /* 0x0003e200091a1016 */
[----:B--2---:R-:W-:-:S05]  /*40af0*/  IADD3 R13, P4, PT, R13, R134, RZ ;  /* 0x000000860d0d7210 */ /* 0x004fca0007f9e0ff */
        /* <DEDUP_REMOVED lines=11> */
[----:B---3--:R-:W-:-:S03]  /*40bb0*/  IADD3.X R20, PT, PT, R20, R135, RZ, P5, !PT ;  /* 0x0000008714147210 */ /* 0x008fc60002ffe4ff */
[----:B------:R1:W-:Y:S04]  /*40bc0*/  LDGSTS.E [R6+0x300], desc[UR22][R4.64], P2 ;  /* 0x0030000004067fae */ /* 0x0003e800091a1016 */
[----:B------:R-:W-:Y:S01]  /*40bd0*/  STL [R1+0x21c], R20 ;  /* 0x00021c1401007387 */ /* 0x000fe20000100800 */
[----:B-1----:R-:W-:Y:S02]  /*40be0*/  IMAD.MOV.U32 R4, RZ, RZ, R19 ;  /* 0x000000ffff047224 */ /* 0x002fe400078e0013 */
[----:B------:R-:W-:-:S05]  /*40bf0*/  IMAD.MOV.U32 R5, RZ, RZ, R20 ;  /* 0x000000ffff057224 */ /* 0x000fca00078e0014 */
[----:B------:R1:W-:Y:S01]  /*40c00*/  LDGSTS.E [R6+0x700], desc[UR22][R4.64], P2 ;  /* 0x0070000004067fae */ /* 0x0003e200091a1016 */
[----:B------:R-:W-:-:S05]  /*40c10*/  IADD3 R7, P4, PT, R7, R134, RZ ;  /* 0x0000008607077210 */ /* 0x000fca0007f9e0ff */
[----:B------:R-:W-:Y:S01]  /*40c20*/  STL [R1+0x260], R7 ;  /* 0x0002600701007387 */ /* 0x000fe20000100800 */
[----:B-1----:R-:W-:Y:S01]  /*40c30*/  IMAD.MOV.U32 R4, RZ, RZ, R7 ;  /* 0x000000ffff047224 */ /* 0x002fe200078e0007 */
[----:B------:R-:W-:Y:S01]  /*40c40*/  IADD3 R9, P5, PT, R9, R134, RZ ;  /* 0x0000008609097210 */ /* 0x000fe20007fbe0ff */
[----:B------:R-:W-:-:S03]  /*40c50*/  IMAD.X R16, R16, 0x1, R135, P4 ;  /* 0x0000000110107824 */ /* 0x000fc600020e0687 */
[----:B------:R-:W-:Y:S02]  /*40c60*/  IADD3.X R18, PT, PT, R18, R135, RZ, P5, !PT ;  /* 0x0000008712127210 */ /* 0x000fe40002ffe4ff */
[----:B------:R1:W-:Y:S01]  /*40c70*/  STL [R1+0x25c], R16 ;  /* 0x00025c1001007387 */ /* 0x0003e20000100800 */
[----:B------:R-:W-:-:S03]  /*40c80*/  IMAD.MOV.U32 R5, RZ, RZ, R16 ;  /* 0x000000ffff057224 */ /* 0x000fc600078e0010 */
[----:B------:R-:W-:Y:S04]  /*40c90*/  STL [R1+0x2a0], R9 ;  /* 0x0002a00901007387 */ /* 0x000fe80000100800 */
[----:B------:R3:W-:Y:S04]  /*40ca0*/  LDGSTS.E [R6+0xb00], desc[UR22][R4.64], P2 ;  /* 0x00b0000004067fae */ /* 0x0007e800091a1016 */
[----:B-1----:R-:W5:Y:S04]  /*40cb0*/  LDL.LU R16, [R1+0x3e0] ;  /* 0x0003e00001107983 */ /* 0x002f680000300800 */
[----:B------:R1:W-:Y:S04]  /*40cc0*/  STL [R1+0x29c], R18 ;  /* 0x00029c1201007387 */ /* 0x0003e80000100800 */
[----:B------:R-:W5:Y:S01]  /*40cd0*/  LDL.LU R7, [R1+0x420] ;  /* 0x0004200001077983 */ /* 0x000f620000300800 */
[----:B---3--:R-:W-:-:S03]  /*40ce0*/  IMAD.MOV.U32 R5, RZ, RZ, R18 ;  /* 0x000000ffff057224 */ /* 0x008fc600078e0012 */
[----:B-1----:R-:W3:Y:S01]  /*40cf0*/  LDL.LU R18, [R1+0x3dc] ;  /* 0x0003dc0001127983 */ /* 0x002ee20000300800 */
[----:B------:R-:W-:-:S03]  /*40d00*/  IMAD.MOV.U32 R4, RZ, RZ, R9 ;  /* 0x000000ffff047224 */ /* 0x000fc600078e0009 */
[----:B------:R-:W3:Y:S04]  /*40d10*/  LDL.LU R9, [R1+0x41c] ;  /* 0x00041c0001097983 */ /* 0x000ee80000300800 */
[----:B------:R1:W-:Y:S01]  /*40d20*/  LDGSTS.E [R6+0xf00], desc[UR22][R4.64], P2 ;  /* 0x00f0000004067fae */ /* 0x0003e200091a1016 */
[----:B------:R-:W-:-:S05]  /*40d30*/  IADD3 R8, P4, PT, R8, R134, RZ ;  /* 0x0000008608087210 */ /* 0x000fca0007f9e0ff */
[----:B------:R-:W-:Y:S01]  /*40d40*/  STL [R1+0x2e0], R8 ;  /* 0x0002e00801007387 */ /* 0x000fe20000100800 */
[----:B----4-:R-:W-:Y:S01]  /*40d50*/  IADD3 R11, P5, PT, R11, R134, RZ ;  /* 0x000000860b0b7210 */ /* 0x010fe20007fbe0ff */
[----:B------:R-:W-:Y:S02]  /*40d60*/  IMAD.X R14, R14, 0x1, R135, P4 ;  /* 0x000000010e0e7824 */ /* 0x000fe400020e0687 */
[----:B-1----:R-:W-:Y:S01]  /*40d70*/  IMAD.MOV.U32 R4, RZ, RZ, R8 ;  /* 0x000000ffff047224 */ /* 0x002fe200078e0008 */
[----:B------:R-:W-:Y:S02]  /*40d80*/  IADD3.X R17, PT, PT, R17, R135, RZ, P5, !PT ;  /* 0x0000008711117210 */ /* 0x000fe40002ffe4ff */
[----:B------:R1:W-:Y:S01]  /*40d90*/  STL [R1+0x2dc], R14 ;  /* 0x0002dc0e01007387 */ /* 0x0003e20000100800 */
[----:B------:R-:W-:-:S03]  /*40da0*/  IMAD.MOV.U32 R5, RZ, RZ, R14 ;  /* 0x000000ffff057224 */ /* 0x000fc600078e000e */
[----:B------:R-:W-:Y:S04]  /*40db0*/  STL [R1+0x320], R11 ;  /* 0x0003200b01007387 */ /* 0x000fe80000100800 */
[----:B------:R4:W-:Y:S04]  /*40dc0*/  LDGSTS.E [R6+0x1300], desc[UR22][R4.64], P2 ;  /* 0x0130000004067fae */ /* 0x0009e800091a1016 */
[----:B-1----:R-:W3:Y:S04]  /*40dd0*/  LDL.LU R14, [R1+0x460] ;  /* 0x00046000010e7983 */ /* 0x002ee80000300800 */
[----:B------:R1:W-:Y:S01]  /*40de0*/  STL [R1+0x31c], R17 ;  /* 0x00031c1101007387 */ /* 0x0003e20000100800 */
[----:B------:R-:W-:-:S03]  /*40df0*/  IADD3 R12, P4, PT, R12, R134, RZ ;  /* 0x000000860c0c7210 */ /* 0x000fc60007f9e0ff */
[----:B------:R-:W3:Y:S01]  /*40e00*/  LDL.LU R8, [R1+0x4a0] ;  /* 0x0004a00001087983 */ /* 0x000ee20000300800 */
[----:B----4-:R-:W-:-:S03]  /*40e10*/  IMAD.MOV.U32 R5, RZ, RZ, R17 ;  /* 0x000000ffff057224 */ /* 0x010fc600078e0011 */
[----:B-1----:R-:W4:Y:S01]  /*40e20*/  LDL.LU R17, [R1+0x45c] ;  /* 0x00045c0001117983 */ /* 0x002f220000300800 */
[----:B------:R-:W-:Y:S01]  /*40e30*/  IMAD.MOV.U32 R4, RZ, RZ, R11 ;  /* 0x000000ffff047224 */ /* 0x000fe200078e000b */
[----:B------:R-:W-:Y:S02]  /*40e40*/  IADD3 R10, P5, PT, R10, R134, RZ ;  /* 0x000000860a0a7210 */ /* 0x000fe40007fbe0ff */
[----:B------:R-:W4:Y:S04]  /*40e50*/  LDL.LU R11, [R1+0x49c] ;  /* 0x00049c00010b7983 */ /* 0x000f280000300800 */
[----:B------:R1:W-:Y:S04]  /*40e60*/  LDGSTS.E [R6+0x1700], desc[UR22][R4.64], P2 ;  /* 0x0170000004067fae */ /* 0x0003e800091a1016 */
[----:B------:R2:W-:Y:S01]  /*40e70*/  STL [R1+0x360], R12 ;  /* 0x0003600c01007387 */ /* 0x0005e20000100800 */
[----:B-1----:R-:W-:-:S02]  /*40e80*/  IMAD.MOV.U32 R4, RZ, RZ, R12 ;  /* 0x000000ffff047224 */ /* 0x002fc400078e000c */
[----:B--2---:R-:W-:Y:S01]  /*40e90*/  IMAD.X R15, R15, 0x1, R135, P4 ;  /* 0x000000010f0f7824 */ /* 0x004fe200020e0687 */
[----:B-----5:R-:W-:-:S04]  /*40ea0*/  IADD3.X R13, PT, PT, R13, R135, RZ, P5, !PT ;  /* 0x000000870d0d7210 */ /* 0x020fc80002ffe4ff */
[----:B------:R-:W-:Y:S01]  /*40eb0*/  STL [R1+0x35c], R15 ;  /* 0x00035c0f01007387 */ /* 0x000fe20000100800 */
[----:B------:R-:W-:-:S03]  /*40ec0*/  IMAD.MOV.U32 R5, RZ, RZ, R15 ;  /* 0x000000ffff057224 */ /* 0x000fc600078e000f */
[----:B------:R-:W-:Y:S04]  /*40ed0*/  STL [R1+0x3a0], R10 ;  /* 0x0003a00a01007387 */ /* 0x000fe80000100800 */
[----:B------:R-:W2:Y:S04]  /*40ee0*/  LDL.LU R12, [R1+0x4e0] ;  /* 0x0004e000010c7983 */ /* 0x000ea80000300800 */
[----:B------:R1:W-:Y:S04]  /*40ef0*/  STL [R1+0x39c], R13 ;  /* 0x00039c0d01007387 */ /* 0x0003e80000100800 */
[----:B------:R5:W-:Y:S04]  /*40f00*/  LDGSTS.E [R6+0x1b00], desc[UR22][R4.64], P2 ;  /* 0x01b0000004067fae */ /* 0x000be800091a1016 */
[----:B------:R-:W2:Y:S01]  /*40f10*/  LDL.LU R19, [R1+0x520] ;  /* 0x0005200001137983 */ /* 0x000ea20000300800 */
[----:B-----5:R-:W-:-:S03]  /*40f20*/  IMAD.MOV.U32 R5, RZ, RZ, R13 ;  /* 0x000000ffff057224 */ /* 0x020fc600078e000d */
[----:B-1----:R-:W5:Y:S04]  /*40f30*/  LDL.LU R13, [R1+0x4dc] ;  /* 0x0004dc00010d7983 */ /* 0x002f680000300800 */
[----:B------:R-:W5:Y:S01]  /*40f40*/  LDL.LU R20, [R1+0x51c] ;  /* 0x00051c0001147983 */ /* 0x000f620000300800 */
[----:B------:R-:W-:-:S03]  /*40f50*/  IMAD.MOV.U32 R4, RZ, RZ, R10 ;  /* 0x000000ffff047224 */ /* 0x000fc600078e000a */
[----:B------:R-:W5:Y:S04]  /*40f60*/  LDL.LU R10, [R1+0x560] ;  /* 0x00056000010a7983 */ /* 0x000f680000300800 */
[----:B------:R-:W5:Y:S04]  /*40f70*/  LDL.LU R15, [R1+0x5a0] ;  /* 0x0005a000010f7983 */ /* 0x000f680000300800 */
[----:B------:R1:W-:Y:S01]  /*40f80*/  LDGSTS.E [R6+0x1f00], desc[UR22][R4.64], P2 ;  /* 0x01f0000004067fae */ /* 0x0003e200091a1016 */
[----:B------:R-:W-:-:S05]  /*40f90*/  IADD3 R16, P4, PT, R16, R134, RZ ;  /* 0x0000008610107210 */ /* 0x000fca0007f9e0ff */
[----:B------:R3:W-:Y:S01]  /*40fa0*/  STL [R1+0x3e0], R16 ;  /* 0x0003e01001007387 */ /* 0x0007e20000100800 */
[----:B------:R-:W-:Y:S01]  /*40fb0*/  IADD3 R7, P5, PT, R7, R134, RZ ;  /* 0x0000008607077210 */ /* 0x000fe20007fbe0ff */
[----:B---3--:R-:W-:Y:S02]  /*40fc0*/  IMAD.X R18, R18, 0x1, R135, P4 ;  /* 0x0000000112127824 */ /* 0x008fe400020e0687 */
[----:B-1----:R-:W-:Y:S01]  /*40fd0*/  IMAD.MOV.U32 R4, RZ, RZ, R16 ;  /* 0x000000ffff047224 */ /* 0x002fe200078e0010 */
[----:B------:R-:W-:Y:S02]  /*40fe0*/  IADD3.X R9, PT, PT, R9, R135, RZ, P5, !PT ;  /* 0x0000008709097210 */ /* 0x000fe40002ffe4ff */
[----:B------:R1:W-:Y:S04]  /*40ff0*/  STL [R1+0x3dc], R18 ;  /* 0x0003dc1201007387 */ /* 0x0003e80000100800 */
[----:B------:R3:W-:Y:S04]  /*41000*/  STL [R1+0x420], R7 ;  /* 0x0004200701007387 */ /* 0x0007e80000100800 */
[----:B------:R-:W5:Y:S01]  /*41010*/  LDL.LU R16, [R1+0x55c] ;  /* 0x00055c0001107983 */ /* 0x000f620000300800 */
[----:B------:R-:W-:-:S03]  /*41020*/  IMAD.MOV.U32 R5, RZ, RZ, R18 ;  /* 0x000000ffff057224 */ /* 0x000fc600078e0012 */
[----:B------:R3:W-:Y:S04]  /*41030*/  STL [R1+0x41c], R9 ;  /* 0x00041c0901007387 */ /* 0x0007e80000100800 */
[----:B-1----:R-:W5:Y:S04]  /*41040*/  LDL.LU R18, [R1+0x59c] ;  /* 0x00059c0001127983 */ /* 0x002f680000300800 */
[----:B------:R1:W-:Y:S01]  /*41050*/  LDGSTS.E [R6+0x2300], desc[UR22][R4.64], P2 ;  /* 0x0230000004067fae */ /* 0x0003e200091a1016 */
[----:B------:R-:W-:Y:S01]  /*41060*/  IADD3 R14, P4, PT, R14, R134, RZ ;  /* 0x000000860e0e7210 */ /* 0x000fe20007f9e0ff */
[----:B-1----:R-:W-:-:S02]  /*41070*/  IMAD.MOV.U32 R4, RZ, RZ, R7 ;  /* 0x000000ffff047224 */ /* 0x002fc400078e0007 */
[----:B------:R-:W-:Y:S01]  /*41080*/  IMAD.MOV.U32 R5, RZ, RZ, R9 ;  /* 0x000000ffff057224 */ /* 0x000fe200078e0009 */
[----:B---3--:R-:W3:Y:S01]  /*41090*/  LDL.LU R7, [R1+0x5e0] ;  /* 0x0005e00001077983 */ /* 0x008ee20000300800 */
[----:B------:R-:W-:-:S03]  /*410a0*/  IADD3 R8, P5, PT, R8, R134, RZ ;  /* 0x0000008608087210 */ /* 0x000fc60007fbe0ff */
[----:B------:R-:W3:Y:S01]  /*410b0*/  LDL.LU R9, [R1+0x620] ;  /* 0x0006200001097983 */ /* 0x000ee20000300800 */
[----:B----4-:R-:W-:-:S03]  /*410c0*/  IMAD.X R17, R17, 0x1, R135, P4 ;  /* 0x0000000111117824 */ /* 0x010fc600020e0687 */
[----:B------:R1:W-:Y:S01]  /*410d0*/  STL [R1+0x460], R14 ;  /* 0x0004600e01007387 */ /* 0x0003e20000100800 */
[----:B------:R-:W-:-:S03]  /*410e0*/  IADD3.X R11, PT, PT, R11, R135, RZ, P5, !PT ;  /* 0x000000870b0b7210 */ /* 0x000fc60002ffe4ff */
[----:B------:R4:W-:Y:S04]  /*410f0*/  LDGSTS.E [R6+0x2700], desc[UR22][R4.64], P2 ;  /* 0x0270000004067fae */ /* 0x0009e800091a1016 */
[----:B------:R1:W-:Y:S04]  /*41100*/  STL [R1+0x45c], R17 ;  /* 0x00045c1101007387 */ /* 0x0003e80000100800 */
[----:B------:R-:W-:Y:S01]  /*41110*/  STL [R1+0x4a0], R8 ;  /* 0x0004a00801007387 */ /* 0x000fe20000100800 */
[----:B----4-:R-:W-:-:S03]  /*41120*/  IMAD.MOV.U32 R4, RZ, RZ, R14 ;  /* 0x000000ffff047224 */ /* 0x010fc600078e000e */
[----:B-1----:R-:W4:Y:S01]  /*41130*/  LDL.LU R14, [R1+0x5dc] ;  /* 0x0005dc00010e7983 */ /* 0x002f220000300800 */
[----:B------:R-:W-:-:S03]  /*41140*/  IMAD.MOV.U32 R5, RZ, RZ, R17 ;  /* 0x000000ffff057224 */ /* 0x000fc600078e0011 */
[----:B------:R1:W-:Y:S04]  /*41150*/  STL [R1+0x49c], R11 ;  /* 0x00049c0b01007387 */ /* 0x0003e80000100800 */
[----:B------:R-:W4:Y:S04]  /*41160*/  LDL.LU R17, [R1+0x61c] ;  /* 0x00061c0001117983 */ /* 0x000f280000300800 */
[----:B------:R1:W-:Y:S02]  /*41170*/  LDGSTS.E [R6+0x2b00], desc[UR22][R4.64], P2 ;  /* 0x02b0000004067fae */ /* 0x0003e400091a1016 */
[----:B-1----:R-:W-:-:S02]  /*41180*/  IMAD.MOV.U32 R4, RZ, RZ, R8 ;  /* 0x000000ffff047224 */ /* 0x002fc400078e0008 */
[----:B------:R-:W-:Y:S02]  /*41190*/  IMAD.MOV.U32 R5, RZ, RZ, R11 ;  /* 0x000000ffff057224 */ /* 0x000fe400078e000b */
[----:B------:R-:W4:Y:S04]  /*411a0*/  LDL.LU R11, [R1+0x660] ;  /* 0x00066000010b7983 */ /* 0x000f280000300800 */
[----:B------:R-:W4:Y:S01]  /*411b0*/  LDL.LU R8, [R1+0x6a0] ;  /* 0x0006a00001087983 */ /* 0x000f220000300800 */
[----:B--2---:R-:W-:-:S03]  /*411c0*/  IADD3 R12, P4, PT, R12, R134, RZ ;  /* 0x000000860c0c7210 */ /* 0x004fc60007f9e0ff */
[----:B------:R1:W-:Y:S04]  /*411d0*/  LDGSTS.E [R6+0x2f00], desc[UR22][R4.64], P2 ;  /* 0x02f0000004067fae */ /* 0x0003e800091a1016 */
[----:B------:R-:W-:Y:S01]  /*411e0*/  STL [R1+0x4e0], R12 ;  /* 0x0004e00c01007387 */ /* 0x000fe20000100800 */
[----:B------:R-:W-:Y:S01]  /*411f0*/  IADD3 R19, P5, PT, R19, R134, RZ ;  /* 0x0000008613137210 */ /* 0x000fe20007fbe0ff */
[----:B-----5:R-:W-:-:S03]  /*41200*/  IMAD.X R13, R13, 0x1, R135, P4 ;  /* 0x000000010d0d7824 */ /* 0x020fc600020e0687 */
[----:B------:R-:W-:Y:S02]  /*41210*/  IADD3.X R20, PT, PT, R20, R135, RZ, P5, !PT ;  /* 0x0000008714147210 */ /* 0x000fe40002ffe4ff */
[----:B------:R2:W-:Y:S01]  /*41220*/  STL [R1+0x4dc], R13 ;  /* 0x0004dc0d01007387 */ /* 0x0005e20000100800 */
[----:B-1----:R-:W-:-:S03]  /*41230*/  IMAD.MOV.U32 R5, RZ, RZ, R13 ;  /* 0x000000ffff057224 */ /* 0x002fc600078e000d */
[----:B------:R-:W-:Y:S01]  /*41240*/  STL [R1+0x520], R19 ;  /* 0x0005201301007387 */ /* 0x000fe20000100800 */
[----:B------:R-:W-:-:S03]  /*41250*/  IMAD.MOV.U32 R4, RZ, RZ, R12 ;  /* 0x000000ffff047224 */ /* 0x000fc600078e000c */
[----:B--2---:R-:W2:Y:S04]  /*41260*/  LDL.LU R13, [R1+0x65c] ;  /* 0x00065c00010d7983 */ /* 0x004ea80000300800 */
[----:B------:R-:W-:Y:S04]  /*41270*/  STL [R1+0x51c], R20 ;  /* 0x00051c1401007387 */ /* 0x000fe80000100800 */
[----:B------:R-:W5:Y:S01]  /*41280*/  LDL.LU R12, [R1+0x69c] ;  /* 0x00069c00010c7983 */ /* 0x000f620000300800 */
[----:B------:R-:W-:-:S03]  /*41290*/  IADD3 R10, P4, PT, R10, R134, RZ ;  /* 0x000000860a0a7210 */ /* 0x000fc60007f9e0ff */
[----:B------:R1:W-:Y:S01]  /*412a0*/  LDGSTS.E [R6+0x3300], desc[UR22][R4.64], P2 ;  /* 0x0330000004067fae */ /* 0x0003e200091a1016 */
[----:B------:R-:W-:-:S03]  /*412b0*/  IADD3 R15, P5, PT, R15, R134, RZ ;  /* 0x000000860f0f7210 */ /* 0x000fc60007fbe0ff */
[----:B------:R-:W-:Y:S01]  /*412c0*/  STL [R1+0x560], R10 ;  /* 0x0005600a01007387 */ /* 0x000fe20000100800 */
[----:B-1----:R-:W-:Y:S02]  /*412d0*/  IMAD.MOV.U32 R4, RZ, RZ, R19 ;  /* 0x000000ffff047224 */ /* 0x002fe400078e0013 */
[----:B------:R-:W-:-:S05]  /*412e0*/  IMAD.MOV.U32 R5, RZ, RZ, R20 ;  /* 0x000000ffff057224 */ /* 0x000fca00078e0014 */
[----:B------:R1:W-:Y:S02]  /*412f0*/  LDGSTS.E [R6+0x3700], desc[UR22][R4.64], P2 ;  /* 0x0370000004067fae */ /* 0x0003e400091a1016 */
[----:B-1----:R-:W-:Y:S02]  /*41300*/  IMAD.MOV.U32 R4, RZ, RZ, R10 ;  /* 0x000000ffff047224 */ /* 0x002fe400078e000a */
[----:B------:R-:W-:-:S04]  /*41310*/  IMAD.X R16, R16, 0x1, R135, P4 ;  /* 0x0000000110107824 */ /* 0x000fc800020e0687 */
[----:B------:R-:W-:Y:S01]  /*41320*/  IMAD.MOV.U32 R5, RZ, RZ, R16 ;  /* 0x000000ffff057224 */ /* 0x000fe200078e0010 */
[----:B------:R1:W-:Y:S01]  /*41330*/  STL [R1+0x55c], R16 ;  /* 0x00055c1001007387 */ /* 0x0003e20000100800 */
[----:B------:R-:W-:-:S03]  /*41340*/  IADD3.X R18, PT, PT, R18, R135, RZ, P5, !PT ;  /* 0x0000008712127210 */ /* 0x000fc60002ffe4ff */
[----:B------:R-:W-:Y:S04]  /*41350*/  STL [R1+0x5a0], R15 ;  /* 0x0005a00f01007387 */ /* 0x000fe80000100800 */
[----:B------:R1:W-:Y:S04]  /*41360*/  LDGSTS.E [R6+0x3b00], desc[UR22][R4.64], P2 ;  /* 0x03b0000004067fae */ /* 0x0003e800091a1016 */
[----:B-1----:R-:W5:Y:S04]  /*41370*/  LDL.LU R16, [R1+0x6e0] ;  /* 0x0006e00001107983 */ /* 0x002f680000300800 */
[----:B------:R1:W-:Y:S04]  /*41380*/  STL [R1+0x59c], R18 ;  /* 0x00059c1201007387 */ /* 0x0003e80000100800 */
[----:B------:R-:W5:Y:S01]  /*41390*/  LDL.LU R10, [R1+0x720] ;  /* 0x00072000010a7983 */ /* 0x000f620000300800 */
[----:B------:R-:W-:-:S03]  /*413a0*/  IMAD.MOV.U32 R5, RZ, RZ, R18 ;  /* 0x000000ffff057224 */ /* 0x000fc600078e0012 */
[----:B-1----:R-:W5:Y:S01]  /*413b0*/  LDL.LU R18, [R1+0x6dc] ;  /* 0x0006dc0001127983 */ /* 0x002f620000300800 */
[----:B------:R-:W-:-:S03]  /*413c0*/  IMAD.MOV.U32 R4, RZ, RZ, R15 ;  /* 0x000000ffff047224 */ /* 0x000fc600078e000f */
[----:B------:R-:W5:Y:S01]  /*413d0*/  LDL.LU R15, [R1+0x71c] ;  /* 0x00071c00010f7983 */ /* 0x000f620000300800 */
[-C--:B---3--:R-:W-:Y:S02]  /*413e0*/  IADD3 R7, P4, PT, R7, R134.reuse, RZ ;  /* 0x0000008607077210 */ /* 0x088fe40007f9e0ff */
[----:B------:R-:W-:Y:S01]  /*413f0*/  IADD3 R9, P5, PT, R9, R134, RZ ;  /* 0x0000008609097210 */ /* 0x000fe20007fbe0ff */
[----:B------:R1:W-:Y:S04]  /*41400*/  LDGSTS.E [R6+0x3f00], desc[UR22][R4.64], P2 ;  /* 0x03f0000004067fae */ /* 0x0003e800091a1016 */
[----:B------:R-:W-:Y:S01]  /*41410*/  STL [R1+0x5e0], R7 ;  /* 0x0005e00701007387 */ /* 0x000fe20000100800 */
[----:B-1----:R-:W-:Y:S02]  /*41420*/  IMAD.MOV.U32 R4, RZ, RZ, R7 ;  /* 0x000000ffff047224 */ /* 0x002fe400078e0007 */
[----:B----4-:R-:W-:-:S04]  /*41430*/  IMAD.X R14, R14, 0x1, R135, P4 ;  /* 0x000000010e0e7824 */ /* 0x010fc800020e0687 */
[----:B------:R-:W-:Y:S01]  /*41440*/  IMAD.MOV.U32 R5, RZ, RZ, R14 ;  /* 0x000000ffff057224 */ /* 0x000fe200078e000e */
[----:B------:R1:W-:Y:S01]  /*41450*/  STL [R1+0x5dc], R14 ;  /* 0x0005dc0e01007387 */ /* 0x0003e20000100800 */
[----:B------:R-:W-:-:S03]  /*41460*/  IADD3.X R17, PT, PT, R17, R135, RZ, P5, !PT ;  /* 0x0000008711117210 */ /* 0x000fc60002ffe4ff */
[----:B------:R-:W-:Y:S04]  /*41470*/  STL [R1+0x620], R9 ;  /* 0x0006200901007387 */ /* 0x000fe80000100800 */
[----:B------:R3:W-:Y:S04]  /*41480*/  LDGSTS.E [R6+0x4300], desc[UR22][R4.64], P2 ;  /* 0x0430000004067fae */ /* 0x0007e800091a1016 */
[----:B-1----:R-:W4:Y:S04]  /*41490*/  LDL.LU R14, [R1+0x760] ;  /* 0x00076000010e7983 */ /* 0x002f280000300800 */
[----:B------:R1:W-:Y:S04]  /*414a0*/  STL [R1+0x61c], R17 ;  /* 0x00061c1101007387 */ /* 0x0003e80000100800 */
[----:B------:R-:W4:Y:S01]  /*414b0*/  LDL.LU R7, [R1+0x7a0] ;  /* 0x0007a00001077983 */ /* 0x000f220000300800 */
[----:B---3--:R-:W-:Y:S01]  /*414c0*/  IMAD.MOV.U32 R5, RZ, RZ, R17 ;  /* 0x000000ffff057224 */ /* 0x008fe200078e0011 */
[----:B------:R-:W-:-:S02]  /*414d0*/  IADD3 R11, P4, PT, R11, R134, RZ ;  /* 0x000000860b0b7210 */ /* 0x000fc40007f9e0ff */
[----:B-1----:R-:W3:Y:S01]  /*414e0*/  LDL.LU R17, [R1+0x75c] ;  /* 0x00075c0001117983 */ /* 0x002ee20000300800 */
[----:B------:R-:W-:Y:S01]  /*414f0*/  IMAD.MOV.U32 R4, RZ, RZ, R9 ;  /* 0x000000ffff047224 */ /* 0x000fe200078e0009 */
[----:B------:R-:W-:Y:S02]  /*41500*/  IADD3 R8, P5, PT, R8, R134, RZ ;  /* 0x0000008608087210 */ /* 0x000fe40007fbe0ff */
[----:B------:R-:W3:Y:S04]  /*41510*/  LDL.LU R9, [R1+0x79c] ;  /* 0x00079c0001097983 */ /* 0x000ee80000300800 */
[----:B------:R1:W-:Y:S04]  /*41520*/  LDGSTS.E [R6+0x4700], desc[UR22][R4.64], P2 ;  /* 0x0470000004067fae */ /* 0x0003e800091a1016 */
[----:B------:R2:W-:Y:S01]  /*41530*/  STL [R1+0x660], R11 ;  /* 0x0006600b01007387 */ /* 0x0005e20000100800 */
[----:B-1----:R-:W-:-:S02]  /*41540*/  IMAD.MOV.U32 R4, RZ, RZ, R11 ;  /* 0x000000ffff047224 */ /* 0x002fc400078e000b */
[----:B--2---:R-:W-:-:S04]  /*41550*/  IMAD.X R13, R13, 0x1, R135, P4 ;  /* 0x000000010d0d7824 */ /* 0x004fc800020e0687 */
[----:B------:R-:W-:Y:S01]  /*41560*/  IMAD.MOV.U32 R5, RZ, RZ, R13 ;  /* 0x000000ffff057224 */ /* 0x000fe200078e000d */
[----:B------:R-:W-:Y:S01]  /*41570*/  STL [R1+0x65c], R13 ;  /* 0x00065c0d01007387 */ /* 0x000fe20000100800 */
[----:B-----5:R-:W-:-:S03]  /*41580*/  IADD3.X R12, PT, PT, R12, R135, RZ, P5, !PT ;  /* 0x000000870c0c7210 */ /* 0x020fc60002ffe4ff */
        /* <DEDUP_REMOVED lines=15> */
[----:B------:R-:W-:Y:S02]  /*41680*/  IMAD.X R18, R18, 0x1, R135, P4 ;  /* 0x0000000112127824 */ /* 0x000fe400020e0687 */
[----:B-1----:R-:W-:Y:S01]  /*41690*/  IMAD.MOV.U32 R4, RZ, RZ, R16 ;  /* 0x000000ffff047224 */ /* 0x002fe200078e0010 */
[----:B------:R-:W-:Y:S02]  /*416a0*/  IADD3.X R15, PT, PT, R15, R135, RZ, P5, !PT ;  /* 0x000000870f0f7210 */ /* 0x000fe40002ffe4ff */
        /* <DEDUP_REMOVED lines=10> */
[----:B------:R-:W5:Y:S01]  /*41750*/  LDL.LU R10, [R1+0x920] ;  /* 0x00092000010a7983 */ /* 0x000f620000300800 */
[----:B----4-:R-:W-:-:S03]  /*41760*/  IADD3 R14, P4, PT, R14, R134, RZ ;  /* 0x000000860e0e7210 */ /* 0x010fc60007f9e0ff */
[----:B------:R1:W-:Y:S01]  /*41770*/  LDGSTS.E [R6+0x5700], desc[UR22][R4.64], P2 ;  /* 0x0570000004067fae */ /* 0x0003e200091a1016 */
[----:B------:R-:W-:-:S03]  /*41780*/  IADD3 R7, P5, PT, R7, R134, RZ ;  /* 0x0000008607077210 */ /* 0x000fc60007fbe0ff */
[----:B------:R-:W-:Y:S01]  /*41790*/  STL [R1+0x760], R14 ;  /* 0x0007600e01007387 */ /* 0x000fe20000100800 */
[----:B---3--:R-:W-:Y:S01]  /*417a0*/  IMAD.X R17, R17, 0x1, R135, P4 ;  /* 0x0000000111117824 */ /* 0x008fe200020e0687 */
[----:B------:R-:W-:-:S04]  /*417b0*/  IADD3.X R9, PT, PT, R9, R135, RZ, P5, !PT ;  /* 0x0000008709097210 */ /* 0x000fc80002ffe4ff */
[----:B------:R3:W-:Y:S01]  /*417c0*/  STL [R1+0x75c], R17 ;  /* 0x00075c1101007387 */ /* 0x0007e20000100800 */
[----:B-1----:R-:W-:-:S03]  /*417d0*/  IMAD.MOV.U32 R5, RZ, RZ, R17 ;  /* 0x000000ffff057224 */ /* 0x002fc600078e0011 */
[----:B------:R1:W-:Y:S01]  /*417e0*/  STL [R1+0x7a0], R7 ;  /* 0x0007a00701007387 */ /* 0x0003e20000100800 */
[----:B------:R-:W-:-:S03]  /*417f0*/  IMAD.MOV.U32 R4, RZ, RZ, R14 ;  /* 0x000000ffff047224 */ /* 0x000fc600078e000e */
[----:B---3--:R-:W3:Y:S04]  /*41800*/  LDL.LU R17, [R1+0x8dc] ;  /* 0x0008dc0001117983 */ /* 0x008ee80000300800 */
[----:B------:R4:W-:Y:S04]  /*41810*/  STL [R1+0x79c], R9 ;  /* 0x00079c0901007387 */ /* 0x0009e80000100800 */
[----:B------:R-:W3:Y:S04]  /*41820*/  LDL.LU R14, [R1+0x91c] ;  /* 0x00091c00010e7983 */ /* 0x000ee80000300800 */
[----:B------:R1:W-:Y:S02]  /*41830*/  LDGSTS.E [R6+0x5b00], desc[UR22][R4.64], P2 ;  /* 0x05b0000004067fae */ /* 0x0003e400091a1016 */
[----:B-1----:R-:W-:-:S02]  /*41840*/  IMAD.MOV.U32 R4, RZ, RZ, R7 ;  /* 0x000000ffff047224 */ /* 0x002fc400078e0007 */
[----:B------:R-:W-:Y:S01]  /*41850*/  IMAD.MOV.U32 R5, RZ, RZ, R9 ;  /* 0x000000ffff057224 */ /* 0x000fe200078e0009 */
[----:B------:R-:W3:Y:S04]  /*41860*/  LDL.LU R7, [R1+0x960] ;  /* 0x0009600001077983 */ /* 0x000ee80000300800 */
[----:B----4-:R-:W4:Y:S04]  /*41870*/  LDL.LU R9, [R1+0x9a0] ;  /* 0x0009a00001097983 */ /* 0x010f280000300800 */
[----:B------:R1:W-:Y:S01]  /*41880*/  LDGSTS.E [R6+0x5f00], desc[UR22][R4.64], P2 ;  /* 0x05f0000004067fae */ /* 0x0003e200091a1016 */
[----:B--2---:R-:W-:-:S05]  /*41890*/  IADD3 R11, P4, PT, R11, R134, RZ ;  /* 0x000000860b0b7210 */ /* 0x004fca0007f9e0ff */
[----:B------:R2:W-:Y:S01]  /*418a0*/  STL [R1+0x7e0], R11 ;  /* 0x0007e00b01007387 */ /* 0x0005e20000100800 */
[----:B------:R-:W-:Y:S01]  /*418b0*/  IADD3 R19, P5, PT, R19, R134, RZ ;  /* 0x0000008613137210 */ /* 0x000fe20007fbe0ff */
[----:B-1----:R-:W-:Y:S02]  /*418c0*/  IMAD.MOV.U32 R4, RZ, RZ, R11 ;  /* 0x000000ffff047224 */ /* 0x002fe400078e000b */
[----:B-----5:R-:W-:Y:S01]  /*418d0*/  IMAD.X R12, R12, 0x1, R135, P4 ;  /* 0x000000010c0c7824 */ /* 0x020fe200020e0687 */
[----:B------:R-:W-:-:S04]  /*418e0*/  IADD3.X R20, PT, PT, R20, R135, RZ, P5, !PT ;  /* 0x0000008714147210 */ /* 0x000fc80002ffe4ff */
[----:B------:R1:W-:Y:S04]  /*418f0*/  STL [R1+0x7dc], R12 ;  /* 0x0007dc0c01007387 */ /* 0x0003e80000100800 */
[----:B------:R-:W-:Y:S01]  /*41900*/  STL [R1+0x820], R19 ;  /* 0x0008201301007387 */ /* 0x000fe20000100800 */
[----:B------:R-:W-:-:S03]  /*41910*/  IMAD.MOV.U32 R5, RZ, RZ, R12 ;  /* 0x000000ffff057224 */ /* 0x000fc600078e000c */
[----:B--2---:R-:W2:Y:S04]  /*41920*/  LDL.LU R11, [R1+0x95c] ;  /* 0x00095c00010b7983 */ /* 0x004ea80000300800 */
[----:B------:R-:W-:Y:S04]  /*41930*/  STL [R1+0x81c], R20 ;  /* 0x00081c1401007387 */ /* 0x000fe80000100800 */
[----:B-1----:R-:W5:Y:S01]  /*41940*/  LDL.LU R12, [R1+0x99c] ;  /* 0x00099c00010c7983 */ /* 0x002f620000300800 */
        /* <DEDUP_REMOVED lines=19> */
[-C--:B------:R-:W-:Y:S01]  /*41a80*/  IADD3 R15, P4, PT, R15, R134.reuse, RZ ;  /* 0x000000860f0f7210 */ /* 0x080fe20007f9e0ff */
[----:B------:R-:W-:Y:S01]  /*41a90*/  IMAD.MOV.U32 R4, RZ, RZ, R13 ;  /* 0x000000ffff047224 */ /* 0x000fe200078e000d */
[----:B------:R-:W-:Y:S01]  /*41aa0*/  IADD3 R10, P5, PT, R10, R134, RZ ;  /* 0x000000860a0a7210 */ /* 0x000fe20007fbe0ff */
[----:B------:R-:W5:Y:S04]  /*41ab0*/  LDL.LU R13, [R1+0x224] ;  /* 0x00022400010d7983 */ /* 0x000f680000300800 */
[----:B------:R1:W-:Y:S04]  /*41ac0*/  LDGSTS.E [R6+0x6f00], desc[UR22][R4.64], P2 ;  /* 0x06f0000004067fae */ /* 0x0003e800091a1016 */
[----:B------:R3:W-:Y:S01]  /*41ad0*/  STL [R1+0x8e0], R15 ;  /* 0x0008e00f01007387 */ /* 0x0007e20000100800 */
[----:B-1----:R-:W-:-:S02]  /*41ae0*/  IMAD.MOV.U32 R4, RZ, RZ, R15 ;  /* 0x000000ffff047224 */ /* 0x002fc400078e000f */
[----:B---3--:R-:W-:-:S04]  /*41af0*/  IMAD.X R17, R17, 0x1, R135, P4 ;  /* 0x0000000111117824 */ /* 0x008fc800020e0687 */
[----:B------:R-:W-:Y:S01]  /*41b00*/  IMAD.MOV.U32 R5, RZ, RZ, R17 ;  /* 0x000000ffff057224 */ /* 0x000fe200078e0011 */
[----:B------:R-:W-:Y:S01]  /*41b10*/  STL [R1+0x8dc], R17 ;  /* 0x0008dc1101007387 */ /* 0x000fe20000100800 */
[----:B------:R-:W-:-:S03]  /*41b20*/  IADD3.X R14, PT, PT, R14, R135, RZ, P5, !PT ;  /* 0x000000870e0e7210 */ /* 0x000fc60002ffe4ff */
[----:B------:R1:W-:Y:S04]  /*41b30*/  STL [R1+0x920], R10 ;  /* 0x0009200a01007387 */ /* 0x0003e80000100800 */
[----:B------:R3:W-:Y:S04]  /*41b40*/  LDGSTS.E [R6+0x7300], desc[UR22][R4.64], P2 ;  /* 0x0730000004067fae */ /* 0x0007e800091a1016 */
[----:B------:R-:W-:Y:S04]  /*41b50*/  STL [R1+0x91c], R14 ;  /* 0x00091c0e01007387 */ /* 0x000fe80000100800 */
[----:B------:R-:W5:Y:S01]  /*41b60*/  LDL.LU R15, [R1+0x264] ;  /* 0x00026400010f7983 */ /* 0x000f620000300800 */
[----:B---3--:R-:W-:-:S03]  /*41b70*/  IMAD.MOV.U32 R4, RZ, RZ, R10 ;  /* 0x000000ffff047224 */ /* 0x008fc600078e000a */
[----:B-1----:R-:W3:Y:S01]  /*41b80*/  LDL.LU R10, [R1+0x268] ;  /* 0x00026800010a7983 */ /* 0x002ee20000300800 */
[-C--:B------:R-:W-:Y:S01]  /*41b90*/  IADD3 R7, P4, PT, R7, R134.reuse, RZ ;  /* 0x0000008607077210 */ /* 0x080fe20007f9e0ff */
[----:B------:R-:W-:Y:S02]  /*41ba0*/  IMAD.MOV.U32 R5, RZ, RZ, R14 ;  /* 0x000000ffff057224 */ /* 0x000fe400078e000e */
[----:B------:R-:W3:Y:S01]  /*41bb0*/  LDL.LU R20, [R1+0x2a4] ;  /* 0x0002a40001147983 */ /* 0x000ee20000300800 */
[----:B----4-:R-:W-:-:S03]  /*41bc0*/  IADD3 R9, P5, PT, R9, R134, RZ ;  /* 0x0000008609097210 */ /* 0x010fc60007fbe0ff */
[----:B------:R-:W4:Y:S04]  /*41bd0*/  LDL.LU R19, [R1+0x2a8] ;  /* 0x0002a80001137983 */ /* 0x000f280000300800 */
[----:B------:R1:W-:Y:S04]  /*41be0*/  LDGSTS.E [R6+0x7700], desc[UR22][R4.64], P2 ;  /* 0x0770000004067fae */ /* 0x0003e800091a1016 */
[----:B------:R2:W-:Y:S01]  /*41bf0*/  STL [R1+0x960], R7 ;  /* 0x0009600701007387 */ /* 0x0005e20000100800 */
[----:B-1----:R-:W-:Y:S02]  /*41c00*/  IMAD.MOV.U32 R4, RZ, RZ, R7 ;  /* 0x000000ffff047224 */ /* 0x002fe400078e0007 */
[----:B--2---:R-:W-:-:S04]  /*41c10*/  IMAD.X R11, R11, 0x1, R135, P4 ;  /* 0x000000010b0b7824 */ /* 0x004fc800020e0687 */
[----:B------:R-:W-:Y:S01]  /*41c20*/  IMAD.MOV.U32 R5, RZ, RZ, R11 ;  /* 0x000000ffff057224 */ /* 0x000fe200078e000b */
[----:B------:R1:W-:Y:S01]  /*41c30*/  STL [R1+0x95c], R11 ;  /* 0x00095c0b01007387 */ /* 0x0003e20000100800 */
[----:B-----5:R-:W-:-:S03]  /*41c40*/  IADD3.X R12, PT, PT, R12, R135, RZ, P5, !PT ;  /* 0x000000870c0c7210 */ /* 0x020fc60002ffe4ff */
[----:B------:R2:W-:Y:S04]  /*41c50*/  STL [R1+0x9a0], R9 ;  /* 0x0009a00901007387 */ /* 0x0005e80000100800 */
[----:B------:R-:W5:Y:S04]  /*41c60*/  LDL.LU R7, [R1+0x2e8] ;  /* 0x0002e80001077983 */ /* 0x000f680000300800 */
[----:B------:R2:W-:Y:S04]  /*41c70*/  STL [R1+0x99c], R12 ;  /* 0x00099c0c01007387 */ /* 0x0005e80000100800 */
[----:B------:R2:W-:Y:S04]  /*41c80*/  LDGSTS.E [R6+0x7b00], desc[UR22][R4.64], P2 ;  /* 0x07b0000004067fae */ /* 0x0005e800091a1016 */
[----:B-1----:R-:W5:Y:S01]  /*41c90*/  LDL.LU R11, [R1+0x328] ;  /* 0x00032800010b7983 */ /* 0x002f620000300800 */
[----:B--2---:R-:W-:-:S03]  /*41ca0*/  IMAD.MOV.U32 R4, RZ, RZ, R9 ;  /* 0x000000ffff047224 */ /* 0x004fc600078e0009 */
[----:B------:R-:W2:Y:S04]  /*41cb0*/  LDL.LU R9, [R1+0x2e4] ;  /* 0x0002e40001097983 */ /* 0x000ea80000300800 */
[----:B------:R-:W2:Y:S01]  /*41cc0*/  LDL.LU R17, [R1+0x324] ;  /* 0x0003240001117983 */ /* 0x000ea20000300800 */
[----:B------:R-:W-:-:S03]  /*41cd0*/  IMAD.MOV.U32 R5, RZ, RZ, R12 ;  /* 0x000000ffff057224 */ /* 0x000fc600078e000c */
[----:B------:R-:W2:Y:S04]  /*41ce0*/  LDL.LU R12, [R1+0x368] ;  /* 0x00036800010c7983 */ /* 0x000ea80000300800 */
[----:B------:R-:W2:Y:S04]  /*41cf0*/  LDL.LU R14, [R1+0x3a8] ;  /* 0x0003a800010e7983 */ /* 0x000ea80000300800 */
[----:B------:R1:W-:Y:S01]  /*41d00*/  LDGSTS.E [R6+0x7f00], desc[UR22][R4.64], P2 ;  /* 0x07f0000004067fae */ /* 0x0003e200091a1016 */
[-C--:B------:R-:W-:Y:S02]  /*41d10*/  IADD3 R16, P4, PT, R16, R134.reuse, RZ ;  /* 0x0000008610107210 */ /* 0x080fe40007f9e0ff */
[----:B------:R-:W-:-:S03]  /*41d20*/  IADD3 R8, P5, PT, R8, R134, RZ ;  /* 0x0000008608087210 */ /* 0x000fc60007fbe0ff */
[----:B------:R1:W-:Y:S01]  /*41d30*/  STL [R1+0x1e8], R16 ;  /* 0x0001e81001007387 */ /* 0x0003e20000100800 */
[----:B------:R-:W-:-:S03]  /*41d40*/  IMAD.X R18, R18, 0x1, R135, P4 ;  /* 0x0000000112127824 */ /* 0x000fc600020e0687 */
[----:B------:R-:W-:Y:S01]  /*41d50*/  STL [R1+0x228], R8 ;  /* 0x0002280801007387 */ /* 0x000fe20000100800 */
[----:B-1----:R-:W-:-:S03]  /*41d60*/  IMAD.MOV.U32 R4, RZ, RZ, R16 ;  /* 0x000000ffff047224 */ /* 0x002fc600078e0010 */
[----:B------:R1:W-:Y:S04]  /*41d70*/  STL [R1+0x1e4], R18 ;  /* 0x0001e41201007387 */ /* 0x0003e80000100800 */
[----:B------:R-:W2:Y:S01]  /*41d80*/  LDL.LU R16, [R1+0x364] ;  /* 0x0003640001107983 */ /* 0x000ea20000300800 */
[----:B------:R-:W-:-:S03]  /*41d90*/  IMAD.MOV.U32 R5, RZ, RZ, R18 ;  /* 0x000000ffff057224 */ /* 0x000fc600078e0012 */
[----:B-1----:R-:W2:Y:S01]  /*41da0*/  LDL.LU R18, [R1+0x3a4] ;  /* 0x0003a40001127983 */ /* 0x002ea20000300800 */
[----:B------:R-:W-:Y:S01]  /*41db0*/  LOP3.LUT R6, R132, 0x70, RZ, 0x3c, !PT ;  /* 0x0000007084067812 */ /* 0x000fe200078e3cff */
[----:B------:R-:W-:-:S03]  /*41dc0*/  IMAD.X R13, R13, 0x1, R135, P5 ;  /* 0x000000010d0d7824 */ /* 0x000fc600028e0687 */
[----:B------:R-:W-:Y:S02]  /*41dd0*/  IADD3 R6, PT, PT, R6, UR5, RZ ;  /* 0x0000000506067c10 */ /* 0x000fe4000fffe0ff */
[----:B------:R1:W-:Y:S04]  /*41de0*/  STL [R1+0x224], R13 ;  /* 0x0002240d01007387 */ /* 0x0003e80000100800 */
[----:B------:R1:W-:Y:S02]  /*41df0*/  LDGSTS.E [R6+0x380], desc[UR22][R4.64], P2 ;  /* 0x0038000004067fae */ /* 0x0003e400091a1016 */
[----:B-1----:R-:W-:Y:S02]  /*41e00*/  IMAD.MOV.U32 R4, RZ, RZ, R8 ;  /* 0x000000ffff047224 */ /* 0x002fe400078e0008 */
[----:B------:R-:W-:-:S02]  /*41e10*/  IMAD.MOV.U32 R5, RZ, RZ, R13 ;  /* 0x000000ffff057224 */ /* 0x000fc400078e000d */
[----:B------:R-:W2:Y:S04]  /*41e20*/  LDL.LU R13, [R1+0x3e8] ;  /* 0x0003e800010d7983 */ /* 0x000ea80000300800 */
[----:B------:R-:W2:Y:S04]  /*41e30*/  LDL.LU R8, [R1+0x428] ;  /* 0x0004280001087983 */ /* 0x000ea80000300800 */
[----:B------:R1:W-:Y:S01]  /*41e40*/  LDGSTS.E [R6+0x780], desc[UR22][R4.64], P2 ;  /* 0x0078000004067fae */ /* 0x0003e200091a1016 */
[----:B---3--:R-:W-:-:S04]  /*41e50*/  IADD3 R10, P4, PT, R10, R134, RZ ;  /* 0x000000860a0a7210 */ /* 0x008fc80007f9e0ff */
[----:B------:R-:W-:Y:S02]  /*41e60*/  IADD3.X R15, PT, PT, R15, R135, RZ, P4, !PT ;  /* 0x000000870f0f7210 */ /* 0x000fe400027fe4ff */
[----:B----4-:R-:W-:Y:S01]  /*41e70*/  IADD3 R19, P5, PT, R19, R134, RZ ;  /* 0x0000008613137210 */ /* 0x010fe20007fbe0ff */
[----:B------:R-:W-:Y:S01]  /*41e80*/  STL [R1+0x268], R10 ;  /* 0x0002680a01007387 */ /* 0x000fe20000100800 */
[----:B-1----:R-:W-:Y:S02]  /*41e90*/  IMAD.MOV.U32 R4, RZ, RZ, R10 ;  /* 0x000000ffff047224 */ /* 0x002fe400078e000a */
[----:B------:R-:W-:Y:S01]  /*41ea0*/  IMAD.MOV.U32 R5, RZ, RZ, R15 ;  /* 0x000000ffff057224 */ /* 0x000fe200078e000f */
[----:B------:R1:W-:Y:S01]  /*41eb0*/  STL [R1+0x264], R15 ;  /* 0x0002640f01007387 */ /* 0x0003e20000100800 */
[----:B------:R-:W-:-:S03]  /*41ec0*/  IMAD.X R20, R20, 0x1, R135, P5 ;  /* 0x0000000114147824 */ /* 0x000fc600028e0687 */
[----:B------:R-:W-:Y:S04]  /*41ed0*/  STL [R1+0x2a8], R19 ;  /* 0x0002a81301007387 */ /* 0x000fe80000100800 */
[----:B------:R3:W-:Y:S04]  /*41ee0*/  LDGSTS.E [R6+0xb80], desc[UR22][R4.64], P2 ;  /* 0x00b8000004067fae */ /* 0x0007e800091a1016 */
[----:B-1----:R-:W4:Y:S04]  /*41ef0*/  LDL.LU R15, [R1+0x3e4] ;  /* 0x0003e400010f7983 */ /* 0x002f280000300800 */
[----:B------:R-:W-:Y:S04]  /*41f00*/  STL [R1+0x2a4], R20 ;  /* 0x0002a41401007387 */ /* 0x000fe80000100800 */
[----:B------:R-:W4:Y:S01]  /*41f10*/  LDL.LU R10, [R1+0x424] ;  /* 0x00042400010a7983 */ /* 0x000f220000300800 */
[----:B---3--:R-:W-:-:S02]  /*41f20*/  IMAD.MOV.U32 R4, RZ, RZ, R19 ;  /* 0x000000ffff047224 */ /* 0x008fc400078e0013 */
[----:B------:R-:W-:-:S05]  /*41f30*/  IMAD.MOV.U32 R5, RZ, RZ, R20 ;  /* 0x000000ffff057224 */ /* 0x000fca00078e0014 */
[----:B------:R1:W-:Y:S01]  /*41f40*/  LDGSTS.E [R6+0xf80], desc[UR22][R4.64], P2 ;  /* 0x00f8000004067fae */ /* 0x0003e200091a1016 */
[----:B-----5:R-:W-:-:S05]  /*41f50*/  IADD3 R7, P4, PT, R7, R134, RZ ;  /* 0x0000008607077210 */ /* 0x020fca0007f9e0ff */
[----:B------:R-:W-:Y:S01]  /*41f60*/  STL [R1+0x2e8], R7 ;  /* 0x0002e80701007387 */ /* 0x000fe20000100800 */
[----:B-1----:R-:W-:Y:S01]  /*41f70*/  IMAD.MOV.U32 R4, RZ, RZ, R7 ;  /* 0x000000ffff047224 */ /* 0x002fe200078e0007 */
[----:B------:R-:W-:Y:S02]  /*41f80*/  IADD3 R11, P5, PT, R11, R134, RZ ;  /* 0x000000860b0b7210 */ /* 0x000fe40007fbe0ff */
[----:B--2---:R-:W-:-:S03]  /*41f90*/  IADD3.X R9, PT, PT, R9, R135, RZ, P4, !PT ;  /* 0x0000008709097210 */ /* 0x004fc600027fe4ff */
[----:B------:R-:W-:Y:S02]  /*41fa0*/  IMAD.X R17, R17, 0x1, R135, P5 ;  /* 0x0000000111117824 */ /* 0x000fe400028e0687 */
[----:B------:R1:W-:Y:S01]  /*41fb0*/  STL [R1+0x2e4], R9 ;  /* 0x0002e40901007387 */ /* 0x0003e20000100800 */
[----:B------:R-:W-:-:S03]  /*41fc0*/  IMAD.MOV.U32 R5, RZ, RZ, R9 ;  /* 0x000000ffff057224 */ /* 0x000fc600078e0009 */
[----:B------:R2:W-:Y:S04]  /*41fd0*/  STL [R1+0x328], R11 ;  /* 0x0003280b01007387 */ /* 0x0005e80000100800 */
[----:B------:R3:W-:Y:S04]  /*41fe0*/  LDGSTS.E [R6+0x1380], desc[UR22][R4.64], P2 ;  /* 0x0138000004067fae */ /* 0x0007e800091a1016 */
[----:B-1----:R-:W5:Y:S04]  /*41ff0*/  LDL.LU R9, [R1+0x468] ;  /* 0x0004680001097983 */ /* 0x002f680000300800 */
[----:B------:R1:W-:Y:S04]  /*42000*/  STL [R1+0x324], R17 ;  /* 0x0003241101007387 */ /* 0x0003e80000100800 */
[----:B------:R-:W5:Y:S01]  /*42010*/  LDL.LU R7, [R1+0x4a8] ;  /* 0x0004a80001077983 */ /* 0x000f620000300800 */
[----:B---3--:R-:W-:-:S03]  /*42020*/  IMAD.MOV.U32 R4, RZ, RZ, R11 ;  /* 0x000000ffff047224 */ /* 0x008fc600078e000b */
[----:B--2---:R-:W2:Y:S01]  /*42030*/  LDL.LU R11, [R1+0x464] ;  /* 0x00046400010b7983 */ /* 0x004ea20000300800 */
[----:B------:R-:W-:Y:S01]  /*42040*/  IMAD.MOV.U32 R5, RZ, RZ, R17 ;  /* 0x000000ffff057224 */ /* 0x000fe200078e0011 */
[-C--:B------:R-:W-:Y:S02]  /*42050*/  IADD3 R12, P4, PT, R12, R134.reuse, RZ ;  /* 0x000000860c0c7210 */ /* 0x080fe40007f9e0ff */
[----:B-1----:R-:W3:Y:S01]  /*42060*/  LDL.LU R17, [R1+0x4a4] ;  /* 0x0004a40001117983 */ /* 0x002ee20000300800 */
[----:B------:R-:W-:-:S03]  /*42070*/  IADD3 R14, P5, PT, R14, R134, RZ ;  /* 0x000000860e0e7210 */ /* 0x000fc60007fbe0ff */
        /* <DEDUP_REMOVED lines=20> */
[----:B-1----:R-:W-:Y:S01]  /*421c0*/  IMAD.MOV.U32 R4, RZ, RZ, R13 ;  /* 0x000000ffff047224 */ /* 0x002fe200078e000d */
[----:B----4-:R-:W-:-:S05]  /*421d0*/  IADD3.X R15, PT, PT, R15, R135, RZ, P4, !PT ;  /* 0x000000870f0f7210 */ /* 0x010fca00027fe4ff */
[----:B------:R1:W-:Y:S01]  /*421e0*/  STL [R1+0x3e4], R15 ;  /* 0x0003e40f01007387 */ /* 0x0003e20000100800 */
[----:B------:R-:W-:-:S03]  /*421f0*/  IMAD.X R10, R10, 0x1, R135, P5 ;  /* 0x000000010a0a7824 */ /* 0x000fc600028e0687 */
[----:B------:R-:W-:Y:S01]  /*42200*/  STL [R1+0x428], R8 ;  /* 0x0004280801007387 */ /* 0x000fe20000100800 */
        /* <DEDUP_REMOVED lines=8> */
[----:B------:R-:W-:Y:S02]  /*42290*/  IMAD.MOV.U32 R5, RZ, RZ, R10 ;  /* 0x000000ffff057224 */ /* 0x000fe400078e000a */
[----:B------:R-:W4:Y:S04]  /*422a0*/  LDL.LU R10, [R1+0x5e8] ;  /* 0x0005e800010a7983 */ /* 0x000f280000300800 */
[----:B------:R-:W4:Y:S04]  /*422b0*/  LDL.LU R8, [R1+0x628] ;  /* 0x0006280001087983 */ /* 0x000f280000300800 */
[----:B------:R1:W-:Y:S01]  /*422c0*/  LDGSTS.E [R6+0x2780], desc[UR22][R4.64], P2 ;  /* 0x0278000004067fae */ /* 0x0003e200091a1016 */
[----:B-----5:R-:W-:-:S05]  /*422d0*/  IADD3 R9, P4, PT, R9, R134, RZ ;  /* 0x0000008609097210 */ /* 0x020fca0007f9e0ff */
[----:B------:R-:W-:Y:S01]  /*422e0*/  STL [R1+0x468], R9 ;  /* 0x0004680901007387 */ /* 0x000fe20000100800 */
[----:B------:R-:W-:Y:S02]  /*422f0*/  IADD3 R7, P5, PT, R7, R134, RZ ;  /* 0x0000008607077210 */ /* 0x000fe40007fbe0ff */
[----:B--2---:R-:W-:-:S03]  /*42300*/  IADD3.X R11, PT, PT, R11, R135, RZ, P4, !PT ;  /* 0x000000870b0b7210 */ /* 0x004fc600027fe4ff */
[----:B---3--:R-:W-:Y:S02]  /*42310*/  IMAD.X R17, R17, 0x1, R135, P5 ;  /* 0x0000000111117824 */ /* 0x008fe400028e0687 */
[----:B------:R2:W-:Y:S01]  /*42320*/  STL [R1+0x464], R11 ;  /* 0x0004640b01007387 */ /* 0x0005e20000100800 */
[----:B-1----:R-:W-:-:S03]  /*42330*/  IMAD.MOV.U32 R5, RZ, RZ, R11 ;  /* 0x000000ffff057224 */ /* 0x002fc600078e000b */
[----:B------:R-:W-:Y:S01]  /*42340*/  STL [R1+0x4a8], R7 ;  /* 0x0004a80701007387 */ /* 0x000fe20000100800 */
[----:B------:R-:W-:-:S03]  /*42350*/  IMAD.MOV.U32 R4, RZ, RZ, R9 ;  /* 0x000000ffff047224 */ /* 0x000fc600078e0009 */
[----:B--2---:R-:W2:Y:S04]  /*42360*/  LDL.LU R11, [R1+0x5e4] ;  /* 0x0005e400010b7983 */ /* 0x004ea80000300800 */
[----:B------:R1:W-:Y:S04]  /*42370*/  STL [R1+0x4a4], R17 ;  /* 0x0004a41101007387 */ /* 0x0003e80000100800 */
[----:B------:R-:W3:Y:S04]  /*42380*/  LDL.LU R9, [R1+0x624] ;  /* 0x0006240001097983 */ /* 0x000ee80000300800 */
[----:B------:R5:W-:Y:S02]  /*42390*/  LDGSTS.E [R6+0x2b80], desc[UR22][R4.64], P2 ;  /* 0x02b8000004067fae */ /* 0x000be400091a1016 */
[----:B-----5:R-:W-:-:S02]  /*423a0*/  IMAD.MOV.U32 R4, RZ, RZ, R7 ;  /* 0x000000ffff047224 */ /* 0x020fc400078e0007 */
[----:B------:R-:W-:Y:S02]  /*423b0*/  IMAD.MOV.U32 R5, RZ, RZ, R17 ;  /* 0x000000ffff057224 */ /* 0x000fe400078e0011 */
[----:B-1----:R-:W5:Y:S04]  /*423c0*/  LDL.LU R17, [R1+0x668] ;  /* 0x0006680001117983 */ /* 0x002f680000300800 */
        /* <DEDUP_REMOVED lines=12> */
[----:B------:R1:W-:Y:S04]  /*42490*/  STL [R1+0x524], R14 ;  /* 0x0005240e01007387 */ /* 0x0003e80000100800 */
[----:B------:R-:W5:Y:S04]  /*424a0*/  LDL.LU R16, [R1+0x6a4] ;  /* 0x0006a40001107983 */ /* 0x000f680000300800 */
[----:B------:R1:W-:Y:S02]  /*424b0*/  LDGSTS.E [R6+0x3380], desc[UR22][R4.64], P2 ;  /* 0x0338000004067fae */ /* 0x0003e400091a1016 */
[----:B-1----:R-:W-:-:S02]  /*424c0*/  IMAD.MOV.U32 R4, RZ, RZ, R12 ;  /* 0x000000ffff047224 */ /* 0x002fc400078e000c */
[----:B------:R-:W-:Y:S02]  /*424d0*/  IMAD.MOV.U32 R5, RZ, RZ, R14 ;  /* 0x000000ffff057224 */ /* 0x000fe400078e000e */
[----:B------:R-:W5:Y:S04]  /*424e0*/  LDL.LU R14, [R1+0x6e8] ;  /* 0x0006e800010e7983 */ /* 0x000f680000300800 */
[----:B------:R-:W5:Y:S04]  /*424f0*/  LDL.LU R12, [R1+0x728] ;  /* 0x00072800010c7983 */ /* 0x000f680000300800 */
[----:B------:R1:W-:Y:S01]  /*42500*/  LDGSTS.E [R6+0x3780], desc[UR22][R4.64], P2 ;  /* 0x0378000004067fae */ /* 0x0003e200091a1016 */
[----:B----4-:R-:W-:-:S02]  /*42510*/  IADD3 R13, P4, PT, R13, R134, RZ ;  /* 0x000000860d0d7210 */ /* 0x010fc40007f9e0ff */
[----:B------:R-:W-:Y:S02]  /*42520*/  IADD3 R19, P5, PT, R19, R134, RZ ;  /* 0x0000008613137210 */ /* 0x000fe40007fbe0ff */
[----:B------:R-:W-:Y:S01]  /*42530*/  IADD3.X R15, PT, PT, R15, R135, RZ, P4, !PT ;  /* 0x000000870f0f7210 */ /* 0x000fe200027fe4ff */
        /* <DEDUP_REMOVED lines=8> */
[----:B------:R-:W-:Y:S01]  /*425c0*/  STL [R1+0x5a4], R20 ;  /* 0x0005a41401007387 */ /* 0x000fe20000100800 */
[----:B------:R-:W-:-:S03]  /*425d0*/  IADD3 R10, P4, PT, R10, R134, RZ ;  /* 0x000000860a0a7210 */ /* 0x000fc60007f9e0ff */
[----:B------:R-:W5:Y:S01]  /*425e0*/  LDL.LU R13, [R1+0x724] ;  /* 0x00072400010d7983 */ /* 0x000f620000300800 */
[----:B----4-:R-:W-:Y:S02]  /*425f0*/  IMAD.MOV.U32 R4, RZ, RZ, R19 ;  /* 0x000000ffff047224 */ /* 0x010fe400078e0013 */
[----:B------:R-:W-:Y:S01]  /*42600*/  IMAD.MOV.U32 R5, RZ, RZ, R20 ;  /* 0x000000ffff057224 */ /* 0x000fe200078e0014 */
[----:B------:R-:W-:Y:S01]  /*42610*/  IADD3 R8, P5, PT, R8, R134, RZ ;  /* 0x0000008608087210 */ /* 0x000fe20007fbe0ff */
[----:B------:R1:W-:Y:S04]  /*42620*/  STL [R1+0x5e8], R10 ;  /* 0x0005e80a01007387 */ /* 0x0003e80000100800 */
[----:B------:R4:W-:Y:S02]  /*42630*/  LDGSTS.E [R6+0x3f80], desc[UR22][R4.64], P2 ;  /* 0x03f8000004067fae */ /* 0x0009e400091a1016 */
[----:B----4-:R-:W-:Y:S01]  /*42640*/  IMAD.MOV.U32 R4, RZ, RZ, R10 ;  /* 0x000000ffff047224 */ /* 0x010fe200078e000a */
[----:B--2---:R-:W-:-:S05]  /*42650*/  IADD3.X R11, PT, PT, R11, R135, RZ, P4, !PT ;  /* 0x000000870b0b7210 */ /* 0x004fca00027fe4ff */
[----:B------:R-:W-:Y:S02]  /*42660*/  IMAD.MOV.U32 R5, RZ, RZ, R11 ;  /* 0x000000ffff057224 */ /* 0x000fe400078e000b */
[----:B---3--:R-:W-:Y:S01]  /*42670*/  IMAD.X R9, R9, 0x1, R135, P5 ;  /* 0x0000000109097824 */ /* 0x008fe200028e0687 */
[----:B------:R-:W-:Y:S04]  /*42680*/  STL [R1+0x5e4], R11 ;  /* 0x0005e40b01007387 */ /* 0x000fe80000100800 */
[----:B------:R2:W-:Y:S04]  /*42690*/  STL [R1+0x628], R8 ;  /* 0x0006280801007387 */ /* 0x0005e80000100800 */
[----:B------:R3:W-:Y:S04]  /*426a0*/  LDGSTS.E [R6+0x4380], desc[UR22][R4.64], P2 ;  /* 0x0438000004067fae */ /* 0x0007e800091a1016 */
[----:B------:R4:W-:Y:S04]  /*426b0*/  STL [R1+0x624], R9 ;  /* 0x0006240901007387 */ /* 0x0009e80000100800 */
[----:B-1----:R-:W5:Y:S01]  /*426c0*/  LDL.LU R10, [R1+0x764] ;  /* 0x00076400010a7983 */ /* 0x002f620000300800 */
[----:B---3--:R-:W-:-:S03]  /*426d0*/  IMAD.MOV.U32 R4, RZ, RZ, R8 ;  /* 0x000000ffff047224 */ /* 0x008fc600078e0008 */
[----:B--2---:R-:W2:Y:S01]  /*426e0*/  LDL.LU R8, [R1+0x768] ;  /* 0x0007680001087983 */ /* 0x004ea20000300800 */
[----:B------:R-:W-:-:S03]  /*426f0*/  IMAD.MOV.U32 R5, RZ, RZ, R9 ;  /* 0x000000ffff057224 */ /* 0x000fc600078e0009 */
[----:B------:R-:W3:Y:S01]  /*42700*/  LDL.LU R11, [R1+0x7a4] ;  /* 0x0007a400010b7983 */ /* 0x000ee20000300800 */
[----:B-----5:R-:W-:-:S03]  /*42710*/  IADD3 R17, P4, PT, R17, R134, RZ ;  /* 0x0000008611117210 */ /* 0x020fc60007f9e0ff */
[----:B----4-:R-:W4:Y:S01]  /*42720*/  LDL.LU R9, [R1+0x7a8] ;  /* 0x0007a80001097983 */ /* 0x010f220000300800 */
[----:B------:R-:W-:-:S03]  /*42730*/  IADD3 R7, P5, PT, R7, R134, RZ ;  /* 0x0000008607077210 */ /* 0x000fc60007fbe0ff */
[----:B------:R1:W-:Y:S04]  /*42740*/  LDGSTS.E [R6+0x4780], desc[UR22][R4.64], P2 ;  /* 0x0478000004067fae */ /* 0x0003e800091a1016 */
[----:B------:R-:W-:Y:S01]  /*42750*/  STL [R1+0x668], R17 ;  /* 0x0006681101007387 */ /* 0x000fe20000100800 */
[----:B-1----:R-:W-:Y:S01]  /*42760*/  IMAD.MOV.U32 R4, RZ, RZ, R17 ;  /* 0x000000ffff047224 */ /* 0x002fe200078e0011 */
[----:B------:R-:W-:-:S05]  /*42770*/  IADD3.X R18, PT, PT, R18, R135, RZ, P4, !PT ;  /* 0x0000008712127210 */ /* 0x000fca00027fe4ff */
[----:B------:R-:W-:Y:S02]  /*42780*/  IMAD.MOV.U32 R5, RZ, RZ, R18 ;  /* 0x000000ffff057224 */ /* 0x000fe400078e0012 */
[----:B------:R-:W-:Y:S01]  /*42790*/  IMAD.X R16, R16, 0x1, R135, P5 ;  /* 0x0000000110107824 */ /* 0x000fe200028e0687 */
[----:B------:R-:W-:Y:S04]  /*427a0*/  STL [R1+0x664], R18 ;  /* 0x0006641201007387 */ /* 0x000fe80000100800 */
[----:B------:R1:W-:Y:S04]  /*427b0*/  STL [R1+0x6a8], R7 ;  /* 0x0006a80701007387 */ /* 0x0003e80000100800 */
[----:B------:R5:W-:Y:S04]  /*427c0*/  LDGSTS.E [R6+0x4b80], desc[UR22][R4.64], P2 ;  /* 0x04b8000004067fae */ /* 0x000be800091a1016 */
[----:B------:R1:W-:Y:S04]  /*427d0*/  STL [R1+0x6a4], R16 ;  /* 0x0006a41001007387 */ /* 0x0003e80000100800 */
[----:B------:R-:W3:Y:S01]  /*427e0*/  LDL.LU R22, [R1+0x7e4] ;  /* 0x0007e40001167983 */ /* 0x000ee20000300800 */
[----:B-----5:R-:W-:-:S03]  /*427f0*/  IMAD.MOV.U32 R4, RZ, RZ, R7 ;  /* 0x000000ffff047224 */ /* 0x020fc600078e0007 */
[----:B-1----:R-:W5:Y:S04]  /*42800*/  LDL.LU R7, [R1+0x7e8] ;  /* 0x0007e80001077983 */ /* 0x002f680000300800 */
[----:B------:R-:W5:Y:S04]  /*42810*/  LDL.LU R21, [R1+0x824] ;  /* 0x0008240001157983 */ /* 0x000f680000300800 */
[----:B------:R-:W5:Y:S01]  /*42820*/  LDL.LU R20, [R1+0x828] ;  /* 0x0008280001147983 */ /* 0x000f620000300800 */
[-C--:B------:R-:W-:Y:S02]  /*42830*/  IADD3 R14, P4, PT, R14, R134.reuse, RZ ;  /* 0x000000860e0e7210 */ /* 0x080fe40007f9e0ff */
[----:B------:R-:W-:-:S03]  /*42840*/  IADD3 R12, P5, PT, R12, R134, RZ ;  /* 0x000000860c0c7210 */ /* 0x000fc60007fbe0ff */
[----:B------:R-:W-:Y:S01]  /*42850*/  STL [R1+0x6e8], R14 ;  /* 0x0006e80e01007387 */ /* 0x000fe20000100800 */
[----:B------:R-:W-:-:S05]  /*42860*/  IMAD.MOV.U32 R5, RZ, RZ, R16 ;  /* 0x000000ffff057224 */ /* 0x000fca00078e0010 */
[----:B------:R1:W-:Y:S01]  /*42870*/  LDGSTS.E [R6+0x4f80], desc[UR22][R4.64], P2 ;  /* 0x04f8000004067fae */ /* 0x0003e200091a1016 */
[----:B------:R-:W-:-:S05]  /*42880*/  IADD3.X R15, PT, PT, R15, R135, RZ, P4, !PT ;  /* 0x000000870f0f7210 */ /* 0x000fca00027fe4ff */
[----:B------:R1:W-:Y:S01]  /*42890*/  STL [R1+0x6e4], R15 ;  /* 0x0006e40f01007387 */ /* 0x0003e20000100800 */
[----:B------:R-:W-:-:S03]  /*428a0*/  IMAD.X R13, R13, 0x1, R135, P5 ;  /* 0x000000010d0d7824 */ /* 0x000fc600028e0687 */
[----:B------:R-:W-:Y:S04]  /*428b0*/  STL [R1+0x728], R12 ;  /* 0x0007280c01007387 */ /* 0x000fe80000100800 */
[----:B------:R-:W5:Y:S04]  /*428c0*/  LDL.LU R18, [R1+0x868] ;  /* 0x0008680001127983 */ /* 0x000f680000300800 */
[----:B------:R1:W-:Y:S04]  /*428d0*/  STL [R1+0x724], R13 ;  /* 0x0007240d01007387 */ /* 0x0003e80000100800 */
[----:B------:R-:W5:Y:S04]  /*428e0*/  LDL.LU R16, [R1+0x8a8] ;  /* 0x0008a80001107983 */ /* 0x000f680000300800 */
[----:B------:R-:W5:Y:S01]  /*428f0*/  LDL.LU R19, [R1+0x864] ;  /* 0x0008640001137983 */ /* 0x000f620000300800 */
[----:B-1----:R-:W-:-:S02]  /*42900*/  IMAD.MOV.U32 R4, RZ, RZ, R14 ;  /* 0x000000ffff047224 */ /* 0x002fc400078e000e */
[----:B------:R-:W-:Y:S01]  /*42910*/  IMAD.MOV.U32 R5, RZ, RZ, R15 ;  /* 0x000000ffff057224 */ /* 0x000fe200078e000f */
[----:B------:R-:W5:Y:S04]  /*42920*/  LDL.LU R17, [R1+0x8a4] ;  /* 0x0008a40001117983 */ /* 0x000f680000300800 */
[----:B------:R-:W5:Y:S04]  /*42930*/  LDL.LU R15, [R1+0x8e4] ;  /* 0x0008e400010f7983 */ /* 0x000f680000300800 */
[----:B------:R-:W5:Y:S04]  /*42940*/  LDL.LU R14, [R1+0x8e8] ;  /* 0x0008e800010e7983 */ /* 0x000f680000300800 */
[----:B------:R1:W-:Y:S02]  /*42950*/  LDGSTS.E [R6+0x5380], desc[UR22][R4.64], P2 ;  /* 0x0538000004067fae */ /* 0x0003e400091a1016 */
[----:B-1----:R-:W-:-:S02]  /*42960*/  IMAD.MOV.U32 R4, RZ, RZ, R12 ;  /* 0x000000ffff047224 */ /* 0x002fc400078e000c */
[----:B------:R-:W-:Y:S02]  /*42970*/  IMAD.MOV.U32 R5, RZ, RZ, R13 ;  /* 0x000000ffff057224 */ /* 0x000fe400078e000d */
[----:B------:R-:W5:Y:S04]  /*42980*/  LDL.LU R13, [R1+0x924] ;  /* 0x00092400010d7983 */ /* 0x000f680000300800 */
[----:B------:R-:W5:Y:S04]  /*42990*/  LDL.LU R12, [R1+0x928] ;  /* 0x00092800010c7983 */ /* 0x000f680000300800 */
[----:B------:R1:W-:Y:S01]  /*429a0*/  LDGSTS.E [R6+0x5780], desc[UR22][R4.64], P2 ;  /* 0x0578000004067fae */ /* 0x0003e200091a1016 */
[----:B--2---:R-:W-:-:S04]  /*429b0*/  IADD3 R8, P4, PT, R8, R134, RZ ;  /* 0x0000008608087210 */ /* 0x004fc80007f9e0ff */
[----:B------:R-:W-:Y:S02]  /*429c0*/  IADD3.X R10, PT, PT, R10, R135, RZ, P4, !PT ;  /* 0x000000870a0a7210 */ /* 0x000fe400027fe4ff */
[----:B----4-:R-:W-:Y:S01]  /*429d0*/  IADD3 R9, P5, PT, R9, R134, RZ ;  /* 0x0000008609097210 */ /* 0x010fe20007fbe0ff */
[----:B------:R-:W-:Y:S01]  /*429e0*/  STL [R1+0x768], R8 ;  /* 0x0007680801007387 */ /* 0x000fe20000100800 */
[----:B-1----:R-:W-:Y:S02]  /*429f0*/  IMAD.MOV.U32 R4, RZ, RZ, R8 ;  /* 0x000000ffff047224 */ /* 0x002fe400078e0008 */
[----:B------:R-:W-:Y:S01]  /*42a00*/  IMAD.MOV.U32 R5, RZ, RZ, R10 ;  /* 0x000000ffff057224 */ /* 0x000fe200078e000a */
[----:B------:R1:W-:Y:S01]  /*42a10*/  STL [R1+0x764], R10 ;  /* 0x0007640a01007387 */ /* 0x0003e20000100800 */
[----:B---3--:R-:W-:-:S03]  /*42a20*/  IMAD.X R11, R11, 0x1, R135, P5 ;  /* 0x000000010b0b7824 */ /* 0x008fc600028e0687 */
[----:B------:R-:W-:Y:S04]  /*42a30*/  STL [R1+0x7a8], R9 ;  /* 0x0007a80901007387 */ /* 0x000fe80000100800 */
[----:B------:R2:W-:Y:S04]  /*42a40*/  LDGSTS.E [R6+0x5b80], desc[UR22][R4.64], P2 ;  /* 0x05b8000004067fae */ /* 0x0005e800091a1016 */
[----:B-1----:R-:W3:Y:S04]  /*42a50*/  LDL.LU R10, [R1+0x968] ;  /* 0x00096800010a7983 */ /* 0x002ee80000300800 */
[----:B------:R1:W-:Y:S04]  /*42a60*/  STL [R1+0x7a4], R11 ;  /* 0x0007a40b01007387 */ /* 0x0003e80000100800 */
[----:B------:R-:W4:Y:S01]  /*42a70*/  LDL.LU R8, [R1+0x9a8] ;  /* 0x0009a80001087983 */ /* 0x000f220000300800 */
[----:B--2---:R-:W-:-:S03]  /*42a80*/  IMAD.MOV.U32 R5, RZ, RZ, R11 ;  /* 0x000000ffff057224 */ /* 0x004fc600078e000b */
[----:B-1----:R-:W2:Y:S01]  /*42a90*/  LDL.LU R11, [R1+0x964] ;  /* 0x00096400010b7983 */ /* 0x002ea20000300800 */
[----:B------:R-:W-:-:S03]  /*42aa0*/  IMAD.MOV.U32 R4, RZ, RZ, R9 ;  /* 0x000000ffff047224 */ /* 0x000fc600078e0009 */
[----:B------:R-:W2:Y:S04]  /*42ab0*/  LDL.LU R9, [R1+0x9a4] ;  /* 0x0009a40001097983 */ /* 0x000ea80000300800 */
[----:B------:R1:W-:Y:S01]  /*42ac0*/  LDGSTS.E [R6+0x5f80], desc[UR22][R4.64], P2 ;  /* 0x05f8000004067fae */ /* 0x0003e200091a1016 */
[----:B-----5:R-:W-:-:S04]  /*42ad0*/  IADD3 R7, P4, PT, R7, R134, RZ ;  /* 0x0000008607077210 */ /* 0x020fc80007f9e0ff */
[----:B------:R-:W-:Y:S01]  /*42ae0*/  IADD3.X R22, PT, PT, R22, R135, RZ, P4, !PT ;  /* 0x0000008716167210 */ /* 0x000fe200027fe4ff */
[----:B------:R5:W-:Y:S01]  /*42af0*/  STL [R1+0x7e8], R7 ;  /* 0x0007e80701007387 */ /* 0x000be20000100800 */
[----:B------:R-:W-:-:S03]  /*42b00*/  IADD3 R20, P5, PT, R20, R134, RZ ;  /* 0x0000008614147210 */ /* 0x000fc60007fbe0ff */
[----:B------:R2:W-:Y:S01]  /*42b10*/  STL [R1+0x7e4], R22 ;  /* 0x0007e41601007387 */ /* 0x0005e20000100800 */
[----:B-1----:R-:W-:-:S03]  /*42b20*/  IMAD.MOV.U32 R4, RZ, RZ, R7 ;  /* 0x000000ffff047224 */ /* 0x002fc600078e0007 */
[----:B------:R1:W-:Y:S04]  /*42b30*/  STL [R1+0x828], R20 ;  /* 0x0008281401007387 */ /* 0x0003e80000100800 */
[----:B-----5:R-:W5:Y:S01]  /*42b40*/  LDL R7, [R1+0xa34] ;  /* 0x000a340001077983 */ /* 0x020f620000100800 */
[----:B------:R-:W-:Y:S02]  /*42b50*/  IMAD.MOV.U32 R5, RZ, RZ, R22 ;  /* 0x000000ffff057224 */ /* 0x000fe400078e0016 */
[----:B------:R-:W-:-:S03]  /*42b60*/  IMAD.X R21, R21, 0x1, R135, P5 ;  /* 0x0000000115157824 */ /* 0x000fc600028e0687 */
[----:B------:R1:W-:Y:S02]  /*42b70*/  LDGSTS.E [R6+0x6380], desc[UR22][R4.64], P2 ;  /* 0x0638000004067fae */ /* 0x0003e400091a1016 */
[----:B-1----:R-:W-:Y:S02]  /*42b80*/  IMAD.MOV.U32 R4, RZ, RZ, R20 ;  /* 0x000000ffff047224 */ /* 0x002fe400078e0014 */
[----:B------:R-:W-:-:S05]  /*42b90*/  IMAD.MOV.U32 R5, RZ, RZ, R21 ;  /* 0x000000ffff057224 */ /* 0x000fca00078e0015 */
[----:B------:R1:W-:Y:S01]  /*42ba0*/  LDGSTS.E [R6+0x6780], desc[UR22][R4.64], P2 ;  /* 0x0678000004067fae */ /* 0x0003e200091a1016 */
[----:B------:R-:W-:-:S05]  /*42bb0*/  IADD3 R18, P4, PT, R18, R134, RZ ;  /* 0x0000008612127210 */ /* 0x000fca0007f9e0ff */
[----:B-1----:R-:W-:Y:S01]  /*42bc0*/  IMAD.MOV.U32 R4, RZ, RZ, R18 ;  /* 0x000000ffff047224 */ /* 0x002fe200078e0012 */
[----:B------:R-:W-:Y:S02]  /*42bd0*/  IADD3 R16, P5, PT, R16, R134, RZ ;  /* 0x0000008610107210 */ /* 0x000fe40007fbe0ff */
[----:B------:R-:W-:-:S05]  /*42be0*/  IADD3.X R19, PT, PT, R19, R135, RZ, P4, !PT ;  /* 0x0000008713137210 */ /* 0x000fca00027fe4ff */
[----:B------:R-:W-:Y:S02]  /*42bf0*/  IMAD.MOV.U32 R5, RZ, RZ, R19 ;  /* 0x000000ffff057224 */ /* 0x000fe400078e0013 */
[----:B------:R-:W-:-:S03]  /*42c00*/  IMAD.X R17, R17, 0x1, R135, P5 ;  /* 0x0000000111117824 */ /* 0x000fc600028e0687 */
[----:B------:R1:W-:Y:S01]  /*42c10*/  LDGSTS.E [R6+0x6b80], desc[UR22][R4.64], P2 ;  /* 0x06b8000004067fae */ /* 0x0003e200091a1016 */
[----:B------:R-:W-:-:S04]  /*42c20*/  IADD3 R14, P4, PT, R14, R134, RZ ;  /* 0x000000860e0e7210 */ /* 0x000fc80007f9e0ff */
[----:B------:R-:W-:Y:S01]  /*42c30*/  IADD3.X R15, PT, PT, R15, R135, RZ, P4, !PT ;  /* 0x000000870f0f7210 */ /* 0x000fe200027fe4ff */
[----:B-1----:R-:W-:Y:S02]  /*42c40*/  IMAD.MOV.U32 R4, RZ, RZ, R16 ;  /* 0x000000ffff047224 */ /* 0x002fe400078e0010 */
[----:B------:R-:W-:-:S05]  /*42c50*/  IMAD.MOV.U32 R5, RZ, RZ, R17 ;  /* 0x000000ffff057224 */ /* 0x000fca00078e0011 */
[----:B------:R1:W-:Y:S01]  /*42c60*/  LDGSTS.E [R6+0x6f80], desc[UR22][R4.64], P2 ;  /* 0x06f8000004067fae */ /* 0x0003e200091a1016 */
[----:B------:R-:W-:Y:S01]  /*42c70*/  IADD3 R12, P5, PT, R12, R134, RZ ;  /* 0x000000860c0c7210 */ /* 0x000fe20007fbe0ff */
[----:B-1----:R-:W-:Y:S02]  /*42c80*/  IMAD.MOV.U32 R4, RZ, RZ, R14 ;  /* 0x000000ffff047224 */ /* 0x002fe400078e000e */
[----:B------:R-:W-:Y:S02]  /*42c90*/  IMAD.MOV.U32 R5, RZ, RZ, R15 ;  /* 0x000000ffff057224 */ /* 0x000fe400078e000f */
[----:B------:R-:W-:Y:S01]  /*42ca0*/  IMAD.X R13, R13, 0x1, R135, P5 ;  /* 0x000000010d0d7824 */ /* 0x000fe200028e0687 */
[----:B------:R1:W-:Y:S04]  /*42cb0*/  STL [R1+0x824], R21 ;  /* 0x0008241501007387 */ /* 0x0003e80000100800 */
[----:B------:R1:W-:Y:S04]  /*42cc0*/  LDGSTS.E [R6+0x7380], desc[UR22][R4.64], P2 ;  /* 0x0738000004067fae */ /* 0x0003e800091a1016 */
[----:B------:R2:W-:Y:S04]  /*42cd0*/  STL [R1+0x868], R18 ;  /* 0x0008681201007387 */ /* 0x0005e80000100800 */
[----:B------:R2:W-:Y:S01]  /*42ce0*/  STL [R1+0x864], R19 ;  /* 0x0008641301007387 */ /* 0x0005e20000100800 */
[----:B-1----:R-:W-:-:S02]  /*42cf0*/  IMAD.MOV.U32 R4, RZ, RZ, R12 ;  /* 0x000000ffff047224 */ /* 0x002fc400078e000c */
[----:B------:R-:W-:Y:S01]  /*42d00*/  IMAD.MOV.U32 R5, RZ, RZ, R13 ;  /* 0x000000ffff057224 */ /* 0x000fe200078e000d */
[----:B------:R1:W-:Y:S04]  /*42d10*/  STL [R1+0x8a8], R16 ;  /* 0x0008a81001007387 */ /* 0x0003e80000100800 */
[----:B------:R1:W-:Y:S04]  /*42d20*/  STL [R1+0x8a4], R17 ;  /* 0x0008a41101007387 */ /* 0x0003e80000100800 */
[----:B------:R1:W-:Y:S04]  /*42d30*/  LDGSTS.E [R6+0x7780], desc[UR22][R4.64], P2 ;  /* 0x0778000004067fae */ /* 0x0003e800091a1016 */
[----:B------:R1:W-:Y:S01]  /*42d40*/  STL [R1+0x8e8], R14 ;  /* 0x0008e80e01007387 */ /* 0x0003e20000100800 */
[----:B---3--:R-:W-:-:S03]  /*42d50*/  IADD3 R10, P4, PT, R10, R134, RZ ;  /* 0x000000860a0a7210 */ /* 0x008fc60007f9e0ff */
[----:B------:R3:W-:Y:S02]  /*42d60*/  STL [R1+0x8e4], R15 ;  /* 0x0008e40f01007387 */ /* 0x0007e40000100800 */
[----:B-1----:R-:W-:Y:S01]  /*42d70*/  IMAD.MOV.U32 R4, RZ, RZ, R10 ;  /* 0x000000ffff047224 */ /* 0x002fe200078e000a */
[----:B----4-:R-:W-:Y:S02]  /*42d80*/  IADD3 R8, P5, PT, R8, R134, RZ ;  /* 0x0000008608087210 */ /* 0x010fe40007fbe0ff */
[----:B--2---:R-:W-:Y:S01]  /*42d90*/  IADD3.X R11, PT, PT, R11, R135, RZ, P4, !PT ;  /* 0x000000870b0b7210 */ /* 0x004fe200027fe4ff */
[----:B------:R3:W-:Y:S04]  /*42da0*/  STL [R1+0x928], R12 ;  /* 0x0009280c01007387 */ /* 0x0007e80000100800 */
[----:B------:R-:W-:Y:S01]  /*42db0*/  IMAD.MOV.U32 R5, RZ, RZ, R11 ;  /* 0x000000ffff057224 */ /* 0x000fe200078e000b */
[----:B------:R3:W-:Y:S01]  /*42dc0*/  STL [R1+0x924], R13 ;  /* 0x0009240d01007387 */ /* 0x0007e20000100800 */
[----:B------:R-:W-:-:S03]  /*42dd0*/  IMAD.X R9, R9, 0x1, R135, P5 ;  /* 0x0000000109097824 */ /* 0x000fc600028e0687 */
[----:B------:R3:W-:Y:S04]  /*42de0*/  STL [R1+0x968], R10 ;  /* 0x0009680a01007387 */ /* 0x0007e80000100800 */
[----:B------:R3:W-:Y:S04]  /*42df0*/  STL [R1+0x964], R11 ;  /* 0x0009640b01007387 */ /* 0x0007e80000100800 */
[----:B------:R1:W-:Y:S04]  /*42e00*/  LDGSTS.E [R6+0x7b80], desc[UR22][R4.64], P2 ;  /* 0x07b8000004067fae */ /* 0x0003e800091a1016 */
[----:B------:R3:W-:Y:S04]  /*42e10*/  STL [R1+0x9a8], R8 ;  /* 0x0009a80801007387 */ /* 0x0007e80000100800 */
[----:B------:R3:W-:Y:S01]  /*42e20*/  STL [R1+0x9a4], R9 ;  /* 0x0009a40901007387 */ /* 0x0007e20000100800 */
[----:B-1----:R-:W-:-:S02]  /*42e30*/  IMAD.MOV.U32 R4, RZ, RZ, R8 ;  /* 0x000000ffff047224 */ /* 0x002fc400078e0008 */
[----:B------:R-:W-:Y:S01]  /*42e40*/  IMAD.MOV.U32 R5, RZ, RZ, R9 ;  /* 0x000000ffff057224 */ /* 0x000fe200078e0009 */
[----:B------:R-:W-:-:S04]  /*42e50*/  UIADD3 UR13, UPT, UPT, UR13, 0x1, URZ ;  /* 0x000000010d0d7890 */ /* 0x000fc8000fffe0ff */
[----:B------:R1:W-:Y:S01]  /*42e60*/  LDGSTS.E [R6+0x7f80], desc[UR22][R4.64], P2 ;  /* 0x07f8000004067fae */ /* 0x0003e200091a1016 */
[----:B------:R-:W-:-:S03]  /*42e70*/  UISETP.GT.AND UP1, UPT, UR13, 0x1, UPT ;  /* 0x000000010d00788c */ /* 0x000fc6000bf24270 */
[----:B------:R-:W0:Y:S01]  /*42e80*/  LDGDEPBAR ;  /* 0x00000000000079af */ /* 0x000e220000000000 */
[----:B------:R-:W-:Y:S02]  /*42e90*/  USEL UR5, URZ, 0x1, !UP1 ;  /* 0x00000001ff057887 */ /* 0x000fe4000c800000 */
[----:B------:R-:W-:Y:S02]  /*42ea0*/  USEL UR13, UR13, URZ, !UP1 ;  /* 0x000000ff0d0d7287 */ /* 0x000fe4000c800000 */
[----:B------:R-:W-:Y:S02]  /*42eb0*/  ULOP3.LUT UR5, UR6, UR5, URZ, 0x3c, !UPT ;  /* 0x0000000506057292 */ /* 0x000fe4000f8e3cff */
[----:B-1----:R-:W-:Y:S01]  /*42ec0*/  IMAD.U32 R4, RZ, RZ, UR6 ;  /* 0x00000006ff047e24 */ /* 0x002fe2000f8e00ff */
[C---:B-----5:R-:W-:Y:S02]  /*42ed0*/  ISETP.NE.U32.AND P2, PT, R250.reuse, R7, PT ;  /* 0x00000007fa00720c */ /* 0x060fe40003f45070 */
[----:B------:R-:W-:-:S11]  /*42ee0*/  IADD3 R250, PT, PT, R250, 0x1, RZ ;  /* 0x00000001fafa7810 */ /* 0x000fd60007ffe0ff */
[----:B---3--:R-:W-:Y:S05]  /*42ef0*/  @P2 BRA `(.L_x_11) ;  /* 0xffffff0800902947 */ /* 0x008fea000383ffff */
.L_x_8:
[----:B------:R-:W2:Y:S01]  /*42f00*/  LDL.LU R10, [R1+0xff0] ;  /* 0x000ff000010a7983 */ /* 0x000ea20000300800 */
[----:B------:R-:W1:Y:S03]  /*42f10*/  LDCU UR5, c[0x0][0x3b8] ;  /* 0x00007700ff0577ac */ /* 0x000e660008000800 */
[----:B------:R-:W3:Y:S01]  /*42f20*/  LDL.LU R5, [R1+0xff4] ;  /* 0x000ff40001057983 */ /* 0x000ee20000300800 */
[----:B------:R-:W4:Y:S01]  /*42f30*/  LDCU UR7, c[0x0][0x3b4] ;  /* 0x00007680ff0777ac */ /* 0x000f220008000800 */
[----:B------:R-:W2:Y:S01]  /*42f40*/  LDCU.128 UR12, c[0x0][0x390] ;  /* 0x00007200ff0c77ac */ /* 0x000ea20008000c00 */
[----:B------:R-:W3:Y:S01]  /*42f50*/  LDCU UR20, c[0x0][0x39c] ;  /* 0x00007380ff1477ac */ /* 0x000ee20008000800 */
[----:B------:R-:W2:Y:S01]  /*42f60*/  LDCU UR8, c[0x0][0x39c] ;  /* 0x00007380ff0877ac */ /* 0x000ea20008000800 */
[----:B-1----:R-:W-:Y:S01]  /*42f70*/  IMAD R7, R3, UR5, RZ ;  /* 0x0000000503077c24 */ /* 0x002fe2000f8e02ff */
[----:B------:R-:W1:Y:S03]  /*42f80*/  LDCU UR16, c[0x0][0x39c] ;  /* 0x00007380ff1077ac */ /* 0x000e660008000800 */
[----:B------:R-:W-:Y:S01]  /*42f90*/  VIADD R9, R7, UR5 ;  /* 0x0000000507097c36 */ /* 0x000fe20008000000 */
[----:B------:R-:W1:Y:S03]  /*42fa0*/  LDCU UR17, c[0x0][0x39c] ;  /* 0x00007380ff1177ac */ /* 0x000e660008000800 */
[----:B------:R-:W-:Y:S01]  /*42fb0*/  VIADD R12, R9, UR5 ;  /* 0x00000005090c7c36 */ /* 0x000fe20008000000 */
[----:B------:R-:W1:Y:S03]  /*42fc0*/  LDCU UR18, c[0x0][0x39c] ;  /* 0x00007380ff1277ac */ /* 0x000e660008000800 */
[----:B------:R-:W-:Y:S01]  /*42fd0*/  VIADD R4, R12, UR5 ;  /* 0x000000050c047c36 */ /* 0x000fe20008000000 */
[----:B------:R-:W1:Y:S03]  /*42fe0*/  LDCU UR19, c[0x0][0x39c] ;  /* 0x00007380ff1377ac */ /* 0x000e660008000800 */
[----:B------:R-:W-:-:S05]  /*42ff0*/  VIADD R16, R4, UR5 ;  /* 0x0000000504107c36 */ /* 0x000fca0008000000 */
[----:B------:R-:W-:-:S05]  /*43000*/  IADD3 R11, PT, PT, R16, UR5, RZ ;  /* 0x00000005100b7c10 */ /* 0x000fca000fffe0ff */
[----:B------:R-:W-:-:S04]  /*43010*/  VIADD R15, R11, UR5 ;  /* 0x000000050b0f7c36 */ /* 0x000fc80008000000 */
[----:B------:R-:W-:-:S04]  /*43020*/  VIADD R8, R15, UR5 ;  /* 0x000000050f087c36 */ /* 0x000fc80008000000 */
[----:B------:R-:W-:Y:S01]  /*43030*/  VIADD R6, R8, UR5 ;  /* 0x0000000508067c36 */ /* 0x000fe20008000000 */
[C---:B--2---:R-:W-:Y:S01]  /*43040*/  ISETP.GE.AND P1, PT, R10.reuse, UR14, PT ;  /* 0x0000000e0a007c0c */ /* 0x044fe2000bf26270 */
[----:B----4-:R-:W-:Y:S02]  /*43050*/  IMAD R0, R10, UR7, RZ ;  /* 0x000000070a007c24 */ /* 0x010fe4000f8e02ff */
[----:B------:R-:W-:Y:S01]  /*43060*/  VIADD R10, R6, UR5 ;  /* 0x00000005060a7c36 */ /* 0x000fe20008000000 */
[----:B---3--:R-:W-:Y:S02]  /*43070*/  ISETP.LT.AND P5, PT, R5, UR20, !P1 ;  /* 0x0000001405007c0c */ /* 0x008fe4000cfa1270 */
[----:B------:R-:W-:Y:S01]  /*43080*/  LEA R2, P4, R0, UR12, 0x2 ;  /* 0x0000000c00027c11 */ /* 0x000fe2000f8810ff */
[----:B------:R-:W-:Y:S01]  /*43090*/  VIADD R14, R10, UR5 ;  /* 0x000000050a0e7c36 */ /* 0x000fe20008000000 */
[----:B------:R-:W-:Y:S02]  /*430a0*/  ISETP.LT.AND P2, PT, R3, UR15, !P1 ;  /* 0x0000000f03007c0c */ /* 0x000fe4000cf41270 */
[----:B------:R-:W-:-:S02]  /*430b0*/  LEA.HI.X.SX32 R0, R0, UR13, 0x2, P4 ;  /* 0x0000000d00007c11 */ /* 0x000fc4000a0f16ff */
[----:B------:R-:W-:Y:S02]  /*430c0*/  IADD3 R5, PT, PT, R14, UR5, RZ ;  /* 0x000000050e057c10 */ /* 0x000fe4000fffe0ff */
[----:B------:R-:W-:Y:S01]  /*430d0*/  P2R R252, PR, RZ, 0x20 ;  /* 0x00000020fffc7803 */ /* 0x000fe20000000000 */
[----:B-1----:R-:W-:Y:S06]  /*430e0*/  @!P3 BRA `(.L_x_12) ;  /* 0x000000000010b947 */ /* 0x002fec0003800000 */
[----:B------:R-:W-:-:S06]  /*430f0*/  USHF.L.U32 UR6, UR6, 0x1f, URZ ;  /* 0x0000001f06067899 */ /* 0x000fcc00080006ff */
[----:B------:R-:W-:-:S04]  /*43100*/  IMAD.U32 R3, RZ, RZ, UR6 ;  /* 0x00000006ff037e24 */ /* 0x000fc8000f8e00ff */
[----:B------:R-:W1:Y:S02]  /*43110*/  SYNCS.PHASECHK.TRANS64.TRYWAIT P3, [UR4], R3 ;  /* 0x00000003ff0075a7 */ /* 0x000e640008061104 */
[----:B-1----:R-:W-:Y:S05]  /*43120*/  @!P3 BRA `(.L_x_13) ;  /* 0x0000007c0058b947 */ /* 0x002fea0003800000 */
.L_x_12:
[----:B------:R-:W-:-:S04]  /*43130*/  DEPBAR.LE SB0, 0x0 ;  /* 0x000080000000791a */ /* 0x000fc80000000000 */
[----:B------:R-:W-:Y:S01]  /*43140*/  BAR.SYNC.DEFER_BLOCKING 0x0 ;  /* 0x0000000000007b1d */ /* 0x000fe20000010000 */
[-C--:B------:R-:W-:Y:S01]  /*43150*/  LEA R210, P3, R7, R2.reuse, 0x2 ;  /* 0x0000000207d27211 */ /* 0x080fe200078610ff */
[----:B------:R-:W-:Y:S01]  /*43160*/  VIADD R13, R5, UR5 ;  /* 0x00000005050d7c36 */ /* 0x000fe20008000000 */
[----:B------:R-:W-:Y:S02]  /*43170*/  LEA R208, P4, R9, R2, 0x2 ;  /* 0x0000000209d07211 */ /* 0x000fe400078810ff */
[----:B------:R-:W-:Y:S01]  /*43180*/  LEA.HI.X.SX32 R211, R7, R0, 0x2, P3 ;  /* 0x0000000007d37211 */ /* 0x000fe200018f16ff */
[----:B------:R-:W-:Y:S01]  /*43190*/  VIADD R7, R13, UR5 ;  /* 0x000000050d077c36 */ /* 0x000fe20008000000 */
[----:B------:R-:W-:Y:S01]  /*431a0*/  LEA R206, P3, R12, R2, 0x2 ;  /* 0x000000020cce7211 */ /* 0x000fe200078610ff */
[----:B------:R-:W1:Y:S01]  /*431b0*/  LDCU UR4, c[0x0][0x39c] ;  /* 0x00007380ff0477ac */ /* 0x000e620008000800 */
[----:B------:R-:W-:Y:S01]  /*431c0*/  LEA.HI.X.SX32 R209, R9, R0, 0x2, P4 ;  /* 0x0000000009d17211 */ /* 0x000fe200020f16ff */
[----:B------:R-:W-:Y:S01]  /*431d0*/  VIADD R9, R7, UR5 ;  /* 0x0000000507097c36 */ /* 0x000fe20008000000 */
[----:B------:R-:W-:Y:S01]  /*431e0*/  LEA R202, P4, R16, R2, 0x2 ;  /* 0x0000000210ca7211 */ /* 0x000fe200078810ff */
[----:B------:R-:W2:Y:S01]  /*431f0*/  LDCU UR6, c[0x0][0x39c] ;  /* 0x00007380ff0677ac */ /* 0x000ea20008000800 */
[----:B------:R-:W-:Y:S01]  /*43200*/  LEA.HI.X.SX32 R207, R12, R0, 0x2, P3 ;  /* 0x000000000ccf7211 */ /* 0x000fe200018f16ff */
[----:B------:R-:W-:Y:S01]  /*43210*/  VIADD R12, R9, UR5 ;  /* 0x00000005090c7c36 */ /* 0x000fe20008000000 */
[----:B------:R-:W-:Y:S01]  /*43220*/  LEA R204, P3, R4, R2, 0x2 ;  /* 0x0000000204cc7211 */ /* 0x000fe200078610ff */
[----:B------:R-:W3:Y:S01]  /*43230*/  LDCU UR7, c[0x0][0x39c] ;  /* 0x00007380ff0777ac */ /* 0x000ee20008000800 */
[----:B------:R-:W-:-:S02]  /*43240*/  LEA.HI.X.SX32 R203, R16, R0, 0x2, P4 ;  /* 0x0000000010cb7211 */ /* 0x000fc400020f16ff */
[----:B------:R-:W-:Y:S02]  /*43250*/  LEA R198, P4, R15, R2, 0x2 ;  /* 0x000000020fc67211 */ /* 0x000fe400078810ff */
[----:B------:R-:W-:Y:S02]  /*43260*/  LEA.HI.X.SX32 R205, R4, R0, 0x2, P3 ;  /* 0x0000000004cd7211 */ /* 0x000fe400018f16ff */
[----:B------:R-:W-:Y:S01]  /*43270*/  LEA R200, P3, R11, R2, 0x2 ;  /* 0x000000020bc87211 */ /* 0x000fe200078610ff */
[----:B------:R-:W4:Y:S02]  /*43280*/  @!P0 SYNCS.CCTL.IV [UR9+0x80000] ;  /* 0x08000000ff0089b1 */ /* 0x000f240008000009 */
[----:B----4-:R-:W-:Y:S01]  /*43290*/  BAR.SYNC.DEFER_BLOCKING 0x0 ;  /* 0x0000000000007b1d */ /* 0x010fe20000010000 */
[----:B------:R-:W-:Y:S02]  /*432a0*/  LEA.HI.X.SX32 R199, R15, R0, 0x2, P4 ;  /* 0x000000000fc77211 */ /* 0x000fe400020f16ff */
[----:B------:R-:W-:-:S02]  /*432b0*/  LEA R212, P4, R6, R2, 0x2 ;  /* 0x0000000206d47211 */ /* 0x000fc400078810ff */
[----:B------:R-:W-:Y:S02]  /*432c0*/  LEA.HI.X.SX32 R201, R11, R0, 0x2, P3 ;  /* 0x000000000bc97211 */ /* 0x000fe400018f16ff */
[----:B------:R-:W-:Y:S01]  /*432d0*/  LEA R196, P3, R8, R2, 0x2 ;  /* 0x0000000208c47211 */ /* 0x000fe200078610ff */
[----:B------:R-:W4:Y:S01]  /*432e0*/  LDTM.x64 R20, tmem[UR11] ;  /* 0x0000000b001479ee */ /* 0x000f220008340000 */
[----:B------:R-:W-:Y:S01]  /*432f0*/  LEA.HI.X.SX32 R213, R6, R0, 0x2, P4 ;  /* 0x0000000006d57211 */ /* 0x000fe200020f16ff */
[----:B------:R-:W5:Y:S01]  /*43300*/  LDTM.x64 R132, tmem[UR11+0x40] ;  /* 0x0000400b008479ee */ /* 0x000f620008340000 */
[----:B------:R-:W-:Y:S02]  /*43310*/  LEA R236, P4, R14, R2, 0x2 ;  /* 0x000000020eec7211 */ /* 0x000fe400078810ff */
[----:B------:R-:W-:Y:S02]  /*43320*/  LEA.HI.X.SX32 R197, R8, R0, 0x2, P3 ;  /* 0x0000000008c57211 */ /* 0x000fe400018f16ff */
[----:B------:R-:W-:-:S02]  /*43330*/  LEA R230, P3, R10, R2, 0x2 ;  /* 0x000000020ae67211 */ /* 0x000fc400078610ff */
[----:B------:R-:W-:Y:S02]  /*43340*/  LEA.HI.X.SX32 R237, R14, R0, 0x2, P4 ;  /* 0x000000000eed7211 */ /* 0x000fe400020f16ff */
[----:B------:R-:W-:Y:S02]  /*43350*/  LEA R224, P4, R13, R2, 0x2 ;  /* 0x000000020de07211 */ /* 0x000fe400078810ff */
[----:B------:R-:W-:Y:S02]  /*43360*/  LEA.HI.X.SX32 R231, R10, R0, 0x2, P3 ;  /* 0x000000000ae77211 */ /* 0x000fe400018f16ff */
[----:B------:R-:W-:Y:S01]  /*43370*/  LEA R242, P3, R5, R2, 0x2 ;  /* 0x0000000205f27211 */ /* 0x000fe200078610ff */
[----:B------:R-:W1:Y:S01]  /*43380*/  @!P0 SYNCS.CCTL.IV [UR9+0x80008] ;  /* 0x08000800ff0089b1 */ /* 0x000e620008000009 */
[----:B------:R-:W-:Y:S01]  /*43390*/  LEA.HI.X.SX32 R225, R13, R0, 0x2, P4 ;  /* 0x000000000de17211 */ /* 0x000fe200020f16ff */
[----:B------:R-:W1:Y:S01]  /*433a0*/  LDCU UR9, c[0x0][0x39c] ;  /* 0x00007380ff0977ac */ /* 0x000e620008000800 */
[----:B------:R-:W-:-:S02]  /*433b0*/  LEA R16, P4, R9, R2, 0x2 ;  /* 0x0000000209107211 */ /* 0x000fc400078810ff */
[----:B------:R-:W-:Y:S02]  /*433c0*/  IADD3 R4, PT, PT, R12, UR5, RZ ;  /* 0x000000050c047c10 */ /* 0x000fe4000fffe0ff */
[----:B------:R-:W-:Y:S01]  /*433d0*/  LEA.HI.X.SX32 R243, R5, R0, 0x2, P3 ;  /* 0x0000000005f37211 */ /* 0x000fe200018f16ff */
[----:B----4-:R-:W-:Y:S01]  /*433e0*/  STL.64 [R1+0x38], R34 ;  /* 0x0000382201007387 */ /* 0x010fe20000100a00 */
[----:B------:R-:W-:Y:S01]  /*433f0*/  LEA R218, P3, R7, R2, 0x2 ;  /* 0x0000000207da7211 */ /* 0x000fe200078610ff */
[----:B------:R-:W-:Y:S01]  /*43400*/  VIADD R3, R4, UR5 ;  /* 0x0000000504037c36 */ /* 0x000fe20008000000 */
[-C--:B------:R-:W-:Y:S01]  /*43410*/  LEA.HI.X.SX32 R17, R9, R0.reuse, 0x2, P4 ;  /* 0x0000000009117211 */ /* 0x080fe200020f16ff */
[----:B------:R-:W-:Y:S01]  /*43420*/  STL.64 [R1+0x40], R36 ;  /* 0x0000402401007387 */ /* 0x000fe20000100a00 */
[----:B------:R-:W-:Y:S01]  /*43430*/  LEA.HI.X.SX32 R219, R7, R0, 0x2, P3 ;  /* 0x0000000007db7211 */ /* 0x000fe200018f16ff */
[----:B------:R-:W-:Y:S01]  /*43440*/  VIADD R11, R3, UR5 ;  /* 0x00000005030b7c36 */ /* 0x000fe20008000000 */
[C---:B------:R-:W-:Y:S01]  /*43450*/  LEA R18, P3, R12.reuse, R2, 0x2 ;  /* 0x000000020c127211 */ /* 0x040fe200078610ff */
[----:B------:R-:W-:Y:S01]  /*43460*/  STL.64 [R1+0x48], R38 ;  /* 0x0000482601007387 */ /* 0x000fe20000100a00 */
[----:B------:R-:W-:Y:S01]  /*43470*/  IMAD.MOV.U32 R239, RZ, RZ, R20 ;  /* 0x000000ffffef7224 */ /* 0x000fe200078e0014 */
[----:B------:R-:W-:Y:S01]  /*43480*/  MOV R226, R25 ;  /* 0x0000001900e27202 */ /* 0x000fe20000000f00 */
[----:B------:R-:W-:Y:S01]  /*43490*/  VIADD R8, R11, UR5 ;  /* 0x000000050b087c36 */ /* 0x000fe20008000000 */
[----:B------:R-:W-:Y:S01]  /*434a0*/  STL.64 [R1+0x50], R40 ;  /* 0x0000502801007387 */ /* 0x000fe20000100a00 */
[----:B------:R-:W-:Y:S01]  /*434b0*/  LEA.HI.X.SX32 R19, R12, R0, 0x2, P3 ;  /* 0x000000000c137211 */ /* 0x000fe200018f16ff */
[----:B------:R-:W-:Y:S01]  /*434c0*/  IMAD.MOV.U32 R235, RZ, RZ, R21 ;  /* 0x000000ffffeb7224 */ /* 0x000fe200078e0015 */
[C---:B------:R-:W-:Y:S01]  /*434d0*/  LEA R14, P3, R3.reuse, R2, 0x2 ;  /* 0x00000002030e7211 */ /* 0x040fe200078610ff */
[----:B------:R-:W-:Y:S01]  /*434e0*/  STL.64 [R1+0x58], R42 ;  /* 0x0000582a01007387 */ /* 0x000fe20000100a00 */
[----:B------:R-:W-:Y:S01]  /*434f0*/  IADD3 R6, PT, PT, R8, UR5, RZ ;  /* 0x0000000508067c10 */ /* 0x000fe2000fffe0ff */
[----:B------:R-:W-:Y:S01]  /*43500*/  IMAD.MOV.U32 R233, RZ, RZ, R22 ;  /* 0x000000ffffe97224 */ /* 0x000fe200078e0016 */
[----:B------:R-:W-:Y:S01]  /*43510*/  LEA.HI.X.SX32 R15, R3, R0, 0x2, P3 ;  /* 0x00000000030f7211 */ /* 0x000fe200018f16ff */
[----:B------:R-:W-:Y:S01]  /*43520*/  STL.64 [R1+0x60], R44 ;  /* 0x0000602c01007387 */ /* 0x000fe20000100a00 */
[----:B------:R-:W-:Y:S01]  /*43530*/  IMAD.MOV.U32 R229, RZ, RZ, R23 ;  /* 0x000000ffffe57224 */ /* 0x000fe200078e0017 */
[----:B------:R-:W-:Y:S01]  /*43540*/  MOV R216, R33 ;  /* 0x0000002100d87202 */ /* 0x000fe20000000f00 */
[----:B------:R-:W-:Y:S01]  /*43550*/  VIADD R10, R6, UR5 ;  /* 0x00000005060a7c36 */ /* 0x000fe20008000000 */
[----:B------:R-:W-:Y:S01]  /*43560*/  STL.64 [R1+0x68], R46 ;  /* 0x0000682e01007387 */ /* 0x000fe20000100a00 */
[----:B------:R-:W-:-:S02]  /*43570*/  IMAD.MOV.U32 R227, RZ, RZ, R24 ;  /* 0x000000ffffe37224 */ /* 0x000fc400078e0018 */
[----:B------:R-:W-:Y:S01]  /*43580*/  VIADD R5, R10, UR5 ;  /* 0x000000050a057c36 */ /* 0x000fe20008000000 */
[----:B------:R-:W-:Y:S01]  /*43590*/  STL.64 [R1+0x70], R48 ;  /* 0x0000703001007387 */ /* 0x000fe20000100a00 */
[----:B------:R-:W-:Y:S02]  /*435a0*/  IMAD.MOV.U32 R223, RZ, RZ, R26 ;  /* 0x000000ffffdf7224 */ /* 0x000fe400078e001a */
[----:B------:R-:W-:Y:S01]  /*435b0*/  VIADD R7, R5, UR5 ;  /* 0x0000000505077c36 */ /* 0x000fe20008000000 */
[----:B------:R-:W-:Y:S01]  /*435c0*/  STL.64 [R1+0x78], R50 ;  /* 0x0000783201007387 */ /* 0x000fe20000100a00 */
[----:B------:R-:W-:Y:S02]  /*435d0*/  IMAD.MOV.U32 R222, RZ, RZ, R29 ;  /* 0x000000ffffde7224 */ /* 0x000fe400078e001d */
[----:B------:R-:W-:Y:S01]  /*435e0*/  VIADD R9, R7, UR5 ;  /* 0x0000000507097c36 */ /* 0x000fe20008000000 */
[----:B------:R-:W-:Y:S01]  /*435f0*/  STL.64 [R1+0x80], R52 ;  /* 0x0000803401007387 */ /* 0x000fe20000100a00 */
[----:B------:R-:W-:-:S02]  /*43600*/  IMAD.MOV.U32 R221, RZ, RZ, R32 ;  /* 0x000000ffffdd7224 */ /* 0x000fc400078e0020 */
[----:B------:R-:W-:Y:S01]  /*43610*/  IMAD.MOV.U32 R220, RZ, RZ, R27 ;  /* 0x000000ffffdc7224 */ /* 0x000fe200078e001b */
[----:B------:R-:W-:Y:S01]  /*43620*/  STL.64 [R1+0x88], R54 ;  /* 0x0000883601007387 */ /* 0x000fe20000100a00 */
[----:B------:R-:W-:Y:S02]  /*43630*/  IMAD.MOV.U32 R217, RZ, RZ, R30 ;  /* 0x000000ffffd97224 */ /* 0x000fe400078e001e */
[----:B------:R-:W-:Y:S01]  /*43640*/  IMAD.MOV.U32 R215, RZ, RZ, R28 ;  /* 0x000000ffffd77224 */ /* 0x000fe200078e001c */
[----:B------:R-:W-:Y:S01]  /*43650*/  STL.64 [R1+0x90], R56 ;  /* 0x0000903801007387 */ /* 0x000fe20000100a00 */
[----:B------:R-:W-:-:S03]  /*43660*/  IMAD.MOV.U32 R214, RZ, RZ, R31 ;  /* 0x000000ffffd67224 */ /* 0x000fc600078e001f */
[----:B------:R-:W-:Y:S04]  /*43670*/  STL.64 [R1+0x98], R58 ;  /* 0x0000983a01007387 */ /* 0x000fe80000100a00 */
        /* <DEDUP_REMOVED lines=11> */
[----:B------:R4:W-:Y:S04]  /*43730*/  STL.64 [R1+0xf8], R82 ;  /* 0x0000f85201007387 */ /* 0x0009e80000100a00 */
[----:B------:R1:W-:Y:S04]  /*43740*/  STL.64 [R1+0x1d0], R16 ;  /* 0x0001d01001007387 */ /* 0x0003e80000100a00 */
[----:B------:R-:W-:Y:S01]  /*43750*/  STL.64 [R1+0x1c8], R18 ;  /* 0x0001c81201007387 */ /* 0x000fe20000100a00 */
[----:B----4-:R-:W4:Y:S01]  /*43760*/  LDTM.x64 R68, tmem[UR11+0x80] ;  /* 0x0000800b004479ee */ /* 0x010f220008340000 */
[----:B-1----:R-:W-:-:S04]  /*43770*/  LEA R16, P4, R4, R2, 0x2 ;  /* 0x0000000204107211 */ /* 0x002fc800078810ff */
[----:B------:R-:W-:Y:S01]  /*43780*/  LEA.HI.X.SX32 R17, R4, R0, 0x2, P4 ;  /* 0x0000000004117211 */ /* 0x000fe200020f16ff */
[----:B------:R-:W-:Y:S01]  /*43790*/  VIADD R4, R9, UR5 ;  /* 0x0000000509047c36 */ /* 0x000fe20008000000 */
[----:B------:R-:W-:-:S03]  /*437a0*/  LEA R12, P4, R11, R2, 0x2 ;  /* 0x000000020b0c7211 */ /* 0x000fc600078810ff */
[----:B------:R-:W-:Y:S01]  /*437b0*/  STL.64 [R1+0x1c0], R16 ;  /* 0x0001c01001007387 */ /* 0x000fe20000100a00 */
[----:B------:R-:W-:Y:S02]  /*437c0*/  LEA.HI.X.SX32 R13, R11, R0, 0x2, P4 ;  /* 0x000000000b0d7211 */ /* 0x000fe400020f16ff */
[----:B------:R-:W-:Y:S01]  /*437d0*/  IADD3 R3, PT, PT, R4, UR5, RZ ;  /* 0x0000000504037c10 */ /* 0x000fe2000fffe0ff */
[----:B------:R1:W-:Y:S04]  /*437e0*/  STL.64 [R1+0x1b8], R14 ;  /* 0x0001b80e01007387 */ /* 0x0003e80000100a00 */
[----:B------:R2:W-:Y:S01]  /*437f0*/  STL.64 [R1+0x1b0], R12 ;  /* 0x0001b00c01007387 */ /* 0x0005e20000100a00 */
[-C--:B-1----:R-:W-:Y:S02]  /*43800*/  LEA R14, P3, R8, R2.reuse, 0x2 ;  /* 0x00000002080e7211 */ /* 0x082fe400078610ff */
[----:B--2---:R-:W-:-:S02]  /*43810*/  LEA R12, P4, R6, R2, 0x2 ;  /* 0x00000002060c7211 */ /* 0x004fc400078810ff */
[-C--:B------:R-:W-:Y:S01]  /*43820*/  LEA.HI.X.SX32 R15, R8, R0.reuse, 0x2, P3 ;  /* 0x00000000080f7211 */ /* 0x080fe200018f16ff */
[----:B------:R-:W-:Y:S01]  /*43830*/  VIADD R8, R3, UR5 ;  /* 0x0000000503087c36 */ /* 0x000fe20008000000 */
[----:B------:R-:W-:-:S03]  /*43840*/  LEA.HI.X.SX32 R13, R6, R0, 0x2, P4 ;  /* 0x00000000060d7211 */ /* 0x000fc600020f16ff */
[----:B------:R1:W-:Y:S01]  /*43850*/  STL.64 [R1+0x1a8], R14 ;  /* 0x0001a80e01007387 */ /* 0x0003e20000100a00 */
[----:B------:R-:W-:-:S03]  /*43860*/  VIADD R6, R8, UR5 ;  /* 0x0000000508067c36 */ /* 0x000fc60008000000 */
[----:B------:R2:W-:Y:S01]  /*43870*/  STL.64 [R1+0x1a0], R12 ;  /* 0x0001a00c01007387 */ /* 0x0005e20000100a00 */
[CC--:B-1----:R-:W-:Y:S02]  /*43880*/  LEA R14, P3, R10.reuse, R2.reuse, 0x2 ;  /* 0x000000020a0e7211 */ /* 0x0c2fe400078610ff */
[C---:B--2---:R-:W-:Y:S02]  /*43890*/  LEA R12, P4, R5.reuse, R2, 0x2 ;  /* 0x00000002050c7211 */ /* 0x044fe400078810ff */
[-C--:B------:R-:W-:Y:S02]  /*438a0*/  LEA.HI.X.SX32 R15, R10, R0.reuse, 0x2, P3 ;  /* 0x000000000a0f7211 */ /* 0x080fe400018f16ff */
[----:B------:R-:W-:Y:S01]  /*438b0*/  LEA.HI.X.SX32 R13, R5, R0, 0x2, P4 ;  /* 0x00000000050d7211 */ /* 0x000fe200020f16ff */
[----:B------:R-:W-:Y:S02]  /*438c0*/  VIADD R5, R6, UR5 ;  /* 0x0000000506057c36 */ /* 0x000fe40008000000 */
[----:B------:R1:W-:Y:S04]  /*438d0*/  STL.64 [R1+0x198], R14 ;  /* 0x0001980e01007387 */ /* 0x0003e80000100a00 */
[----:B------:R2:W-:Y:S01]  /*438e0*/  STL.64 [R1+0x190], R12 ;  /* 0x0001900c01007387 */ /* 0x0005e20000100a00 */
[----:B-1----:R-:W-:-:S02]  /*438f0*/  LEA R14, P3, R7, R2, 0x2 ;  /* 0x00000002070e7211 */ /* 0x002fc400078610ff */
[----:B--2---:R-:W-:Y:S02]  /*43900*/  LEA R12, P4, R9, R2, 0x2 ;  /* 0x00000002090c7211 */ /* 0x004fe400078810ff */
[----:B------:R-:W-:Y:S01]  /*43910*/  LEA.HI.X.SX32 R15, R7, R0, 0x2, P3 ;  /* 0x00000000070f7211 */ /* 0x000fe200018f16ff */
[----:B------:R-:W-:Y:S01]  /*43920*/  VIADD R7, R5, UR5 ;  /* 0x0000000505077c36 */ /* 0x000fe20008000000 */
[C---:B------:R-:W-:Y:S02]  /*43930*/  LEA R10, P3, R4.reuse, R2, 0x2 ;  /* 0x00000002040a7211 */ /* 0x040fe400078610ff */
[----:B------:R-:W-:Y:S01]  /*43940*/  LEA.HI.X.SX32 R13, R9, R0, 0x2, P4 ;  /* 0x00000000090d7211 */ /* 0x000fe200020f16ff */
[----:B------:R1:W-:Y:S01]  /*43950*/  STL.64 [R1+0x188], R14 ;  /* 0x0001880e01007387 */ /* 0x0003e20000100a00 */
[----:B------:R-:W-:Y:S02]  /*43960*/  LEA R16, P4, R3, R2, 0x2 ;  /* 0x0000000203107211 */ /* 0x000fe400078810ff */
[----:B------:R-:W-:-:S02]  /*43970*/  LEA.HI.X.SX32 R11, R4, R0, 0x2, P3 ;  /* 0x00000000040b7211 */ /* 0x000fc400018f16ff */
[----:B------:R-:W-:Y:S01]  /*43980*/  LEA.HI.X.SX32 R17, R3, R0, 0x2, P4 ;  /* 0x0000000003117211 */ /* 0x000fe200020f16ff */
[----:B-1----:R-:W2:Y:S04]  /*43990*/  LDL.LU R14, [R1+0x1004] ;  /* 0x00100400010e7983 */ /* 0x002ea80000300800 */
[----:B------:R1:W-:Y:S04]  /*439a0*/  STL.64 [R1+0x180], R12 ;  /* 0x0001800c01007387 */ /* 0x0003e80000100a00 */
[----:B------:R3:W-:Y:S01]  /*439b0*/  STL.64 [R1+0x178], R10 ;  /* 0x0001780a01007387 */ /* 0x0007e20000100a00 */
[----:B-1----:R-:W-:-:S03]  /*439c0*/  LEA R12, P3, R8, R2, 0x2 ;  /* 0x00000002080c7211 */ /* 0x002fc600078610ff */
[----:B---3--:R-:W3:Y:S01]  /*439d0*/  LDL.LU R11, [R1+0x1000] ;  /* 0x00100000010b7983 */ /* 0x008ee20000300800 */
[----:B------:R-:W-:-:S03]  /*439e0*/  LEA.HI.X.SX32 R13, R8, R0, 0x2, P3 ;  /* 0x00000000080d7211 */ /* 0x000fc600018f16ff */
[----:B------:R-:W4:Y:S04]  /*439f0*/  LDL.LU R10, [R1+0xffc] ;  /* 0x000ffc00010a7983 */ /* 0x000f280000300800 */
[----:B------:R-:W4:Y:S01]  /*43a00*/  LDL.LU R9, [R1+0xff8] ;  /* 0x000ff80001097983 */ /* 0x000f220000300800 */
[----:B------:R-:W-:-:S03]  /*43a10*/  VIADD R4, R7, UR5 ;  /* 0x0000000507047c36 */ /* 0x000fc60008000000 */
[----:B------:R1:W-:Y:S02]  /*43a20*/  STL.64 [R1+0x170], R16 ;  /* 0x0001701001007387 */ /* 0x0003e40000100a00 */
[----:B------:R-:W-:Y:S02]  /*43a30*/  IADD3 R3, PT, PT, R4, UR5, RZ ;  /* 0x0000000504037c10 */ /* 0x000fe4000fffe0ff */
[----:B------:R5:W-:Y:S01]  /*43a40*/  STL.64 [R1+0x168], R12 ;  /* 0x0001680c01007387 */ /* 0x000be20000100a00 */
[CC--:B-1----:R-:W-:Y:S02]  /*43a50*/  LEA R16, P4, R6.reuse, R2.reuse, 0x2 ;  /* 0x0000000206107211 */ /* 0x0c2fe400078810ff */
[----:B-----5:R-:W-:Y:S02]  /*43a60*/  LEA R12, P3, R5, R2, 0x2 ;  /* 0x00000002050c7211 */ /* 0x020fe400078610ff */
[-C--:B------:R-:W-:Y:S01]  /*43a70*/  LEA.HI.X.SX32 R17, R6, R0.reuse, 0x2, P4 ;  /* 0x0000000006117211 */ /* 0x080fe200020f16ff */
[----:B------:R-:W-:Y:S01]  /*43a80*/  VIADD R6, R3, UR5 ;  /* 0x0000000503067c36 */ /* 0x000fe20008000000 */
[----:B------:R-:W-:-:S03]  /*43a90*/  LEA.HI.X.SX32 R13, R5, R0, 0x2, P3 ;  /* 0x00000000050d7211 */ /* 0x000fc600018f16ff */
[----:B------:R1:W-:Y:S01]  /*43aa0*/  STL.64 [R1+0x160], R16 ;  /* 0x0001601001007387 */ /* 0x0003e20000100a00 */
[----:B------:R-:W-:-:S03]  /*43ab0*/  VIADD R5, R6, UR5 ;  /* 0x0000000506057c36 */ /* 0x000fc60008000000 */
[----:B------:R5:W-:Y:S01]  /*43ac0*/  STL.64 [R1+0x158], R12 ;  /* 0x0001580c01007387 */ /* 0x000be20000100a00 */
[CC--:B-1----:R-:W-:Y:S02]  /*43ad0*/  LEA R16, P4, R7.reuse, R2.reuse, 0x2 ;  /* 0x0000000207107211 */ /* 0x0c2fe400078810ff */
[C---:B-----5:R-:W-:Y:S02]  /*43ae0*/  LEA R12, P3, R4.reuse, R2, 0x2 ;  /* 0x00000002040c7211 */ /* 0x060fe400078610ff */
[-C--:B------:R-:W-:Y:S02]  /*43af0*/  LEA.HI.X.SX32 R17, R7, R0.reuse, 0x2, P4 ;  /* 0x0000000007117211 */ /* 0x080fe400020f16ff */
[----:B------:R-:W-:Y:S01]  /*43b00*/  LEA.HI.X.SX32 R13, R4, R0, 0x2, P3 ;  /* 0x00000000040d7211 */ /* 0x000fe200018f16ff */
[----:B------:R-:W-:Y:S02]  /*43b10*/  VIADD R4, R5, UR5 ;  /* 0x0000000505047c36 */ /* 0x000fe40008000000 */
[----:B------:R1:W-:Y:S04]  /*43b20*/  STL.64 [R1+0x150], R16 ;  /* 0x0001501001007387 */ /* 0x0003e80000100a00 */
[----:B------:R5:W-:Y:S01]  /*43b30*/  STL.64 [R1+0x148], R12 ;  /* 0x0001480c01007387 */ /* 0x000be20000100a00 */
[----:B-1----:R-:W-:-:S02]  /*43b40*/  LEA R16, P4, R3, R2, 0x2 ;  /* 0x0000000203107211 */ /* 0x002fc400078810ff */
[----:B-----5:R-:W-:Y:S02]  /*43b50*/  LEA R12, P3, R6, R2, 0x2 ;  /* 0x00000002060c7211 */ /* 0x020fe400078610ff */
[-C--:B------:R-:W-:Y:S01]  /*43b60*/  LEA.HI.X.SX32 R17, R3, R0.reuse, 0x2, P4 ;  /* 0x0000000003117211 */ /* 0x080fe200020f16ff */
[----:B------:R-:W-:Y:S01]  /*43b70*/  VIADD R3, R4, UR5 ;  /* 0x0000000504037c36 */ /* 0x000fe20008000000 */
[----:B------:R-:W-:-:S03]  /*43b80*/  LEA.HI.X.SX32 R13, R6, R0, 0x2, P3 ;  /* 0x00000000060d7211 */ /* 0x000fc600018f16ff */
[----:B------:R1:W-:Y:S04]  /*43b90*/  STL.64 [R1+0x140], R16 ;  /* 0x0001401001007387 */ /* 0x0003e80000100a00 */
[----:B------:R5:W-:Y:S04]  /*43ba0*/  STL.64 [R1+0x138], R12 ;  /* 0x0001380c01007387 */ /* 0x000be80000100a00 */
[----:B------:R-:W4:Y:S01]  /*43bb0*/  LDL.LU R238, [R1+0x1008] ;  /* 0x0010080001ee7983 */ /* 0x000f220000300800 */
[-C--:B-1----:R-:W-:Y:S02]  /*43bc0*/  LEA R16, P4, R5, R2.reuse, 0x2 ;  /* 0x0000000205107211 */ /* 0x082fe400078810ff */
[----:B-----5:R-:W-:-:S02]  /*43bd0*/  LEA R12, P3, R4, R2, 0x2 ;  /* 0x00000002040c7211 */ /* 0x020fc400078610ff */
[----:B------:R-:W-:Y:S02]  /*43be0*/  LEA.HI.X.SX32 R17, R5, R0, 0x2, P4 ;  /* 0x0000000005117211 */ /* 0x000fe400020f16ff */
[C---:B------:R-:W-:Y:S02]  /*43bf0*/  LEA R6, P4, R3.reuse, R2, 0x2 ;  /* 0x0000000203067211 */ /* 0x040fe400078810ff */
[-C--:B------:R-:W-:Y:S02]  /*43c00*/  LEA.HI.X.SX32 R13, R4, R0.reuse, 0x2, P3 ;  /* 0x00000000040d7211 */ /* 0x080fe400018f16ff */
[----:B------:R-:W-:Y:S01]  /*43c10*/  LEA.HI.X.SX32 R7, R3, R0, 0x2, P4 ;  /* 0x0000000003077211 */ /* 0x000fe200020f16ff */
[----:B------:R-:W-:Y:S04]  /*43c20*/  STL.64 [R1+0x130], R16 ;  /* 0x0001301001007387 */ /* 0x000fe80000100a00 */
[----:B------:R-:W-:Y:S04]  /*43c30*/  STL.64 [R1+0x128], R12 ;  /* 0x0001280c01007387 */ /* 0x000fe80000100a00 */
[----:B------:R-:W-:Y:S04]  /*43c40*/  STL.64 [R1+0x120], R6 ;  /* 0x0001200601007387 */ /* 0x000fe80000100a00 */
[----:B------:R-:W5:Y:S04]  /*43c50*/  LDL.LU R234, [R1+0x101c] ;  /* 0x00101c0001ea7983 */ /* 0x000f680000300800 */
[----:B------:R-:W5:Y:S04]  /*43c60*/  LDL.LU R232, [R1+0x102c] ;  /* 0x00102c0001e87983 */ /* 0x000f680000300800 */
[----:B------:R-:W5:Y:S04]  /*43c70*/  LDL.LU R228, [R1+0x1040] ;  /* 0x0010400001e47983 */ /* 0x000f680000300800 */
[----:B------:R1:W-:Y:S04]  /*43c80*/  STL.64 [R1+0x1460], R170 ;  /* 0x001460aa01007387 */ /* 0x0003e80000100a00 */
[----:B------:R1:W-:Y:S04]  /*43c90*/  STL.64 [R1+0x1458], R172 ;  /* 0x001458ac01007387 */ /* 0x0003e80000100a00 */
[----:B------:R-:W-:Y:S04]  /*43ca0*/  STL.64 [R1+0x1450], R174 ;  /* 0x001450ae01007387 */ /* 0x000fe80000100a00 */
[----:B------:R-:W-:Y:S04]  /*43cb0*/  STL.64 [R1+0x1448], R176 ;  /* 0x001448b001007387 */ /* 0x000fe80000100a00 */
[----:B------:R-:W-:Y:S04]  /*43cc0*/  STL [R1+0x1440], R182 ;  /* 0x001440b601007387 */ /* 0x000fe80000100800 */
[----:B------:R-:W-:Y:S04]  /*43cd0*/  STL.64 [R1+0x1438], R178 ;  /* 0x001438b201007387 */ /* 0x000fe80000100a00 */
[----:B------:R1:W-:Y:S04]  /*43ce0*/  STL.64 [R1+0x1430], R180 ;  /* 0x001430b401007387 */ /* 0x0003e80000100a00 */
[----:B------:R-:W-:Y:S04]  /*43cf0*/  STL [R1+0x1428], R183 ;  /* 0x001428b701007387 */ /* 0x000fe80000100800 */
[----:B------:R1:W-:Y:S04]  /*43d00*/  STL.64 [R1+0x1420], R184 ;  /* 0x001420b801007387 */ /* 0x0003e80000100a00 */
[----:B------:R-:W-:Y:S04]  /*43d10*/  STL [R1+0x1418], R188 ;  /* 0x001418bc01007387 */ /* 0x000fe80000100800 */
[----:B------:R1:W-:Y:S04]  /*43d20*/  STL.64 [R1+0x1410], R186 ;  /* 0x001410ba01007387 */ /* 0x0003e80000100a00 */
[----:B------:R-:W-:Y:S04]  /*43d30*/  STL [R1+0x1408], R189 ;  /* 0x001408bd01007387 */ /* 0x000fe80000100800 */
[----:B------:R-:W-:Y:S04]  /*43d40*/  STL.64 [R1+0x1400], R190 ;  /* 0x001400be01007387 */ /* 0x000fe80000100a00 */
[----:B------:R-:W-:Y:S04]  /*43d50*/  STL.64 [R1+0x13f8], R192 ;  /* 0x0013f8c001007387 */ /* 0x000fe80000100a00 */
[----:B------:R-:W-:Y:S04]  /*43d60*/  STL [R1+0x13f4], R194 ;  /* 0x0013f4c201007387 */ /* 0x000fe80000100800 */
[----:B------:R-:W-:Y:S04]  /*43d70*/  STL [R1+0x13f0], R195 ;  /* 0x0013f0c301007387 */ /* 0x000fe80000100800 */
[----:B-1----:R-:W5:Y:S04]  /*43d80*/  LDL.LU R171, [R1+0x1044] ;  /* 0x0010440001ab7983 */ /* 0x002f680000300800 */
[----:B------:R-:W5:Y:S04]  /*43d90*/  LDL.LU R170, [R1+0x1048] ;  /* 0x0010480001aa7983 */ /* 0x000f680000300800 */
[----:B------:R-:W5:Y:S01]  /*43da0*/  LDL.LU R172, [R1+0x105c] ;  /* 0x00105c0001ac7983 */ /* 0x000f620000300800 */
[----:B--2---:R-:W-:-:S02]  /*43db0*/  ISETP.LT.AND P5, PT, R14, UR8, !P1 ;  /* 0x000000080e007c0c */ /* 0x004fc4000cfa1270 */
[----:B---3--:R-:W-:Y:S02]  /*43dc0*/  ISETP.LT.AND P3, PT, R11, UR16, !P1 ;  /* 0x000000100b007c0c */ /* 0x008fe4000cf61270 */
[----:B----4-:R-:W-:Y:S02]  /*43dd0*/  ISETP.LT.AND P4, PT, R10, UR17, !P1 ;  /* 0x000000110a007c0c */ /* 0x010fe4000cf81270 */
[----:B------:R-:W-:Y:S01]  /*43de0*/  ISETP.LT.AND P0, PT, R9, UR18, !P1 ;  /* 0x0000001209007c0c */ /* 0x000fe2000cf01270 */
[----:B------:R-:W-:Y:S01]  /*43df0*/  IMAD.MOV.U32 R181, RZ, RZ, R222 ;  /* 0x000000ffffb57224 */ /* 0x000fe200078e00de */
[----:B------:R-:W1:Y:S01]  /*43e00*/  LDTM.x64 R4, tmem[UR11+0xc0] ;  /* 0x0000c00b000479ee */ /* 0x000e620008340000 */
[----:B------:R-:W-:Y:S01]  /*43e10*/  NOP ;  /* 0x0000000000007918 */ /* 0x000fe20000000000 */
[----:B------:R-:W-:Y:S01]  /*43e20*/  @P2 STG.E desc[UR22][R210.64], R239 ;  /* 0x000000efd2002986 */ /* 0x000fe2000c101916 */
[----:B------:R-:W-:Y:S01]  /*43e30*/  IMAD.MOV.U32 R182, RZ, RZ, R217 ;  /* 0x000000ffffb67224 */ /* 0x000fe200078e00d9 */
[----:B------:R-:W-:Y:S01]  /*43e40*/  MOV R177, R219 ;  /* 0x000000db00b17202 */ /* 0x000fe20000000f00 */
[----:B------:R-:W-:Y:S01]  /*43e50*/  IMAD.MOV.U32 R175, RZ, RZ, R216 ;  /* 0x000000ffffaf7224 */ /* 0x000fe200078e00d8 */
[----:B------:R-:W-:Y:S01]  /*43e60*/  @P5 STG.E desc[UR22][R208.64], R235 ;  /* 0x000000ebd0005986 */ /* 0x000fe2000c101916 */
[----:B------:R-:W-:Y:S01]  /*43e70*/  IMAD.MOV.U32 R178, RZ, RZ, R224 ;  /* 0x000000ffffb27224 */ /* 0x000fe200078e00e0 */
[----:B------:R-:W-:Y:S01]  /*43e80*/  MOV R179, R225 ;  /* 0x000000e100b37202 */ /* 0x000fe20000000f00 */
[----:B------:R-:W-:Y:S01]  /*43e90*/  IMAD.MOV.U32 R173, RZ, RZ, R221 ;  /* 0x000000ffffad7224 */ /* 0x000fe200078e00dd */
[----:B------:R-:W-:Y:S01]  /*43ea0*/  @P3 STG.E desc[UR22][R206.64], R233 ;  /* 0x000000e9ce003986 */ /* 0x000fe2000c101916 */
[----:B------:R-:W-:Y:S01]  /*43eb0*/  IMAD.MOV.U32 R176, RZ, RZ, R218 ;  /* 0x000000ffffb07224 */ /* 0x000fe200078e00da */
[----:B------:R-:W2:Y:S02]  /*43ec0*/  LDCU UR8, c[0x0][0x39c] ;  /* 0x00007380ff0877ac */ /* 0x000ea40008000800 */
[----:B------:R-:W-:Y:S04]  /*43ed0*/  @P4 STG.E desc[UR22][R204.64], R229 ;  /* 0x000000e5cc004986 */ /* 0x000fe8000c101916 */
[----:B------:R-:W-:Y:S01]  /*43ee0*/  @P0 STG.E desc[UR22][R202.64], R227 ;  /* 0x000000e3ca000986 */ /* 0x000fe2000c101916 */
[----:B-----5:R-:W-:Y:S01]  /*43ef0*/  ISETP.LT.AND P5, PT, R234, UR4, !P1 ;  /* 0x00000004ea007c0c */ /* 0x020fe2000cfa1270 */
[----:B------:R-:W3:Y:S02]  /*43f00*/  LDCU UR4, c[0x0][0x39c] ;  /* 0x00007380ff0477ac */ /* 0x000ee40008000800 */
[----:B---3--:R-:W-:Y:S01]  /*43f10*/  ISETP.LT.AND P3, PT, R232, UR4, !P1 ;  /* 0x00000004e8007c0c */ /* 0x008fe2000cf61270 */
[----:B------:R-:W3:Y:S02]  /*43f20*/  LDCU UR4, c[0x0][0x39c] ;  /* 0x00007380ff0477ac */ /* 0x000ee40008000800 */
[----:B---3--:R-:W-:Y:S01]  /*43f30*/  ISETP.LT.AND P4, PT, R228, UR4, !P1 ;  /* 0x00000004e4007c0c */ /* 0x008fe2000cf81270 */
[----:B------:R-:W3:Y:S01]  /*43f40*/  LDCU UR4, c[0x0][0x39c] ;  /* 0x00007380ff0477ac */ /* 0x000ee20008000800 */
[----:B------:R-:W-:-:S13]  /*43f50*/  ISETP.LT.AND P2, PT, R238, UR19, !P1 ;  /* 0x00000013ee007c0c */ /* 0x000fda000cf41270 */
[----:B------:R-:W-:Y:S01]  /*43f60*/  @P2 STG.E desc[UR22][R200.64], R226 ;  /* 0x000000e2c8002986 */ /* 0x000fe2000c101916 */
[----:B---3--:R-:W-:Y:S01]  /*43f70*/  ISETP.LT.AND P0, PT, R171, UR4, !P1 ;  /* 0x00000004ab007c0c */ /* 0x008fe2000cf01270 */
[----:B------:R-:W3:Y:S02]  /*43f80*/  LDCU UR4, c[0x0][0x39c] ;  /* 0x00007380ff0477ac */ /* 0x000ee40008000800 */
[----:B------:R-:W4:Y:S01]  /*43f90*/  LDL.LU R171, [R1+0x1070] ;  /* 0x0010700001ab7983 */ /* 0x000f220000300800 */
[----:B---3--:R-:W-:Y:S01]  /*43fa0*/  ISETP.LT.AND P2, PT, R170, UR4, !P1 ;  /* 0x00000004aa007c0c */ /* 0x008fe2000cf41270 */
[----:B------:R-:W3:Y:S02]  /*43fb0*/  LDCU UR4, c[0x0][0x39c] ;  /* 0x00007380ff0477ac */ /* 0x000ee40008000800 */
[----:B------:R-:W5:Y:S04]  /*43fc0*/  LDL.LU R170, [R1+0x1074] ;  /* 0x0010740001aa7983 */ /* 0x000f680000300800 */
[----:B------:R-:W-:Y:S01]  /*43fd0*/  @P5 STG.E desc[UR22][R198.64], R223 ;  /* 0x000000dfc6005986 */ /* 0x000fe2000c101916 */
[----:B---3--:R-:W-:Y:S01]  /*43fe0*/  ISETP.LT.AND P5, PT, R172, UR4, !P1 ;  /* 0x00000004ac007c0c */ /* 0x008fe2000cfa1270 */
[----:B------:R-:W4:Y:S02]  /*43ff0*/  LDCU UR4, c[0x0][0x39c] ;  /* 0x00007380ff0477ac */ /* 0x000f240008000800 */
[----:B------:R-:W3:Y:S04]  /*44000*/  LDL.LU R172, [R1+0x1088] ;  /* 0x0010880001ac7983 */ /* 0x000ee80000300800 */
[----:B------:R-:W-:Y:S04]  /*44010*/  @P3 STG.E desc[UR22][R196.64], R220 ;  /* 0x000000dcc4003986 */ /* 0x000fe8000c101916 */
[----:B------:R-:W2:Y:S04]  /*44020*/  LDL.LU R174, [R1+0x108c] ;  /* 0x00108c0001ae7983 */ /* 0x000ea80000300800 */
[----:B------:R-:W-:Y:S04]  /*44030*/  @P4 STG.E desc[UR22][R212.64], R215 ;  /* 0x000000d7d4004986 */ /* 0x000fe8000c101916 */
[----:B------:R-:W-:Y:S01]  /*44040*/  @P0 STG.E desc[UR22][R230.64], R181 ;  /* 0x000000b5e6000986 */ /* 0x000fe2000c101916 */
[----:B----4-:R-:W-:Y:S01]  /*44050*/  ISETP.LT.AND P3, PT, R171, UR4, !P1 ;  /* 0x00000004ab007c0c */ /* 0x010fe2000cf61270 */
[----:B------:R-:W5:Y:S02]  /*44060*/  LDCU UR4, c[0x0][0x39c] ;  /* 0x00007380ff0477ac */ /* 0x000f640008000800 */
[----:B-----5:R-:W-:Y:S01]  /*44070*/  ISETP.LT.AND P4, PT, R170, UR4, !P1 ;  /* 0x00000004aa007c0c */ /* 0x020fe2000cf81270 */
[----:B------:R-:W3:Y:S01]  /*44080*/  LDCU UR4, c[0x0][0x39c] ;  /* 0x00007380ff0477ac */ /* 0x000ee20008000800 */
[----:B------:R-:W4:Y:S01]  /*44090*/  LDL.LU R170, [R1+0x1098] ;  /* 0x0010980001aa7983 */ /* 0x000f220000300800 */
[----:B---3--:R-:W-:Y:S01]  /*440a0*/  ISETP.LT.AND P0, PT, R172, UR4, !P1 ;  /* 0x00000004ac007c0c */ /* 0x008fe2000cf01270 */
[----:B------:R-:W2:Y:S02]  /*440b0*/  LDCU UR4, c[0x0][0x39c] ;  /* 0x00007380ff0477ac */ /* 0x000ea40008000800 */
[----:B------:R-:W3:Y:S04]  /*440c0*/  LDL.LU R172, [R1+0x10a8] ;  /* 0x0010a80001ac7983 */ /* 0x000ee80000300800 */
[----:B------:R5:W-:Y:S01]  /*440d0*/  @P2 STG.E desc[UR22][R236.64], R182 ;  /* 0x000000b6ec002986 */ /* 0x000be2000c101916 */
[----:B--2---:R-:W-:Y:S01]  /*440e0*/  ISETP.LT.AND P2, PT, R174, UR4, !P1 ;  /* 0x00000004ae007c0c */ /* 0x004fe2000cf41270 */
[----:B------:R-:W4:Y:S01]  /*440f0*/  LDCU UR4, c[0x0][0x39c] ;  /* 0x00007380ff0477ac */ /* 0x000f220008000800 */
[----:B------:R-:W-:-:S02]  /*44100*/  IMAD.MOV.U32 R171, RZ, RZ, R214 ;  /* 0x000000ffffab7224 */ /* 0x000fc400078e00d6 */
[----:B------:R-:W-:Y:S01]  /*44110*/  IMAD.MOV.U32 R185, RZ, RZ, R177 ;  /* 0x000000ffffb97224 */ /* 0x000fe200078e00b1 */
[----:B------:R-:W-:Y:S02]  /*44120*/  MOV R177, R175 ;  /* 0x000000af00b17202 */ /* 0x000fe40000000f00 */
[----:B------:R-:W2:Y:S04]  /*44130*/  LDL.LU R175, [R1+0x10ac] ;  /* 0x0010ac0001af7983 */ /* 0x000ea80000300800 */
[----:B------:R1:W-:Y:S04]  /*44140*/  @P5 STG.E desc[UR22][R242.64], R171 ;  /* 0x000000abf2005986 */ /* 0x0003e8000c101916 */
[----:B------:R-:W2:Y:S04]  /*44150*/  LDL.LU.64 R186, [R1+0x1d0] ;  /* 0x0001d00001ba7983 */ /* 0x000ea80000300a00 */
[----:B------:R-:W2:Y:S04]  /*44160*/  LDL.LU R188, [R1+0x38] ;  /* 0x0000380001bc7983 */ /* 0x000ea80000300800 */
[----:B------:R1:W-:Y:S01]  /*44170*/  @P3 STG.E desc[UR22][R178.64], R173 ;  /* 0x000000adb2003986 */ /* 0x0003e2000c101916 */
[----:B----4-:R-:W-:Y:S01]  /*44180*/  ISETP.LT.AND P5, PT, R170, UR4, !P1 ;  /* 0x00000004aa007c0c */ /* 0x010fe2000cfa1270 */
[----:B------:R-:W3:Y:S02]  /*44190*/  LDCU UR4, c[0x0][0x39c] ;  /* 0x00007380ff0477ac */ /* 0x000ee40008000800 */
[----:B------:R-:W4:Y:S04]  /*441a0*/  LDL.LU R170, [R1+0x11d0] ;  /* 0x0011d00001aa7983 */ /* 0x000f280000300800 */
[----:B-----5:R-:W5:Y:S04]  /*441b0*/  LDL.LU.64 R182, [R1+0x1c8] ;  /* 0x0001c80001b67983 */ /* 0x020f680000300a00 */
[----:B-1----:R-:W5:Y:S01]  /*441c0*/  LDL.LU R171, [R1+0x3c] ;  /* 0x00003c0001ab7983 */ /* 0x002f620000300800 */
[----:B---3--:R-:W-:Y:S01]  /*441d0*/  ISETP.LT.AND P3, PT, R172, UR4, !P1 ;  /* 0x00000004ac007c0c */ /* 0x008fe2000cf61270 */
[----:B------:R-:W-:-:S02]  /*441e0*/  IMAD.MOV.U32 R184, RZ, RZ, R176 ;  /* 0x000000ffffb87224 */ /* 0x000fc400078e00b0 */
[----:B------:R-:W3:Y:S01]  /*441f0*/  LDL.LU R172, [R1+0x11c8] ;  /* 0x0011c80001ac7983 */ /* 0x000ee20000300800 */
[----:B------:R-:W2:Y:S03]  /*44200*/  LDCU UR4, c[0x0][0x39c] ;  /* 0x00007380ff0477ac */ /* 0x000ea60008000800 */
[----:B------:R-:W3:Y:S04]  /*44210*/  LDL.LU.64 R180, [R1+0x1c0] ;  /* 0x0001c00001b47983 */ /* 0x000ee80000300a00 */
[----:B------:R-:W3:Y:S04]  /*44220*/  LDL.LU R173, [R1+0x40] ;  /* 0x0000400001ad7983 */ /* 0x000ee80000300800 */
[----:B------:R-:W3:Y:S04]  /*44230*/  LDL.LU.64 R178, [R1+0x1b8] ;  /* 0x0001b80001b27983 */ /* 0x000ee80000300a00 */
[----:B------:R-:W3:Y:S04]  /*44240*/  LDL.LU R174, [R1+0x44] ;  /* 0x0000440001ae7983 */ /* 0x000ee80000300800 */
[----:B------:R1:W-:Y:S04]  /*44250*/  @P4 STG.E desc[UR22][R184.64], R177 ;  /* 0x000000b1b8004986 */ /* 0x0003e8000c101916 */
[----:B-1----:R-:W3:Y:S01]  /*44260*/  LDL.LU R177, [R1+0x11c4] ;  /* 0x0011c40001b17983 */ /* 0x002ee20000300800 */
[----:B--2---:R-:W-:Y:S01]  /*44270*/  ISETP.LT.AND P4, PT, R175, UR4, !P1 ;  /* 0x00000004af007c0c */ /* 0x004fe2000cf81270 */
[----:B------:R-:W4:Y:S02]  /*44280*/  LDCU UR4, c[0x0][0x39c] ;  /* 0x00007380ff0477ac */ /* 0x000f240008000800 */
[----:B------:R-:W2:Y:S04]  /*44290*/  LDL.LU.64 R194, [R1+0x1b0] ;  /* 0x0001b00001c27983 */ /* 0x000ea80000300a00 */
[----:B------:R-:W2:Y:S04]  /*442a0*/  LDL.LU R176, [R1+0x48] ;  /* 0x0000480001b07983 */ /* 0x000ea80000300800 */
[----:B------:R-:W2:Y:S04]  /*442b0*/  LDL.LU.64 R184, [R1+0x1a8] ;  /* 0x0001a80001b87983 */ /* 0x000ea80000300a00 */
[----:B------:R-:W-:Y:S04]  /*442c0*/  @P0 STG.E desc[UR22][R186.64], R188 ;  /* 0x000000bcba000986 */ /* 0x000fe8000c101916 */
[----:B------:R-:W2:Y:S04]  /*442d0*/  LDL.LU R175, [R1+0x4c] ;  /* 0x00004c0001af7983 */ /* 0x000ea80000300800 */
[----:B-----5:R1:W-:Y:S04]  /*442e0*/  @P2 STG.E desc[UR22][R182.64], R171 ;  /* 0x000000abb6002986 */ /* 0x0203e8000c101916 */
[----:B-1----:R-:W5:Y:S01]  /*442f0*/  LDL.LU R171, [R1+0x11bc] ;  /* 0x0011bc0001ab7983 */ /* 0x002f620000300800 */
[----:B----4-:R-:W-:Y:S01]  /*44300*/  ISETP.LT.AND P0, PT, R170, UR4, !P1 ;  /* 0x00000004aa007c0c */ /* 0x010fe2000cf01270 */
[----:B------:R-:W1:Y:S02]  /*44310*/  LDCU UR4, c[0x0][0x39c] ;  /* 0x00007380ff0477ac */ /* 0x000e640008000800 */
[----:B------:R-:W4:Y:S04]  /*44320*/  LDL.LU.64 R188, [R1+0x1a0] ;  /* 0x0001a00001bc7983 */ /* 0x000f280000300a00 */
[----:B------:R-:W4:Y:S04]  /*44330*/  LDL.LU R170, [R1+0x50] ;  /* 0x0000500001aa7983 */ /* 0x000f280000300800 */
[----:B---3--:R3:W-:Y:S04]  /*44340*/  @P5 STG.E desc[UR22][R180.64], R173 ;  /* 0x000000adb4005986 */ /* 0x0087e8000c101916 */
[----:B---3--:R-:W3:Y:S01]  /*44350*/  LDL.LU R173, [R1+0x11b8] ;  /* 0x0011b80001ad7983 */ /* 0x008ee20000300800 */
[----:B-1----:R-:W-:Y:S01]  /*44360*/  ISETP.LT.AND P2, PT, R172, UR4, !P1 ;  /* 0x00000004ac007c0c */ /* 0x002fe2000cf41270 */
[----:B------:R-:W1:Y:S02]  /*44370*/  LDCU UR4, c[0x0][0x39c] ;  /* 0x00007380ff0477ac */ /* 0x000e640008000800 */
[----:B------:R-:W4:Y:S04]  /*44380*/  LDL.LU.64 R186, [R1+0x198] ;  /* 0x0001980001ba7983 */ /* 0x000f280000300a00 */
[----:B------:R-:W4:Y:S04]  /*44390*/  LDL.LU R172, [R1+0x54] ;  /* 0x0000540001ac7983 */ /* 0x000f280000300800 */
[----:B------:R1:W-:Y:S04]  /*443a0*/  @P3 STG.E desc[UR22][R178.64], R174 ;  /* 0x000000aeb2003986 */ /* 0x0003e8000c101916 */
[----:B-1----:R-:W4:Y:S01]  /*443b0*/  LDL.LU R174, [R1+0x11ac] ;  /* 0x0011ac0001ae7983 */ /* 0x002f220000300800 */
[----:B------:R-:W-:Y:S01]  /*443c0*/  ISETP.LT.AND P5, PT, R177, UR4, !P1 ;  /* 0x00000004b1007c0c */ /* 0x000fe2000cfa1270 */
[----:B------:R-:W5:Y:S02]  /*443d0*/  LDCU UR4, c[0x0][0x39c] ;  /* 0x00007380ff0477ac */ /* 0x000f640008000800 */
[----:B------:R-:W4:Y:S04]  /*443e0*/  LDL.LU.64 R236, [R1+0x190] ;  /* 0x0001900001ec7983 */ /* 0x000f280000300a00 */
[----:B------:R-:W4:Y:S04]  /*443f0*/  LDL.LU R180, [R1+0x58] ;  /* 0x0000580001b47983 */ /* 0x000f280000300800 */
[----:B------:R-:W4:Y:S04]  /*44400*/  LDL.LU.64 R230, [R1+0x188] ;  /* 0x0001880001e67983 */ /* 0x000f280000300a00 */
[----:B------:R-:W4:Y:S04]  /*44410*/  LDL.LU R177, [R1+0x5c] ;  /* 0x00005c0001b17983 */ /* 0x000f280000300800 */
[----:B------:R-:W4:Y:S04]  /*44420*/  LDL.LU R182, [R1+0x11a8] ;  /* 0x0011a80001b67983 */ /* 0x000f280000300800 */
[----:B------:R-:W4:Y:S04]  /*44430*/  LDL.LU.64 R178, [R1+0x180] ;  /* 0x0001800001b27983 */ /* 0x000f280000300a00 */
[----:B--2---:R1:W-:Y:S01]  /*44440*/  @P4 STG.E desc[UR22][R194.64], R176 ;  /* 0x000000b0c2004986 */ /* 0x0043e2000c101916 */
[----:B-----5:R-:W-:Y:S01]  /*44450*/  ISETP.LT.AND P3, PT, R171, UR4, !P1 ;  /* 0x00000004ab007c0c */ /* 0x020fe2000cf61270 */
[----:B------:R-:W3:Y:S02]  /*44460*/  LDCU UR4, c[0x0][0x39c] ;  /* 0x00007380ff0477ac */ /* 0x000ee40008000800 */
[----:B------:R-:W2:Y:S04]  /*44470*/  LDL.LU R171, [R1+0x60] ;  /* 0x0000600001ab7983 */ /* 0x000ea80000300800 */
[----:B------:R-:W5:Y:S04]  /*44480*/  LDL.LU R181, [R1+0x11a4] ;  /* 0x0011a40001b57983 */ /* 0x000f680000300800 */
[----:B-1----:R-:W2:Y:S01]  /*44490*/  LDL.LU.64 R194, [R1+0x178] ;  /* 0x0001780001c27983 */ /* 0x002ea20000300a00 */
[----:B---3--:R-:W-:Y:S01]  /*444a0*/  ISETP.LT.AND P4, PT, R173, UR4, !P1 ;  /* 0x00000004ad007c0c */ /* 0x008fe2000cf81270 */
[----:B------:R-:W4:Y:S02]  /*444b0*/  LDCU UR4, c[0x0][0x39c] ;  /* 0x00007380ff0477ac */ /* 0x000f240008000800 */
[----:B------:R-:W3:Y:S04]  /*444c0*/  LDL.LU R173, [R1+0x64] ;  /* 0x0000640001ad7983 */ /* 0x000ee80000300800 */
[----:B------:R-:W2:Y:S04]  /*444d0*/  LDL.LU R176, [R1+0x11a0] ;  /* 0x0011a00001b07983 */ /* 0x000ea80000300800 */
[----:B------:R1:W-:Y:S04]  /*444e0*/  @P0 STG.E desc[UR22][R184.64], R175 ;  /* 0x000000afb8000986 */ /* 0x0003e8000c101916 */
[----:B-1----:R-:W3:Y:S01]  /*444f0*/  LDL.LU.64 R184, [R1+0x170] ;  /* 0x0001700001b87983 */ /* 0x002ee20000300a00 */
[----:B----4-:R-:W-:Y:S01]  /*44500*/  ISETP.LT.AND P0, PT, R174, UR4, !P1 ;  /* 0x00000004ae007c0c */ /* 0x010fe2000cf01270 */
[----:B------:R-:W1:Y:S02]  /*44510*/  LDCU UR4, c[0x0][0x39c] ;  /* 0x00007380ff0477ac */ /* 0x000e640008000800 */
[----:B------:R-:W4:Y:S04]  /*44520*/  LDL.LU R175, [R1+0x68] ;  /* 0x0000680001af7983 */ /* 0x000f280000300800 */
[----:B------:R-:W3:Y:S04]  /*44530*/  LDL.LU R174, [R1+0x119c] ;  /* 0x00119c0001ae7983 */ /* 0x000ee80000300800 */
[----:B------:R1:W-:Y:S02]  /*44540*/  @P2 STG.E desc[UR22][R188.64], R170 ;  /* 0x000000aabc002986 */ /* 0x0003e4000c101916 */
[----:B-1----:R-:W-:Y:S01]  /*44550*/  ISETP.LT.AND P2, PT, R182, UR4, !P1 ;  /* 0x00000004b6007c0c */ /* 0x002fe2000cf41270 */
[----:B------:R-:W5:Y:S01]  /*44560*/  LDCU UR4, c[0x0][0x39c] ;  /* 0x00007380ff0477ac */ /* 0x000f620008000800 */
[----:B------:R-:W4:Y:S04]  /*44570*/  LDL.LU R170, [R1+0x1194] ;  /* 0x0011940001aa7983 */ /* 0x000f280000300800 */
[----:B------:R-:W4:Y:S04]  /*44580*/  LDL.LU.64 R188, [R1+0x168] ;  /* 0x0001680001bc7983 */ /* 0x000f280000300a00 */
[----:B------:R1:W-:Y:S04]  /*44590*/  @P5 STG.E desc[UR22][R186.64], R172 ;  /* 0x000000acba005986 */ /* 0x0003e8000c101916 */
[----:B------:R-:W4:Y:S04]  /*445a0*/  LDL.LU R182, [R1+0x6c] ;  /* 0x00006c0001b67983 */ /* 0x000f280000300800 */
[----:B-1----:R-:W4:Y:S04]  /*445b0*/  LDL.LU R172, [R1+0x118c] ;  /* 0x00118c0001ac7983 */ /* 0x002f280000300800 */
[----:B------:R-:W4:Y:S04]  /*445c0*/  LDL.LU.64 R186, [R1+0x160] ;  /* 0x0001600001ba7983 */ /* 0x000f280000300a00 */
[----:B------:R-:W-:Y:S04]  /*445d0*/  @P3 STG.E desc[UR22][R236.64], R180 ;  /* 0x000000b4ec003986 */ /* 0x000fe8000c101916 */
[----:B------:R-:W-:Y:S01]  /*445e0*/  @P4 STG.E desc[UR22][R230.64], R177 ;  /* 0x000000b1e6004986 */ /* 0x000fe2000c101916 */
[----:B-----5:R-:W-:Y:S01]  /*445f0*/  ISETP.LT.AND P5, PT, R181, UR4, !P1 ;  /* 0x00000004b5007c0c */ /* 0x020fe2000cfa1270 */
[----:B------:R-:W2:Y:S02]  /*44600*/  LDCU UR4, c[0x0][0x39c] ;  /* 0x00007380ff0477ac */ /* 0x000ea40008000800 */
[----:B------:R-:W5:Y:S01]  /*44610*/  LDL.LU R181, [R1+0x70] ;  /* 0x0000700001b57983 */ /* 0x000f620000300800 */
[----:B--2---:R-:W-:-:S03]  /*44620*/  ISETP.LT.AND P3, PT, R176, UR4, !P1 ;  /* 0x00000004b0007c0c */ /* 0x004fc6000cf61270 */
[----:B------:R1:W-:Y:S01]  /*44630*/  @P0 STG.E desc[UR22][R178.64], R171 ;  /* 0x000000abb2000986 */ /* 0x0003e2000c101916 */
[----:B------:R-:W3:Y:S03]  /*44640*/  LDCU UR4, c[0x0][0x39c] ;  /* 0x00007380ff0477ac */ /* 0x000ee60008000800 */
[----:B------:R-:W2:Y:S04]  /*44650*/  LDL.LU R176, [R1+0x1188] ;  /* 0x0011880001b07983 */ /* 0x000ea80000300800 */
[----:B-1----:R-:W5:Y:S01]  /*44660*/  LDL.LU R178, [R1+0x1184] ;  /* 0x0011840001b27983 */ /* 0x002f620000300800 */
[----:B---3--:R-:W-:Y:S01]  /*44670*/  ISETP.LT.AND P4, PT, R174, UR4, !P1 ;  /* 0x00000004ae007c0c */ /* 0x008fe2000cf81270 */
[----:B------:R-:W4:Y:S02]  /*44680*/  LDCU UR4, c[0x0][0x39c] ;  /* 0x00007380ff0477ac */ /* 0x000f240008000800 */
[----:B----4-:R-:W-:Y:S01]  /*44690*/  ISETP.LT.AND P0, PT, R170, UR4, !P1 ;  /* 0x00000004aa007c0c */ /* 0x010fe2000cf01270 */
[----:B------:R-:W1:Y:S01]  /*446a0*/  LDCU UR4, c[0x0][0x39c] ;  /* 0x00007380ff0477ac */ /* 0x000e620008000800 */
[----:B------:R-:W3:Y:S04]  /*446b0*/  LDL.LU.64 R170, [R1+0x158] ;  /* 0x0001580001aa7983 */ /* 0x000ee80000300a00 */
[----:B------:R4:W-:Y:S04]  /*446c0*/  @P2 STG.E desc[UR22][R194.64], R173 ;  /* 0x000000adc2002986 */ /* 0x0009e8000c101916 */
[----:B------:R-:W3:Y:S04]  /*446d0*/  LDL.LU R237, [R1+0x74] ;  /* 0x0000740001ed7983 */ /* 0x000ee80000300800 */
[----:B------:R4:W-:Y:S01]  /*446e0*/  @P5 STG.E desc[UR22][R184.64], R175 ;  /* 0x000000afb8005986 */ /* 0x0009e2000c101916 */
[----:B-1----:R-:W-:Y:S01]  /*446f0*/  ISETP.LT.AND P2, PT, R172, UR4, !P1 ;  /* 0x00000004ac007c0c */ /* 0x002fe2000cf41270 */
[----:B------:R-:W2:Y:S02]  /*44700*/  LDCU UR4, c[0x0][0x39c] ;  /* 0x00007380ff0477ac */ /* 0x000ea40008000800 */
[----:B----4-:R-:W4:Y:S04]  /*44710*/  LDL.LU.64 R172, [R1+0x150] ;  /* 0x0001500001ac7983 */ /* 0x010f280000300a00 */
[----:B------:R-:W4:Y:S04]  /*44720*/  LDL.LU R230, [R1+0x78] ;  /* 0x0000780001e67983 */ /* 0x000f280000300800 */
[----:B------:R-:W3:Y:S04]  /*44730*/  LDL.LU R184, [R1+0x1180] ;  /* 0x0011800001b87983 */ /* 0x000ee80000300800 */
[----:B------:R-:W3:Y:S04]  /*44740*/  LDL.LU.64 R174, [R1+0x148] ;  /* 0x0001480001ae7983 */ /* 0x000ee80000300a00 */
[----:B------:R-:W3:Y:S04]  /*44750*/  LDL.LU R195, [R1+0x7c] ;  /* 0x00007c0001c37983 */ /* 0x000ee80000300800 */
[----:B------:R1:W-:Y:S01]  /*44760*/  @P3 STG.E desc[UR22][R188.64], R182 ;  /* 0x000000b6bc003986 */ /* 0x0003e2000c101916 */
[----:B------:R-:W-:-:S05]  /*44770*/  VIADD R3, R3, UR5 ;  /* 0x0000000503037c36 */ /* 0x000fca0008000000 */
[----:B------:R-:W-:-:S04]  /*44780*/  LEA R190, P6, R3, R2, 0x2 ;  /* 0x0000000203be7211 */ /* 0x000fc800078c10ff */
[C---:B------:R-:W-:Y:S02]  /*44790*/  LEA.HI.X.SX32 R191, R3.reuse, R0, 0x2, P6 ;  /* 0x0000000003bf7211 */ /* 0x040fe400030f16ff */
[----:B------:R-:W-:-:S04]  /*447a0*/  IADD3 R3, PT, PT, R3, UR5, RZ ;  /* 0x0000000503037c10 */ /* 0x000fc8000fffe0ff */
[----:B------:R-:W-:-:S04]  /*447b0*/  LEA R192, P6, R3, R2, 0x2 ;  /* 0x0000000203c07211 */ /* 0x000fc800078c10ff */
[C---:B------:R-:W-:Y:S01]  /*447c0*/  LEA.HI.X.SX32 R193, R3.reuse, R0, 0x2, P6 ;  /* 0x0000000003c17211 */ /* 0x040fe200030f16ff */
[----:B------:R-:W-:-:S05]  /*447d0*/  VIADD R3, R3, UR5 ;  /* 0x0000000503037c36 */ /* 0x000fca0008000000 */
        /* <DEDUP_REMOVED lines=13> */
[C---:B------:R-:W-:Y:S02]  /*448b0*/  LEA.HI.X.SX32 R241, R3.reuse, R0, 0x2, P6 ;  /* 0x0000000003f17211 */ /* 0x040fe400030f16ff */
[----:B------:R-:W-:-:S04]  /*448c0*/  IADD3 R3, PT, PT, R3, UR5, RZ ;  /* 0x0000000503037c10 */ /* 0x000fc8000fffe0ff */
[----:B------:R-:W-:Y:S02]  /*448d0*/  LEA R238, P6, R3, R2, 0x2 ;  /* 0x0000000203ee7211 */ /* 0x000fe400078c10ff */
[----:B--2---:R-:W-:Y:S01]  /*448e0*/  ISETP.LT.AND P5, PT, R176, UR4, !P1 ;  /* 0x00000004b0007c0c */ /* 0x004fe2000cfa1270 */
[----:B------:R-:W5:Y:S01]  /*448f0*/  LDCU UR4, c[0x0][0x39c] ;  /* 0x00007380ff0477ac */ /* 0x000f620008000800 */
[----:B------:R-:W2:Y:S04]  /*44900*/  LDL.LU.64 R176, [R1+0x140] ;  /* 0x0001400001b07983 */ /* 0x000ea80000300a00 */
[----:B------:R-:W2:Y:S04]  /*44910*/  LDL.LU R236, [R1+0x80] ;  /* 0x0000800001ec7983 */ /* 0x000ea80000300800 */
[----:B-1----:R-:W2:Y:S01]  /*44920*/  LDL.LU R182, [R1+0x1170] ;  /* 0x0011700001b67983 */ /* 0x002ea20000300800 */
[----:B-----5:R-:W-:-:S03]  /*44930*/  ISETP.LT.AND P3, PT, R178, UR4, !P1 ;  /* 0x00000004b2007c0c */ /* 0x020fc6000cf61270 */
[----:B------:R1:W-:Y:S01]  /*44940*/  @P4 STG.E desc[UR22][R186.64], R181 ;  /* 0x000000b5ba004986 */ /* 0x0003e2000c101916 */
[----:B------:R-:W-:-:S03]  /*44950*/  LEA.HI.X.SX32 R239, R3, R0, 0x2, P6 ;  /* 0x0000000003ef7211 */ /* 0x000fc600030f16ff */
[----:B------:R-:W5:Y:S01]  /*44960*/  LDL.LU.64 R178, [R1+0x138] ;  /* 0x0001380001b27983 */ /* 0x000f620000300a00 */
[----:B------:R-:W3:Y:S03]  /*44970*/  LDCU UR4, c[0x0][0x39c] ;  /* 0x00007380ff0477ac */ /* 0x000ee60008000800 */
[----:B------:R-:W5:Y:S04]  /*44980*/  LDL.LU R243, [R1+0x84] ;  /* 0x0000840001f37983 */ /* 0x000f680000300800 */
[----:B------:R-:W5:Y:S04]  /*44990*/  LDL.LU R194, [R1+0x116c] ;  /* 0x00116c0001c27983 */ /* 0x000f680000300800 */
[----:B-1----:R-:W5:Y:S04]  /*449a0*/  LDL.LU.64 R180, [R1+0x130] ;  /* 0x0001300001b47983 */ /* 0x002f680000300a00 */
[----:B------:R-:W5:Y:S04]  /*449b0*/  LDL.LU R183, [R1+0x88] ;  /* 0x0000880001b77983 */ /* 0x000f680000300800 */
[----:B------:R-:W5:Y:S01]  /*449c0*/  LDL.LU R231, [R1+0x1168] ;  /* 0x0011680001e77983 */ /* 0x000f620000300800 */
        /* <DEDUP_REMOVED lines=39> */
[----:B------:R-:W-:Y:S01]  /*44c40*/  VIADD R3, R3, UR5 ;  /* 0x0000000503037c36 */ /* 0x000fe20008000000 */
[----:B---3--:R-:W-:Y:S01]  /*44c50*/  ISETP.LT.AND P4, PT, R184, UR4, !P1 ;  /* 0x00000004b8007c0c */ /* 0x008fe2000cf81270 */
[----:B------:R-:W2:Y:S01]  /*44c60*/  LDCU UR4, c[0x0][0x39c] ;  /* 0x00007380ff0477ac */ /* 0x000ea20008000800 */
[----:B------:R-:W3:Y:S02]  /*44c70*/  LDL.LU.64 R184, [R1+0x128] ;  /* 0x0001280001b87983 */ /* 0x000ee40000300a00 */
[C---:B------:R-:W-:Y:S02]  /*44c80*/  LEA R206, P6, R3.reuse, R2, 0x2 ;  /* 0x0000000203ce7211 */ /* 0x040fe400078c10ff */
[----:B------:R-:W3:Y:S02]  /*44c90*/  LDL.LU R188, [R1+0x8c] ;  /* 0x00008c0001bc7983 */ /* 0x000ee40000300800 */
[C---:B------:R-:W-:Y:S01]  /*44ca0*/  LEA.HI.X.SX32 R207, R3.reuse, R0, 0x2, P6 ;  /* 0x0000000003cf7211 */ /* 0x040fe200030f16ff */
[----:B------:R-:W-:Y:S01]  /*44cb0*/  VIADD R3, R3, UR5 ;  /* 0x0000000503037c36 */ /* 0x000fe20008000000 */
[----:B------:R-:W3:Y:S04]  /*44cc0*/  LDL.LU.64 R186, [R1+0x120] ;  /* 0x0001200001ba7983 */ /* 0x000ee80000300a00 */
[C---:B------:R-:W-:Y:S01]  /*44cd0*/  LEA R204, P6, R3.reuse, R2, 0x2 ;  /* 0x0000000203cc7211 */ /* 0x040fe200078c10ff */
[----:B------:R-:W3:Y:S03]  /*44ce0*/  LDL.LU R189, [R1+0x90] ;  /* 0x0000900001bd7983 */ /* 0x000ee60000300800 */
[C---:B------:R-:W-:Y:S01]  /*44cf0*/  LEA.HI.X.SX32 R205, R3.reuse, R0, 0x2, P6 ;  /* 0x0000000003cd7211 */ /* 0x040fe200030f16ff */
[----:B------:R-:W-:Y:S01]  /*44d00*/  VIADD R3, R3, UR5 ;  /* 0x0000000503037c36 */ /* 0x000fe20008000000 */
[----:B------:R1:W-:Y:S04]  /*44d10*/  @P0 STG.E desc[UR22][R170.64], R237 ;  /* 0x000000edaa000986 */ /* 0x0003e8000c101916 */
[C---:B------:R-:W-:Y:S01]  /*44d20*/  LEA R202, P6, R3.reuse, R2, 0x2 ;  /* 0x0000000203ca7211 */ /* 0x040fe200078c10ff */
[----:B-1----:R-:W3:Y:S03]  /*44d30*/  LDL.LU.64 R170, [R1+0x1460] ;  /* 0x0014600001aa7983 */ /* 0x002ee60000300a00 */
        /* <DEDUP_REMOVED lines=8> */
[C---:B------:R-:W-:Y:S01]  /*44dc0*/  LEA R198, P6, R3.reuse, R2, 0x2 ;  /* 0x0000000203c67211 */ /* 0x040fe200078c10ff */
[----:B----4-:R1:W-:Y:S03]  /*44dd0*/  @P2 STG.E desc[UR22][R172.64], R230 ;  /* 0x000000e6ac002986 */ /* 0x0103e6000c101916 */
[----:B------:R-:W-:Y:S02]  /*44de0*/  LEA.HI.X.SX32 R199, R3, R0, 0x2, P6 ;  /* 0x0000000003c77211 */ /* 0x000fe400030f16ff */
[----:B------:R-:W-:Y:S02]  /*44df0*/  ISETP.NE.AND P6, PT, R252, RZ, PT ;  /* 0x000000fffc00720c */ /* 0x000fe40003fc5270 */
[----:B--2---:R-:W-:Y:S01]  /*44e00*/  ISETP.LT.AND P0, PT, R182, UR4, !P1 ;  /* 0x00000004b6007c0c */ /* 0x004fe2000cf01270 */
[----:B------:R-:W5:Y:S01]  /*44e10*/  LDCU UR4, c[0x0][0x39c] ;  /* 0x00007380ff0477ac */ /* 0x000f620008000800 */
[----:B------:R-:W2:Y:S04]  /*44e20*/  LDL.LU R182, [R1+0x1164] ;  /* 0x0011640001b67983 */ /* 0x000ea80000300800 */
[----:B------:R-:W4:Y:S04]  /*44e30*/  LDL.LU R237, [R1+0x1160] ;  /* 0x0011600001ed7983 */ /* 0x000f280000300800 */
[----:B------:R-:W4:Y:S04]  /*44e40*/  LDL.LU R252, [R1+0x94] ;  /* 0x0000940001fc7983 */ /* 0x000f280000300800 */
[----:B-1----:R-:W4:Y:S04]  /*44e50*/  LDL.LU.64 R172, [R1+0x1458] ;  /* 0x0014580001ac7983 */ /* 0x002f280000300a00 */
[----:B------:R-:W4:Y:S01]  /*44e60*/  LDL.LU R230, [R1+0x98] ;  /* 0x0000980001e67983 */ /* 0x000f220000300800 */
[----:B-----5:R-:W-:Y:S01]  /*44e70*/  ISETP.LT.AND P2, PT, R194, UR4, !P1 ;  /* 0x00000004c2007c0c */ /* 0x020fe2000cf41270 */
[----:B------:R-:W1:Y:S02]  /*44e80*/  LDCU UR4, c[0x0][0x39c] ;  /* 0x00007380ff0477ac */ /* 0x000e640008000800 */
[----:B------:R-:W5:Y:S04]  /*44e90*/  LDL.LU R194, [R1+0x1158] ;  /* 0x0011580001c27983 */ /* 0x000f680000300800 */
[----:B------:R1:W-:Y:S04]  /*44ea0*/  @P5 STG.E desc[UR22][R174.64], R195 ;  /* 0x000000c3ae005986 */ /* 0x0003e8000c101916 */
[----:B-1----:R-:W5:Y:S01]  /*44eb0*/  LDL.LU.64 R174, [R1+0x1450] ;  /* 0x0014500001ae7983 */ /* 0x002f620000300a00 */
[----:B------:R-:W-:Y:S01]  /*44ec0*/  ISETP.LT.AND P5, PT, R231, UR4, !P1 ;  /* 0x00000004e7007c0c */ /* 0x000fe2000cfa1270 */
[----:B------:R-:W2:Y:S02]  /*44ed0*/  LDCU UR4, c[0x0][0x39c] ;  /* 0x00007380ff0477ac */ /* 0x000ea40008000800 */
[----:B------:R-:W5:Y:S04]  /*44ee0*/  LDL.LU R195, [R1+0x9c] ;  /* 0x00009c0001c37983 */ /* 0x000f680000300800 */
[----:B------:R-:W5:Y:S04]  /*44ef0*/  LDL.LU R231, [R1+0x1150] ;  /* 0x0011500001e77983 */ /* 0x000f680000300800 */
[----:B------:R1:W-:Y:S04]  /*44f00*/  @P3 STG.E desc[UR22][R176.64], R236 ;  /* 0x000000ecb0003986 */ /* 0x0003e8000c101916 */
[----:B-1----:R-:W5:Y:S04]  /*44f10*/  LDL.LU.64 R176, [R1+0x1448] ;  /* 0x0014480001b07983 */ /* 0x002f680000300a00 */
[----:B------:R-:W5:Y:S04]  /*44f20*/  LDL.LU R236, [R1+0x114c] ;  /* 0x00114c0001ec7983 */ /* 0x000f680000300800 */
[----:B------:R-:W5:Y:S04]  /*44f30*/  LDL.LU R242, [R1+0xa0] ;  /* 0x0000a00001f27983 */ /* 0x000f680000300800 */
[----:B------:R1:W-:Y:S04]  /*44f40*/  @P4 STG.E desc[UR22][R178.64], R243 ;  /* 0x000000f3b2004986 */ /* 0x0003e8000c101916 */
[----:B------:R1:W-:Y:S04]  /*44f50*/  @P0 STG.E desc[UR22][R180.64], R183 ;  /* 0x000000b7b4000986 */ /* 0x0003e8000c101916 */
[----:B---3--:R3:W-:Y:S01]  /*44f60*/  @P2 STG.E desc[UR22][R184.64], R188 ;  /* 0x000000bcb8002986 */ /* 0x0087e2000c101916 */
[----:B--2---:R-:W-:Y:S01]  /*44f70*/  ISETP.LT.AND P3, PT, R182, UR4, !P1 ;  /* 0x00000004b6007c0c */ /* 0x004fe2000cf61270 */
[----:B------:R-:W4:Y:S02]  /*44f80*/  LDCU UR4, c[0x0][0x39c] ;  /* 0x00007380ff0477ac */ /* 0x000f240008000800 */
[----:B------:R-:W2:Y:S04]  /*44f90*/  LDL.LU R182, [R1+0x1440] ;  /* 0x0014400001b67983 */ /* 0x000ea80000300800 */
[----:B-1----:R-:W2:Y:S04]  /*44fa0*/  LDL.LU.64 R178, [R1+0x1438] ;  /* 0x0014380001b27983 */ /* 0x002ea80000300a00 */
[----:B------:R-:W2:Y:S01]  /*44fb0*/  LDL.LU R243, [R1+0x1148] ;  /* 0x0011480001f37983 */ /* 0x000ea20000300800 */
[----:B----4-:R-:W-:Y:S01]  /*44fc0*/  ISETP.LT.AND P4, PT, R237, UR4, !P1 ;  /* 0x00000004ed007c0c */ /* 0x010fe2000cf81270 */
[----:B------:R-:W5:Y:S02]  /*44fd0*/  LDCU UR4, c[0x0][0x39c] ;  /* 0x00007380ff0477ac */ /* 0x000f640008000800 */
[----:B------:R-:W4:Y:S04]  /*44fe0*/  LDL.LU R237, [R1+0xa4] ;  /* 0x0000a40001ed7983 */ /* 0x000f280000300800 */
[----:B------:R-:W4:Y:S04]  /*44ff0*/  LDL.LU.64 R180, [R1+0x1430] ;  /* 0x0014300001b47983 */ /* 0x000f280000300a00 */
[----:B------:R-:W4:Y:S01]  /*45000*/  LDL.LU R183, [R1+0x1428] ;  /* 0x0014280001b77983 */ /* 0x000f220000300800 */
[----:B-----5:R-:W-:Y:S01]  /*45010*/  ISETP.LT.AND P0, PT, R194, UR4, !P1 ;  /* 0x00000004c2007c0c */ /* 0x020fe2000cf01270 */
[----:B------:R-:W1:Y:S02]  /*45020*/  LDCU UR4, c[0x0][0x39c] ;  /* 0x00007380ff0477ac */ /* 0x000e640008000800 */
[----:B------:R-:W5:Y:S04]  /*45030*/  LDL.LU R194, [R1+0x1144] ;  /* 0x0011440001c27983 */ /* 0x000f680000300800 */
[----:B---3--:R-:W3:Y:S04]  /*45040*/  LDL.LU.64 R184, [R1+0x1420] ;  /* 0x0014200001b87983 */ /* 0x008ee80000300a00 */
[----:B------:R-:W3:Y:S01]  /*45050*/  LDL.LU R188, [R1+0x1418] ;  /* 0x0014180001bc7983 */ /* 0x000ee20000300800 */
[----:B-1----:R-:W-:Y:S01]  /*45060*/  ISETP.LT.AND P2, PT, R231, UR4, !P1 ;  /* 0x00000004e7007c0c */ /* 0x002fe2000cf41270 */
[----:B------:R-:W1:Y:S02]  /*45070*/  LDCU UR4, c[0x0][0x39c] ;  /* 0x00007380ff0477ac */ /* 0x000e640008000800 */
[----:B------:R-:W3:Y:S04]  /*45080*/  LDL.LU R231, [R1+0x1134] ;  /* 0x0011340001e77983 */ /* 0x000ee80000300800 */
[----:B------:R1:W-:Y:S04]  /*45090*/  @P5 STG.E desc[UR22][R186.64], R189 ;  /* 0x000000bdba005986 */ /* 0x0003e8000c101916 */
[----:B-1----:R-:W4:Y:S01]  /*450a0*/  LDL.LU.64 R186, [R1+0x1410] ;  /* 0x0014100001ba7983 */ /* 0x002f220000300a00 */
[----:B------:R-:W-:Y:S01]  /*450b0*/  ISETP.LT.AND P5, PT, R236, UR4, !P1 ;  /* 0x00000004ec007c0c */ /* 0x000fe2000cfa1270 */
[----:B------:R-:W2:Y:S02]  /*450c0*/  LDCU UR4, c[0x0][0x39c] ;  /* 0x00007380ff0477ac */ /* 0x000ea40008000800 */
[----:B------:R-:W4:Y:S04]  /*450d0*/  LDL.LU R189, [R1+0x1408] ;  /* 0x0014080001bd7983 */ /* 0x000f280000300800 */
[----:B------:R-:W4:Y:S04]  /*450e0*/  LDL.LU R236, [R1+0x1130] ;  /* 0x0011300001ec7983 */ /* 0x000f280000300800 */
[----:B------:R1:W-:Y:S04]  /*450f0*/  @P3 STG.E desc[UR22][R190.64], R252 ;  /* 0x000000fcbe003986 */ /* 0x0003e8000c101916 */
[----:B------:R1:W-:Y:S04]  /*45100*/  @P4 STG.E desc[UR22][R192.64], R230 ;  /* 0x000000e6c0004986 */ /* 0x0003e8000c101916 */
[----:B-1----:R-:W4:Y:S04]  /*45110*/  LDL.LU.64 R190, [R1+0x1400] ;  /* 0x0014000001be7983 */ /* 0x002f280000300a00 */
[----:B------:R-:W4:Y:S04]  /*45120*/  LDL.LU R252, [R1+0xac] ;  /* 0x0000ac0001fc7983 */ /* 0x000f280000300800 */
[----:B------:R-:W4:Y:S04]  /*45130*/  LDL.LU.64 R192, [R1+0x13f8] ;  /* 0x0013f80001c07983 */ /* 0x000f280000300a00 */
[----:B------:R-:W4:Y:S04]  /*45140*/  LDL.LU R230, [R1+0x112c] ;  /* 0x00112c0001e67983 */ /* 0x000f280000300800 */
[----:B------:R1:W-:Y:S04]  /*45150*/  @P0 STG.E desc[UR22][R250.64], R195 ;  /* 0x000000c3fa000986 */ /* 0x0003e8000c101916 */
[----:B------:R1:W-:Y:S01]  /*45160*/  @P2 STG.E desc[UR22][R248.64], R242 ;  /* 0x000000f2f8002986 */ /* 0x0003e2000c101916 */
[----:B--2---:R-:W-:Y:S01]  /*45170*/  ISETP.LT.AND P3, PT, R243, UR4, !P1 ;  /* 0x00000004f3007c0c */ /* 0x004fe2000cf61270 */
[----:B------:R-:W5:Y:S02]  /*45180*/  LDCU UR4, c[0x0][0x39c] ;  /* 0x00007380ff0477ac */ /* 0x000f640008000800 */
[----:B------:R-:W2:Y:S01]  /*45190*/  LDL.LU R243, [R1+0xb0] ;  /* 0x0000b00001f37983 */ /* 0x000ea20000300800 */
[----:B-----5:R-:W-:Y:S01]  /*451a0*/  ISETP.LT.AND P4, PT, R194, UR4, !P1 ;  /* 0x00000004c2007c0c */ /* 0x020fe2000cf81270 */
[----:B------:R-:W3:Y:S02]  /*451b0*/  LDCU UR4, c[0x0][0x39c] ;  /* 0x00007380ff0477ac */ /* 0x000ee40008000800 */
[----:B------:R-:W5:Y:S04]  /*451c0*/  LDL.LU R194, [R1+0x13f4] ;  /* 0x0013f40001c27983 */ /* 0x000f680000300800 */
[----:B-1----:R-:W2:Y:S04]  /*451d0*/  LDL.LU R195, [R1+0x13f0] ;  /* 0x0013f00001c37983 */ /* 0x002ea80000300800 */
[----:B------:R-:W2:Y:S01]  /*451e0*/  LDL.LU R251, [R1+0xa8] ;  /* 0x0000a80001fb7983 */ /* 0x000ea20000300800 */
[----:B---3--:R-:W-:Y:S01]  /*451f0*/  ISETP.LT.AND P0, PT, R231, UR4, !P1 ;  /* 0x00000004e7007c0c */ /* 0x008fe2000cf01270 */
[----:B------:R-:W1:Y:S02]  /*45200*/  LDCU UR4, c[0x0][0x39c] ;  /* 0x00007380ff0477ac */ /* 0x000e640008000800 */
[----:B------:R-:W3:Y:S04]  /*45210*/  LDL.LU R231, [R1+0x1128] ;  /* 0x0011280001e77983 */ /* 0x000ee80000300800 */
[----:B------:R-:W3:Y:S04]  /*45220*/  LDL.LU R248, [R1+0xb8] ;  /* 0x0000b80001f87983 */ /* 0x000ee80000300800 */
[----:B------:R-:W5:Y:S04]  /*45230*/  LDL.LU R242, [R1+0x1124] ;  /* 0x0011240001f27983 */ /* 0x000f680000300800 */
[----:B------:R-:W5:Y:S04]  /*45240*/  LDL.LU R249, [R1+0xbc] ;  /* 0x0000bc0001f97983 */ /* 0x000f680000300800 */
[----:B----4-:R4:W-:Y:S01]  /*45250*/  @P5 STG.E desc[UR22][R246.64], R237 ;  /* 0x000000edf6005986 */ /* 0x0109e2000c101916 */
[----:B-1----:R-:W-:Y:S01]  /*45260*/  ISETP.LT.AND P2, PT, R236, UR4, !P1 ;  /* 0x00000004ec007c0c */ /* 0x002fe2000cf41270 */
[----:B------:R-:W1:Y:S02]  /*45270*/  LDCU UR4, c[0x0][0x39c] ;  /* 0x00007380ff0477ac */ /* 0x000e640008000800 */
[----:B----4-:R-:W4:Y:S04]  /*45280*/  LDL.LU R247, [R1+0xb4] ;  /* 0x0000b40001f77983 */ /* 0x010f280000300800 */
[----:B------:R-:W4:Y:S04]  /*45290*/  LDL.LU R236, [R1+0x111c] ;  /* 0x00111c0001ec7983 */ /* 0x000f280000300800 */
[----:B------:R-:W4:Y:S04]  /*452a0*/  LDL.LU R237, [R1+0x110c] ;  /* 0x00110c0001ed7983 */ /* 0x000f280000300800 */
[----:B------:R-:W4:Y:S01]  /*452b0*/  LDL.LU R250, [R1+0xc0] ;  /* 0x0000c00001fa7983 */ /* 0x000f220000300800 */
[----:B-1----:R-:W-:Y:S01]  /*452c0*/  ISETP.LT.AND P5, PT, R230, UR4, !P1 ;  /* 0x00000004e6007c0c */ /* 0x002fe2000cfa1270 */
[----:B------:R-:W3:Y:S02]  /*452d0*/  LDCU UR4, c[0x0][0x39c] ;  /* 0x00007380ff0477ac */ /* 0x000ee40008000800 */
[----:B------:R-:W4:Y:S04]  /*452e0*/  LDL.LU R230, [R1+0x1108] ;  /* 0x0011080001e67983 */ /* 0x000f280000300800 */
[----:B--2---:R1:W-:Y:S04]  /*452f0*/  @P3 STG.E desc[UR22][R244.64], R251 ;  /* 0x000000fbf4003986 */ /* 0x0043e8000c101916 */
[----:B-1----:R-:W2:Y:S04]  /*45300*/  LDL.LU R245, [R1+0x1114] ;  /* 0x0011140001f57983 */ /* 0x002ea80000300800 */
[----:B------:R-:W2:Y:S01]  /*45310*/  LDL.LU R244, [R1+0x1110] ;  /* 0x0011100001f47983 */ /* 0x000ea20000300800 */
[----:B---3--:R-:W-:Y:S01]  /*45320*/  ISETP.LT.AND P3, PT, R231, UR4, !P1 ;  /* 0x00000004e7007c0c */ /* 0x008fe2000cf61270 */
[----:B------:R-:W5:Y:S02]  /*45330*/  LDCU UR4, c[0x0][0x39c] ;  /* 0x00007380ff0477ac */ /* 0x000f640008000800 */
[----:B------:R-:W3:Y:S04]  /*45340*/  LDL.LU R251, [R1+0xc4] ;  /* 0x0000c40001fb7983 */ /* 0x000ee80000300800 */
[----:B------:R-:W3:Y:S04]  /*45350*/  LDL.LU R231, [R1+0x10f8] ;  /* 0x0010f80001e77983 */ /* 0x000ee80000300800 */
[----:B------:R1:W-:Y:S01]  /*45360*/  @P4 STG.E desc[UR22][R240.64], R252 ;  /* 0x000000fcf0004986 */ /* 0x0003e2000c101916 */
[----:B-----5:R-:W-:-:S03]  /*45370*/  ISETP.LT.AND P4, PT, R242, UR4, !P1 ;  /* 0x00000004f2007c0c */ /* 0x020fc6000cf81270 */
[----:B-1----:R-:W5:Y:S01]  /*45380*/  LDL.LU R252, [R1+0xc8] ;  /* 0x0000c80001fc7983 */ /* 0x002f620000300800 */
[----:B------:R-:W4:Y:S03]  /*45390*/  LDCU UR4, c[0x0][0x39c] ;  /* 0x00007380ff0477ac */ /* 0x000f260008000800 */
[----:B------:R-:W3:Y:S04]  /*453a0*/  LDL.LU R240, [R1+0x10f4] ;  /* 0x0010f40001f07983 */ /* 0x000ee80000300800 */
[----:B------:R-:W3:Y:S04]  /*453b0*/  LDL.LU R242, [R1+0xcc] ;  /* 0x0000cc0001f27983 */ /* 0x000ee80000300800 */
[----:B------:R1:W-:Y:S04]  /*453c0*/  @P0 STG.E desc[UR22][R238.64], R243 ;  /* 0x000000f3ee000986 */ /* 0x0003e8000c101916 */
[----:B-1----:R-:W3:Y:S04]  /*453d0*/  LDL.LU R238, [R1+0x10f0] ;  /* 0x0010f00001ee7983 */ /* 0x002ee80000300800 */
[----:B------:R-:W3:Y:S01]  /*453e0*/  LDL.LU R243, [R1+0xd0] ;  /* 0x0000d00001f37983 */ /* 0x000ee20000300800 */
[----:B----4-:R-:W-:Y:S01]  /*453f0*/  ISETP.LT.AND P0, PT, R236, UR4, !P1 ;  /* 0x00000004ec007c0c */ /* 0x010fe2000cf01270 */
[----:B------:R-:W2:Y:S02]  /*45400*/  LDCU UR4, c[0x0][0x39c] ;  /* 0x00007380ff0477ac */ /* 0x000ea40008000800 */
[----:B------:R-:W4:Y:S04]  /*45410*/  LDL.LU R236, [R1+0x10ec] ;  /* 0x0010ec0001ec7983 */ /* 0x000f280000300800 */
[----:B------:R-:W-:Y:S04]  /*45420*/  @P2 STG.E desc[UR22][R234.64], R247 ;  /* 0x000000f7ea002986 */ /* 0x000fe8000c101916 */
[----:B------:R-:W-:Y:S04]  /*45430*/  @P5 STG.E desc[UR22][R232.64], R248 ;  /* 0x000000f8e8005986 */ /* 0x000fe8000c101916 */
[----:B------:R1:W-:Y:S04]  /*45440*/  @P3 STG.E desc[UR22][R228.64], R249 ;  /* 0x000000f9e4003986 */ /* 0x0003e8000c101916 */
[----:B------:R1:W-:Y:S01]  /*45450*/  @P4 STG.E desc[UR22][R226.64], R250 ;  /* 0x000000fae2004986 */ /* 0x0003e2000c101916 */
[----:B--2---:R-:W-:Y:S01]  /*45460*/  ISETP.LT.AND P2, PT, R245, UR4, !P1 ;  /* 0x00000004f5007c0c */ /* 0x004fe2000cf41270 */
[----:B------:R-:W2:Y:S02]  /*45470*/  LDCU UR4, c[0x0][0x39c] ;  /* 0x00007380ff0477ac */ /* 0x000ea40008000800 */
[----:B--2---:R-:W-:Y:S01]  /*45480*/  ISETP.LT.AND P5, PT, R244, UR4, !P1 ;  /* 0x00000004f4007c0c */ /* 0x004fe2000cfa1270 */
[----:B------:R-:W2:Y:S02]  /*45490*/  LDCU UR4, c[0x0][0x39c] ;  /* 0x00007380ff0477ac */ /* 0x000ea40008000800 */
[----:B--2---:R-:W-:Y:S01]  /*454a0*/  ISETP.LT.AND P3, PT, R237, UR4, !P1 ;  /* 0x00000004ed007c0c */ /* 0x004fe2000cf61270 */
[----:B------:R-:W2:Y:S01]  /*454b0*/  LDCU UR4, c[0x0][0x39c] ;  /* 0x00007380ff0477ac */ /* 0x000ea20008000800 */
[----:B------:R-:W4:Y:S04]  /*454c0*/  LDL.LU R237, [R1+0xd4] ;  /* 0x0000d40001ed7983 */ /* 0x000f280000300800 */
[----:B-1----:R-:W4:Y:S01]  /*454d0*/  LDL.LU R228, [R1+0x10e8] ;  /* 0x0010e80001e47983 */ /* 0x002f220000300800 */
[----:B--2---:R-:W-:Y:S01]  /*454e0*/  ISETP.LT.AND P4, PT, R230, UR4, !P1 ;  /* 0x00000004e6007c0c */ /* 0x004fe2000cf81270 */
[----:B------:R-:W1:Y:S02]  /*454f0*/  LDCU UR4, c[0x0][0x39c] ;  /* 0x00007380ff0477ac */ /* 0x000e640008000800 */
[----:B------:R-:W2:Y:S04]  /*45500*/  LDL.LU R230, [R1+0xd8] ;  /* 0x0000d80001e67983 */ /* 0x000ea80000300800 */
[----:B---3--:R3:W-:Y:S04]  /*45510*/  @P0 STG.E desc[UR22][R224.64], R251 ;  /* 0x000000fbe0000986 */ /* 0x0087e8000c101916 */
[----:B------:R-:W2:Y:S01]  /*45520*/  LDL.LU R226, [R1+0x10e0] ;  /* 0x0010e00001e27983 */ /* 0x000ea20000300800 */
[----:B-1----:R-:W-:Y:S01]  /*45530*/  ISETP.LT.AND P0, PT, R231, UR4, !P1 ;  /* 0x00000004e7007c0c */ /* 0x002fe2000cf01270 */
[----:B------:R-:W1:Y:S02]  /*45540*/  LDCU UR4, c[0x0][0x39c] ;  /* 0x00007380ff0477ac */ /* 0x000e640008000800 */
[----:B------:R-:W2:Y:S04]  /*45550*/  LDL.LU R231, [R1+0xdc] ;  /* 0x0000dc0001e77983 */ /* 0x000ea80000300800 */
[----:B---3--:R-:W3:Y:S04]  /*45560*/  LDL.LU R224, [R1+0x10d8] ;  /* 0x0010d80001e07983 */ /* 0x008ee80000300800 */
[----:B-----5:R5:W-:Y:S04]  /*45570*/  @P2 STG.E desc[UR22][R222.64], R252 ;  /* 0x000000fcde002986 */ /* 0x020be8000c101916 */
[----:B------:R-:W3:Y:S04]  /*45580*/  LDL.LU R251, [R1+0xe0] ;  /* 0x0000e00001fb7983 */ /* 0x000ee80000300800 */
[----:B------:R1:W-:Y:S04]  /*45590*/  @P5 STG.E desc[UR22][R220.64], R242 ;  /* 0x000000f2dc005986 */ /* 0x0003e8000c101916 */
[----:B-----5:R-:W5:Y:S04]  /*455a0*/  LDL.LU R222, [R1+0x10d4] ;  /* 0x0010d40001de7983 */ /* 0x020f680000300800 */
[----:B------:R-:W5:Y:S04]  /*455b0*/  LDL.LU R252, [R1+0xe4] ;  /* 0x0000e40001fc7983 */ /* 0x000f680000300800 */
[----:B-1----:R-:W5:Y:S01]  /*455c0*/  LDL.LU R221, [R1+0x10d0] ;  /* 0x0010d00001dd7983 */ /* 0x002f620000300800 */
[----:B------:R-:W-:Y:S01]  /*455d0*/  ISETP.LT.AND P2, PT, R240, UR4, !P1 ;  /* 0x00000004f0007c0c */ /* 0x000fe2000cf41270 */
[----:B------:R-:W1:Y:S02]  /*455e0*/  LDCU UR4, c[0x0][0x39c] ;  /* 0x00007380ff0477ac */ /* 0x000e640008000800 */
[----:B------:R-:W5:Y:S04]  /*455f0*/  LDL.LU R242, [R1+0xe8] ;  /* 0x0000e80001f27983 */ /* 0x000f680000300800 */
[----:B------:R1:W-:Y:S04]  /*45600*/  @P3 STG.E desc[UR22][R218.64], R243 ;  /* 0x000000f3da003986 */ /* 0x0003e8000c101916 */
[----:B------:R-:W5:Y:S01]  /*45610*/  LDL.LU R220, [R1+0x10cc] ;  /* 0x0010cc0001dc7983 */ /* 0x000f620000300800 */
[----:B-1----:R-:W-:Y:S01]  /*45620*/  ISETP.LT.AND P5, PT, R238, UR4, !P1 ;  /* 0x00000004ee007c0c */ /* 0x002fe2000cfa1270 */
[----:B------:R-:W4:Y:S02]  /*45630*/  LDCU UR4, c[0x0][0x39c] ;  /* 0x00007380ff0477ac */ /* 0x000f240008000800 */
[----:B------:R-:W5:Y:S04]  /*45640*/  LDL.LU R243, [R1+0xec] ;  /* 0x0000ec0001f37983 */ /* 0x000f680000300800 */
[----:B------:R-:W5:Y:S01]  /*45650*/  LDL.LU R219, [R1+0x10bc] ;  /* 0x0010bc0001db7983 */ /* 0x000f620000300800 */
[----:B----4-:R-:W-:Y:S01]  /*45660*/  ISETP.LT.AND P3, PT, R236, UR4, !P1 ;  /* 0x00000004ec007c0c */ /* 0x010fe2000cf61270 */
[----:B------:R-:W1:Y:S02]  /*45670*/  LDCU UR4, c[0x0][0x39c] ;  /* 0x00007380ff0477ac */ /* 0x000e640008000800 */
[----:B------:R-:W4:Y:S04]  /*45680*/  LDL.LU R236, [R1+0xf0] ;  /* 0x0000f00001ec7983 */ /* 0x000f280000300800 */
[----:B------:R-:W4:Y:S04]  /*45690*/  LDL.LU R218, [R1+0x10b8] ;  /* 0x0010b80001da7983 */ /* 0x000f280000300800 */
[----:B------:R1:W-:Y:S04]  /*456a0*/  @P4 STG.E desc[UR22][R216.64], R237 ;  /* 0x000000edd8004986 */ /* 0x0003e8000c101916 */
[----:B-1----:R-:W4:Y:S04]  /*456b0*/  LDL.LU R237, [R1+0xf4] ;  /* 0x0000f40001ed7983 */ /* 0x002f280000300800 */
[----:B------:R-:W4:Y:S04]  /*456c0*/  LDL.LU R216, [R1+0x10b4] ;  /* 0x0010b40001d87983 */ /* 0x000f280000300800 */
[----:B--2---:R1:W-:Y:S01]  /*456d0*/  @P0 STG.E desc[UR22][R214.64], R230 ;  /* 0x000000e6d6000986 */ /* 0x0043e2000c101916 */
[----:B------:R-:W-:Y:S01]  /*456e0*/  ISETP.LT.AND P4, PT, R228, UR4, !P1 ;  /* 0x00000004e4007c0c */ /* 0x000fe2000cf81270 */
[----:B------:R-:W2:Y:S02]  /*456f0*/  LDCU UR4, c[0x0][0x39c] ;  /* 0x00007380ff0477ac */ /* 0x000ea40008000800 */
[----:B-1----:R-:W4:Y:S04]  /*45700*/  LDL.LU R230, [R1+0xf8] ;  /* 0x0000f80001e67983 */ /* 0x002f280000300800 */
[----:B------:R1:W-:Y:S04]  /*45710*/  @P2 STG.E desc[UR22][R212.64], R231 ;  /* 0x000000e7d4002986 */ /* 0x0003e8000c101916 */
[----:B-1----:R-:W4:Y:S04]  /*45720*/  LDL.LU R231, [R1+0xfc] ;  /* 0x0000fc0001e77983 */ /* 0x002f280000300800 */
[----:B------:R-:W4:Y:S04]  /*45730*/  LDL.LU R212, [R1+0x11d4] ;  /* 0x0011d40001d47983 */ /* 0x000f280000300800 */
[----:B---3--:R1:W-:Y:S04]  /*45740*/  @P5 STG.E desc[UR22][R210.64], R251 ;  /* 0x000000fbd2005986 */ /* 0x0083e8000c101916 */
[----:B-----5:R-:W-:Y:S04]  /*45750*/  @P3 STG.E desc[UR22][R208.64], R252 ;  /* 0x000000fcd0003986 */ /* 0x020fe8000c101916 */
[----:B-1----:R-:W3:Y:S04]  /*45760*/  LDL.LU R210, [R1+0x11dc] ;  /* 0x0011dc0001d27983 */ /* 0x002ee80000300800 */
[----:B------:R1:W-:Y:S01]  /*45770*/  @P4 STG.E desc[UR22][R206.64], R242 ;  /* 0x000000f2ce004986 */ /* 0x0003e2000c101916 */
[----:B--2---:R-:W-:Y:S01]  /*45780*/  ISETP.LT.AND P0, PT, R226, UR4, !P1 ;  /* 0x00000004e2007c0c */ /* 0x004fe2000cf01270 */
[----:B------:R-:W2:Y:S02]  /*45790*/  LDCU UR4, c[0x0][0x39c] ;  /* 0x00007380ff0477ac */ /* 0x000ea40008000800 */
[----:B-1----:R-:W5:Y:S10]  /*457a0*/  LDL.LU R206, [R1+0x11e0] ;  /* 0x0011e00001ce7983 */ /* 0x002f740000300800 */
[----:B------:R1:W-:Y:S01]  /*457b0*/  @P0 STG.E desc[UR22][R204.64], R243 ;  /* 0x000000f3cc000986 */ /* 0x0003e2000c101916 */
[----:B--2---:R-:W-:Y:S01]  /*457c0*/  ISETP.LT.AND P2, PT, R224, UR4, !P1 ;  /* 0x00000004e0007c0c */ /* 0x004fe2000cf41270 */
[----:B------:R-:W2:Y:S02]  /*457d0*/  LDCU UR4, c[0x0][0x39c] ;  /* 0x00007380ff0477ac */ /* 0x000ea40008000800 */
[----:B-1----:R-:W5:Y:S04]  /*457e0*/  LDL.LU R205, [R1+0x11e4] ;  /* 0x0011e40001cd7983 */ /* 0x002f680000300800 */
[----:B------:R-:W5:Y:S06]  /*457f0*/  LDL.LU R204, [R1+0x11f0] ;  /* 0x0011f00001cc7983 */ /* 0x000f6c0000300800 */
[----:B----4-:R1:W-:Y:S04]  /*45800*/  @P2 STG.E desc[UR22][R202.64], R236 ;  /* 0x000000ecca002986 */ /* 0x0103e8000c101916 */
[----:B-1----:R-:W4:Y:S01]  /*45810*/  LDL.LU R203, [R1+0x11fc] ;  /* 0x0011fc0001cb7983 */ /* 0x002f220000300800 */
[----:B--2---:R-:W-:Y:S01]  /*45820*/  ISETP.LT.AND P5, PT, R222, UR4, !P1 ;  /* 0x00000004de007c0c */ /* 0x004fe2000cfa1270 */
[----:B------:R-:W1:Y:S01]  /*45830*/  LDCU UR4, c[0x0][0x39c] ;  /* 0x00007380ff0477ac */ /* 0x000e620008000800 */
[----:B------:R-:W-:Y:S01]  /*45840*/  ISETP.LT.AND P4, PT, R220, UR6, !P1 ;  /* 0x00000006dc007c0c */ /* 0x000fe2000cf81270 */
[----:B------:R-:W-:Y:S01]  /*45850*/  VIADD R3, R3, UR5 ;  /* 0x0000000503037c36 */ /* 0x000fe20008000000 */
[----:B------:R-:W-:Y:S01]  /*45860*/  ISETP.LT.AND P0, PT, R219, UR7, !P1 ;  /* 0x00000007db007c0c */ /* 0x000fe2000cf01270 */
[----:B------:R-:W2:Y:S01]  /*45870*/  LDL.LU R202, [R1+0x1200] ;  /* 0x0012000001ca7983 */ /* 0x000ea20000300800 */
[----:B------:R-:W-:Y:S01]  /*45880*/  ISETP.LT.AND P2, PT, R218, UR8, !P1 ;  /* 0x00000008da007c0c */ /* 0x000fe2000cf41270 */
[----:B------:R-:W3:Y:S01]  /*45890*/  LDCU UR6, c[0x0][0x39c] ;  /* 0x00007380ff0677ac */ /* 0x000ee20008000800 */
[----:B------:R-:W5:Y:S01]  /*458a0*/  LDCU UR7, c[0x0][0x39c] ;  /* 0x00007380ff0777ac */ /* 0x000f620008000800 */
[----:B-1----:R-:W-:Y:S01]  /*458b0*/  ISETP.LT.AND P3, PT, R221, UR4, !P1 ;  /* 0x00000004dd007c0c */ /* 0x002fe2000cf61270 */
[----:B------:R-:W1:Y:S03]  /*458c0*/  LDCU UR4, c[0x0][0x39c] ;  /* 0x00007380ff0477ac */ /* 0x000e660008000800 */
[----:B------:R1:W-:Y:S01]  /*458d0*/  @P5 STG.E desc[UR22][R200.64], R237 ;  /* 0x000000edc8005986 */ /* 0x0003e2000c101916 */
[----:B------:R-:W-:Y:S01]  /*458e0*/  ISETP.LT.AND P5, PT, R216, UR9, !P1 ;  /* 0x00000009d8007c0c */ /* 0x000fe2000cfa1270 */
[----:B-1----:R-:W-:-:S02]  /*458f0*/  VIADD R200, R3, UR5 ;  /* 0x0000000503c87c36 */ /* 0x002fc40008000000 */
[----:B------:R-:W2:Y:S05]  /*45900*/  LDL.LU R201, [R1+0x1204] ;  /* 0x0012040001c97983 */ /* 0x000eaa0000300800 */
[----:B------:R1:W-:Y:S02]  /*45910*/  @P3 STG.E desc[UR22][R196.64], R230 ;  /* 0x000000e6c4003986 */ /* 0x0003e4000c101916 */
[----:B-1----:R-:W-:-:S04]  /*45920*/  LEA R196, P3, R3, R2, 0x2 ;  /* 0x0000000203c47211 */ /* 0x002fc800078610ff */
[----:B------:R-:W-:Y:S01]  /*45930*/  LEA.HI.X.SX32 R197, R3, R0, 0x2, P3 ;  /* 0x0000000003c57211 */ /* 0x000fe200018f16ff */
[----:B------:R1:W-:Y:S01]  /*45940*/  @P4 STG.E desc[UR22][R198.64], R231 ;  /* 0x000000e7c6004986 */ /* 0x0003e2000c101916 */
[----:B------:R-:W-:-:S03]  /*45950*/  VIADD R3, R200, UR5 ;  /* 0x00000005c8037c36 */ /* 0x000fc60008000000 */
[----:B------:R3:W-:Y:S01]  /*45960*/  @P0 STG.E desc[UR22][R196.64], R132 ;  /* 0x00000084c4000986 */ /* 0x0007e2000c101916 */
[----:B-1----:R-:W-:-:S04]  /*45970*/  LEA R198, P4, R200, R2, 0x2 ;  /* 0x00000002c8c67211 */ /* 0x002fc800078810ff */
[----:B------:R-:W-:Y:S01]  /*45980*/  LEA.HI.X.SX32 R199, R200, R0, 0x2, P4 ;  /* 0x00000000c8c77211 */ /* 0x000fe200020f16ff */
[C---:B---3--:R-:W-:Y:S01]  /*45990*/  VIADD R197, R3.reuse, UR5 ;  /* 0x0000000503c57c36 */ /* 0x048fe20008000000 */
[C---:B------:R-:W-:Y:S01]  /*459a0*/  LEA R132, P4, R3.reuse, R2, 0x2 ;  /* 0x0000000203847211 */ /* 0x040fe200078810ff */
[----:B------:R-:W3:Y:S01]  /*459b0*/  LDL.LU R200, [R1+0x1208] ;  /* 0x0012080001c87983 */ /* 0x000ee20000300800 */
[----:B------:R-:W-:Y:S01]  /*459c0*/  ISETP.LT.AND P3, PT, R212, UR4, !P1 ;  /* 0x00000004d4007c0c */ /* 0x000fe2000cf61270 */
[----:B------:R-:W1:Y:S02]  /*459d0*/  LDCU UR4, c[0x0][0x39c] ;  /* 0x00007380ff0477ac */ /* 0x000e640008000800 */
[----:B------:R1:W-:Y:S01]  /*459e0*/  @P2 STG.E desc[UR22][R198.64], R133 ;  /* 0x00000085c6002986 */ /* 0x0003e2000c101916 */
[----:B------:R-:W-:Y:S01]  /*459f0*/  ISETP.LT.AND P0, PT, R210, UR6, !P1 ;  /* 0x00000006d2007c0c */ /* 0x000fe2000cf01270 */
[----:B------:R-:W4:Y:S01]  /*45a00*/  LDCU UR6, c[0x0][0x39c] ;  /* 0x00007380ff0677ac */ /* 0x000f220008000800 */
[----:B-1----:R-:W-:Y:S01]  /*45a10*/  LEA.HI.X.SX32 R133, R3, R0, 0x2, P4 ;  /* 0x0000000003857211 */ /* 0x002fe200020f16ff */
[----:B------:R-:W3:Y:S01]  /*45a20*/  LDL.LU R199, [R1+0x1210] ;  /* 0x0012100001c77983 */ /* 0x000ee20000300800 */
[----:B------:R-:W-:-:S02]  /*45a30*/  IADD3 R3, PT, PT, R197, UR5, RZ ;  /* 0x00000005c5037c10 */ /* 0x000fc4000fffe0ff */
[----:B------:R-:W-:Y:S01]  /*45a40*/  LEA R196, P4, R197, R2, 0x2 ;  /* 0x00000002c5c47211 */ /* 0x000fe200078810ff */
[----:B------:R1:W-:Y:S01]  /*45a50*/  @P5 STG.E desc[UR22][R132.64], R134 ;  /* 0x0000008684005986 */ /* 0x0003e2000c101916 */
[----:B-----5:R-:W-:Y:S01]  /*45a60*/  ISETP.LT.AND P2, PT, R206, UR7, !P1 ;  /* 0x00000007ce007c0c */ /* 0x020fe2000cf41270 */
[----:B------:R-:W-:Y:S01]  /*45a70*/  VIADD R198, R3, UR5 ;  /* 0x0000000503c67c36 */ /* 0x000fe20008000000 */
[----:B------:R-:W-:Y:S01]  /*45a80*/  LEA.HI.X.SX32 R197, R197, R0, 0x2, P4 ;  /* 0x00000000c5c57211 */ /* 0x000fe200020f16ff */
[----:B------:R-:W5:Y:S01]  /*45a90*/  LDCU UR7, c[0x0][0x39c] ;  /* 0x00007380ff0777ac */ /* 0x000f620008000800 */
[----:B-1----:R-:W-:-:S04]  /*45aa0*/  LEA R132, P5, R3, R2, 0x2 ;  /* 0x0000000203847211 */ /* 0x002fc800078a10ff */
[----:B------:R-:W-:Y:S02]  /*45ab0*/  LEA.HI.X.SX32 R133, R3, R0, 0x2, P5 ;  /* 0x0000000003857211 */ /* 0x000fe400028f16ff */
[C---:B------:R-:W-:Y:S01]  /*45ac0*/  LEA R134, P5, R198.reuse, R2, 0x2 ;  /* 0x00000002c6867211 */ /* 0x040fe200078a10ff */
[----:B------:R1:W-:Y:S04]  /*45ad0*/  @P3 STG.E desc[UR22][R196.64], R135 ;  /* 0x00000087c4003986 */ /* 0x0003e8000c101916 */
[----:B------:R4:W-:Y:S01]  /*45ae0*/  @P0 STG.E desc[UR22][R132.64], R136 ;  /* 0x0000008884000986 */ /* 0x0009e2000c101916 */
[C---:B-1----:R-:W-:Y:S01]  /*45af0*/  LEA.HI.X.SX32 R135, R198.reuse, R0, 0x2, P5 ;  /* 0x00000000c6877211 */ /* 0x042fe200028f16ff */
[----:B----4-:R-:W-:-:S04]  /*45b00*/  VIADD R133, R198, UR5 ;  /* 0x00000005c6857c36 */ /* 0x010fc80008000000 */
[----:B------:R1:W-:Y:S04]  /*45b10*/  @P2 STG.E desc[UR22][R134.64], R137 ;  /* 0x0000008986002986 */ /* 0x0003e8000c101916 */
[----:B------:R-:W4:Y:S04]  /*45b20*/  LDL.LU R198, [R1+0x1220] ;  /* 0x0012200001c67983 */ /* 0x000f280000300800 */
[----:B------:R-:W4:Y:S04]  /*45b30*/  LDL.LU R197, [R1+0x1228] ;  /* 0x0012280001c57983 */ /* 0x000f280000300800 */
[----:B-1----:R-:W4:Y:S01]  /*45b40*/  LDL.LU R137, [R1+0x122c] ;  /* 0x00122c0001897983 */ /* 0x002f220000300800 */
[----:B------:R-:W-:Y:S01]  /*45b50*/  ISETP.LT.AND P4, PT, R205, UR4, !P1 ;  /* 0x00000004cd007c0c */ /* 0x000fe2000cf81270 */
[C---:B------:R-:W-:Y:S01]  /*45b60*/  VIADD R3, R133.reuse, UR5 ;  /* 0x0000000585037c36 */ /* 0x040fe20008000000 */
[----:B------:R-:W-:Y:S01]  /*45b70*/  LEA R132, P5, R133, R2, 0x2 ;  /* 0x0000000285847211 */ /* 0x000fe200078a10ff */
[----:B------:R-:W4:Y:S01]  /*45b80*/  LDL.LU R196, [R1+0x1230] ;  /* 0x0012300001c47983 */ /* 0x000f220000300800 */
[----:B------:R-:W-:Y:S01]  /*45b90*/  ISETP.LT.AND P3, PT, R204, UR6, !P1 ;  /* 0x00000006cc007c0c */ /* 0x000fe2000cf61270 */
[----:B------:R-:W-:Y:S01]  /*45ba0*/  VIADD R136, R3, UR5 ;  /* 0x0000000503887c36 */ /* 0x000fe20008000000 */
[----:B------:R-:W-:Y:S01]  /*45bb0*/  LEA.HI.X.SX32 R133, R133, R0, 0x2, P5 ;  /* 0x0000000085857211 */ /* 0x000fe200028f16ff */
[----:B------:R-:W2:Y:S01]  /*45bc0*/  LDCU UR4, c[0x0][0x39c] ;  /* 0x00007380ff0477ac */ /* 0x000ea20008000800 */
[----:B------:R-:W-:-:S02]  /*45bd0*/  LEA R134, P5, R3, R2, 0x2 ;  /* 0x0000000203867211 */ /* 0x000fc400078a10ff */
[----:B-----5:R-:W-:Y:S01]  /*45be0*/  ISETP.LT.AND P0, PT, R203, UR7, !P1 ;  /* 0x00000007cb007c0c */ /* 0x020fe2000cf01270 */
[----:B------:R-:W1:Y:S01]  /*45bf0*/  LDCU UR6, c[0x0][0x39c] ;  /* 0x00007380ff0677ac */ /* 0x000e620008000800 */
[----:B------:R-:W-:Y:S01]  /*45c00*/  LEA.HI.X.SX32 R135, R3, R0, 0x2, P5 ;  /* 0x0000000003877211 */ /* 0x000fe200028f16ff */
[----:B------:R5:W-:Y:S01]  /*45c10*/  @P4 STG.E desc[UR22][R132.64], R138 ;  /* 0x0000008a84004986 */ /* 0x000be2000c101916 */
[----:B------:R-:W3:Y:S03]  /*45c20*/  LDCU UR7, c[0x0][0x39c] ;  /* 0x00007380ff0777ac */ /* 0x000ee60008000800 */
[----:B------:R-:W-:Y:S01]  /*45c30*/  @P3 STG.E desc[UR22][R134.64], R139 ;  /* 0x0000008b86003986 */ /* 0x000fe2000c101916 */
[----:B-----5:R-:W-:-:S04]  /*45c40*/  LEA R132, P5, R136, R2, 0x2 ;  /* 0x0000000288847211 */ /* 0x020fc800078a10ff */
[----:B------:R-:W-:-:S05]  /*45c50*/  LEA.HI.X.SX32 R133, R136, R0, 0x2, P5 ;  /* 0x0000000088857211 */ /* 0x000fca00028f16ff */
[----:B------:R5:W-:Y:S04]  /*45c60*/  @P0 STG.E desc[UR22][R132.64], R140 ;  /* 0x0000008c84000986 */ /* 0x000be8000c101916 */
[----:B-----5:R-:W5:Y:S04]  /*45c70*/  LDL.LU R140, [R1+0x1234] ;  /* 0x00123400018c7983 */ /* 0x020f680000300800 */
[----:B------:R-:W5:Y:S01]  /*45c80*/  LDL.LU R139, [R1+0x1240] ;  /* 0x00124000018b7983 */ /* 0x000f620000300800 */
[----:B--2---:R-:W-:Y:S01]  /*45c90*/  ISETP.LT.AND P2, PT, R202, UR4, !P1 ;  /* 0x00000004ca007c0c */ /* 0x004fe2000cf41270 */
[----:B------:R-:W2:Y:S01]  /*45ca0*/  LDCU UR4, c[0x0][0x39c] ;  /* 0x00007380ff0477ac */ /* 0x000ea20008000800 */
[----:B------:R-:W-:Y:S01]  /*45cb0*/  VIADD R3, R136, UR5 ;  /* 0x0000000588037c36 */ /* 0x000fe20008000000 */
[----:B------:R-:W5:Y:S04]  /*45cc0*/  LDL.LU R138, [R1+0x1248] ;  /* 0x00124800018a7983 */ /* 0x000f680000300800 */
[----:B------:R-:W-:-:S02]  /*45cd0*/  LEA R134, P5, R3, R2, 0x2 ;  /* 0x0000000203867211 */ /* 0x000fc400078a10ff */
[C---:B------:R-:W-:Y:S02]  /*45ce0*/  IADD3 R136, PT, PT, R3.reuse, UR5, RZ ;  /* 0x0000000503887c10 */ /* 0x040fe4000fffe0ff */
[----:B------:R-:W-:Y:S02]  /*45cf0*/  LEA.HI.X.SX32 R135, R3, R0, 0x2, P5 ;  /* 0x0000000003877211 */ /* 0x000fe400028f16ff */
[C---:B------:R-:W-:Y:S01]  /*45d00*/  LEA R132, P5, R136.reuse, R2, 0x2 ;  /* 0x0000000288847211 */ /* 0x040fe200078a10ff */
[C---:B------:R-:W-:Y:S02]  /*45d10*/  VIADD R3, R136.reuse, UR5 ;  /* 0x0000000588037c36 */ /* 0x040fe40008000000 */
[----:B------:R1:W-:Y:S01]  /*45d20*/  @P2 STG.E desc[UR22][R134.64], R141 ;  /* 0x0000008d86002986 */ /* 0x0003e2000c101916 */
[----:B------:R-:W-:Y:S02]  /*45d30*/  LEA.HI.X.SX32 R133, R136, R0, 0x2, P5 ;  /* 0x0000000088857211 */ /* 0x000fe400028f16ff */
[----:B-1----:R-:W-:-:S04]  /*45d40*/  LEA R134, P5, R3, R2, 0x2 ;  /* 0x0000000203867211 */ /* 0x002fc800078a10ff */
[----:B------:R-:W-:Y:S02]  /*45d50*/  LEA.HI.X.SX32 R135, R3, R0, 0x2, P5 ;  /* 0x0000000003877211 */ /* 0x000fe400028f16ff */
[----:B------:R-:W-:Y:S01]  /*45d60*/  ISETP.LT.AND P4, PT, R201, UR6, !P1 ;  /* 0x00000006c9007c0c */ /* 0x000fe2000cf81270 */
[----:B------:R-:W1:-:S12]  /*45d70*/  LDCU UR6, c[0x0][0x39c] ;  /* 0x00007380ff0677ac */ /* 0x000e580008000800 */
[----:B------:R1:W-:Y:S01]  /*45d80*/  @P4 STG.E desc[UR22][R132.64], R142 ;  /* 0x0000008e84004986 */ /* 0x0003e2000c101916 */
[----:B---3--:R-:W-:Y:S01]  /*45d90*/  ISETP.LT.AND P3, PT, R200, UR7, !P1 ;  /* 0x00000007c8007c0c */ /* 0x008fe2000cf61270 */
[----:B------:R-:W3:Y:S01]  /*45da0*/  LDCU UR7, c[0x0][0x39c] ;  /* 0x00007380ff0777ac */ /* 0x000ee20008000800 */
[----:B--2---:R-:W-:Y:S01]  /*45db0*/  ISETP.LT.AND P0, PT, R199, UR4, !P1 ;  /* 0x00000004c7007c0c */ /* 0x004fe2000cf01270 */
[----:B------:R-:W4:Y:S10]  /*45dc0*/  LDCU UR4, c[0x0][0x39c] ;  /* 0x00007380ff0477ac */ /* 0x000f340008000800 */
[----:B------:R2:W-:Y:S01]  /*45dd0*/  @P3 STG.E desc[UR22][R134.64], R143 ;  /* 0x0000008f86003986 */ /* 0x0005e2000c101916 */
[----:B-1----:R-:W-:-:S04]  /*45de0*/  VIADD R133, R3, UR5 ;  /* 0x0000000503857c36 */ /* 0x002fc80008000000 */
[C---:B------:R-:W-:Y:S01]  /*45df0*/  VIADD R3, R133.reuse, UR5 ;  /* 0x0000000585037c36 */ /* 0x040fe20008000000 */
[----:B------:R-:W-:-:S03]  /*45e00*/  LEA R132, P5, R133, R2, 0x2 ;  /* 0x0000000285847211 */ /* 0x000fc600078a10ff */
[----:B------:R-:W-:Y:S01]  /*45e10*/  VIADD R136, R3, UR5 ;  /* 0x0000000503887c36 */ /* 0x000fe20008000000 */
[----:B------:R-:W-:Y:S02]  /*45e20*/  LEA.HI.X.SX32 R133, R133, R0, 0x2, P5 ;  /* 0x0000000085857211 */ /* 0x000fe400028f16ff */
[----:B--2---:R-:W-:-:S03]  /*45e30*/  LEA R134, P5, R3, R2, 0x2 ;  /* 0x0000000203867211 */ /* 0x004fc600078a10ff */
[----:B------:R1:W-:Y:S01]  /*45e40*/  @P0 STG.E desc[UR22][R132.64], R144 ;  /* 0x0000009084000986 */ /* 0x0003e2000c101916 */
[----:B------:R-:W-:Y:S02]  /*45e50*/  LEA.HI.X.SX32 R135, R3, R0, 0x2, P5 ;  /* 0x0000000003877211 */ /* 0x000fe400028f16ff */
[----:B----4-:R-:W-:Y:S01]  /*45e60*/  ISETP.LT.AND P3, PT, R137, UR4, !P1 ;  /* 0x0000000489007c0c */ /* 0x010fe2000cf61270 */
[----:B------:R-:W2:Y:S01]  /*45e70*/  LDCU UR4, c[0x0][0x39c] ;  /* 0x00007380ff0477ac */ /* 0x000ea20008000800 */
[----:B------:R-:W4:Y:S01]  /*45e80*/  LDL.LU R137, [R1+0x124c] ;  /* 0x00124c0001897983 */ /* 0x000f220000300800 */
[----:B---3--:R-:W-:Y:S01]  /*45e90*/  ISETP.LT.AND P4, PT, R197, UR7, !P1 ;  /* 0x00000007c5007c0c */ /* 0x008fe2000cf81270 */
[----:B------:R-:W5:Y:S02]  /*45ea0*/  LDCU UR7, c[0x0][0x39c] ;  /* 0x00007380ff0777ac */ /* 0x000f640008000800 */
[----:B------:R-:W3:Y:S01]  /*45eb0*/  LDL.LU R141, [R1+0x1254] ;  /* 0x00125400018d7983 */ /* 0x000ee20000300800 */
[----:B------:R-:W-:-:S02]  /*45ec0*/  ISETP.LT.AND P2, PT, R198, UR6, !P1 ;  /* 0x00000006c6007c0c */ /* 0x000fc4000cf41270 */
[C---:B-1----:R-:W-:Y:S01]  /*45ed0*/  LEA R132, P5, R136.reuse, R2, 0x2 ;  /* 0x0000000288847211 */ /* 0x042fe200078a10ff */
[----:B------:R-:W1:Y:S03]  /*45ee0*/  LDCU UR6, c[0x0][0x39c] ;  /* 0x00007380ff0677ac */ /* 0x000e660008000800 */
[----:B------:R-:W-:-:S07]  /*45ef0*/  LEA.HI.X.SX32 R133, R136, R0, 0x2, P5 ;  /* 0x0000000088857211 */ /* 0x000fce00028f16ff */
[----:B------:R1:W-:Y:S04]  /*45f00*/  @P2 STG.E desc[UR22][R134.64], R145 ;  /* 0x0000009186002986 */ /* 0x0003e8000c101916 */
[----:B------:R1:W-:Y:S01]  /*45f10*/  @P4 STG.E desc[UR22][R132.64], R146 ;  /* 0x0000009284004986 */ /* 0x0003e2000c101916 */
[----:B-----5:R-:W-:Y:S01]  /*45f20*/  ISETP.LT.AND P2, PT, R140, UR7, !P1 ;  /* 0x000000078c007c0c */ /* 0x020fe2000cf41270 */
[----:B------:R-:W-:Y:S02]  /*45f30*/  VIADD R3, R136, UR5 ;  /* 0x0000000588037c36 */ /* 0x000fe40008000000 */
[----:B------:R-:W5:Y:S01]  /*45f40*/  LDL.LU R140, [R1+0x125c] ;  /* 0x00125c00018c7983 */ /* 0x000f620000300800 */
[----:B-1----:R-:W-:Y:S01]  /*45f50*/  ISETP.LT.AND P0, PT, R196, UR6, !P1 ;  /* 0x00000006c4007c0c */ /* 0x002fe2000cf01270 */
[----:B------:R-:W1:Y:S01]  /*45f60*/  LDCU UR6, c[0x0][0x39c] ;  /* 0x00007380ff0677ac */ /* 0x000e620008000800 */
[----:B--2---:R-:W-:-:S02]  /*45f70*/  ISETP.LT.AND P4, PT, R139, UR4, !P1 ;  /* 0x000000048b007c0c */ /* 0x004fc4000cf81270 */
[----:B------:R-:W2:Y:S01]  /*45f80*/  LDL.LU R139, [R1+0x1264] ;  /* 0x00126400018b7983 */ /* 0x000ea20000300800 */
[----:B------:R-:W4:Y:S01]  /*45f90*/  LDCU UR7, c[0x0][0x39c] ;  /* 0x00007380ff0777ac */ /* 0x000f220008000800 */
[C---:B------:R-:W-:Y:S02]  /*45fa0*/  LEA R134, P5, R3.reuse, R2, 0x2 ;  /* 0x0000000203867211 */ /* 0x040fe400078a10ff */
[C---:B------:R-:W-:Y:S01]  /*45fb0*/  IADD3 R136, PT, PT, R3.reuse, UR5, RZ ;  /* 0x0000000503887c10 */ /* 0x040fe2000fffe0ff */
[----:B------:R-:W3:Y:S01]  /*45fc0*/  LDCU UR4, c[0x0][0x39c] ;  /* 0x00007380ff0477ac */ /* 0x000ee20008000800 */
[----:B------:R-:W-:Y:S02]  /*45fd0*/  LEA.HI.X.SX32 R135, R3, R0, 0x2, P5 ;  /* 0x0000000003877211 */ /* 0x000fe400028f16ff */
[----:B------:R-:W-:-:S04]  /*45fe0*/  LEA R132, P5, R136, R2, 0x2 ;  /* 0x0000000288847211 */ /* 0x000fc800078a10ff */
[----:B------:R-:W-:Y:S01]  /*45ff0*/  LEA.HI.X.SX32 R133, R136, R0, 0x2, P5 ;  /* 0x0000000088857211 */ /* 0x000fe200028f16ff */
[----:B------:R1:W-:Y:S02]  /*46000*/  @P3 STG.E desc[UR22][R134.64], R147 ;  /* 0x0000009386003986 */ /* 0x0003e4000c101916 */
[----:B-1----:R-:W-:Y:S01]  /*46010*/  ISETP.LT.AND P3, PT, R138, UR6, !P1 ;  /* 0x000000068a007c0c */ /* 0x002fe2000cf61270 */
[----:B------:R-:W-:Y:S01]  /*46020*/  VIADD R3, R136, UR5 ;  /* 0x0000000588037c36 */ /* 0x000fe20008000000 */
[----:B------:R1:W-:Y:S01]  /*46030*/  @P0 STG.E desc[UR22][R132.64], R148 ;  /* 0x0000009484000986 */ /* 0x0003e2000c101916 */
[----:B------:R-:W5:Y:S03]  /*46040*/  LDCU UR6, c[0x0][0x39c] ;  /* 0x00007380ff0677ac */ /* 0x000f660008000800 */
[----:B------:R-:W2:Y:S01]  /*46050*/  LDL.LU R138, [R1+0x1268] ;  /* 0x00126800018a7983 */ /* 0x000ea20000300800 */
[----:B------:R-:W-:-:S04]  /*46060*/  LEA R134, P5, R3, R2, 0x2 ;  /* 0x0000000203867211 */ /* 0x000fc800078a10ff */
[C---:B------:R-:W-:Y:S01]  /*46070*/  LEA.HI.X.SX32 R135, R3.reuse, R0, 0x2, P5 ;  /* 0x0000000003877211 */ /* 0x040fe200028f16ff */
[----:B-1----:R-:W-:-:S04]  /*46080*/  VIADD R133, R3, UR5 ;  /* 0x0000000503857c36 */ /* 0x002fc80008000000 */
[----:B------:R1:W-:Y:S01]  /*46090*/  @P2 STG.E desc[UR22][R134.64], R149 ;  /* 0x0000009586002986 */ /* 0x0003e2000c101916 */
[C---:B------:R-:W-:Y:S01]  /*460a0*/  LEA R132, P5, R133.reuse, R2, 0x2 ;  /* 0x0000000285847211 */ /* 0x040fe200078a10ff */
[----:B------:R-:W-:-:S03]  /*460b0*/  VIADD R3, R133, UR5 ;  /* 0x0000000585037c36 */ /* 0x000fc60008000000 */
[----:B------:R-:W-:Y:S02]  /*460c0*/  LEA.HI.X.SX32 R133, R133, R0, 0x2, P5 ;  /* 0x0000000085857211 */ /* 0x000fe400028f16ff */
[----:B-1----:R-:W-:-:S04]  /*460d0*/  LEA R134, P5, R3, R2, 0x2 ;  /* 0x0000000203867211 */ /* 0x002fc800078a10ff */
[----:B------:R-:W-:Y:S01]  /*460e0*/  LEA.HI.X.SX32 R135, R3, R0, 0x2, P5 ;  /* 0x0000000003877211 */ /* 0x000fe200028f16ff */
[----:B------:R1:W-:Y:S04]  /*460f0*/  @P4 STG.E desc[UR22][R132.64], R150 ;  /* 0x0000009684004986 */ /* 0x0003e8000c101916 */
[----:B------:R1:W-:Y:S01]  /*46100*/  @P3 STG.E desc[UR22][R134.64], R151 ;  /* 0x0000009786003986 */ /* 0x0003e2000c101916 */
[----:B----4-:R-:W-:Y:S01]  /*46110*/  ISETP.LT.AND P0, PT, R137, UR7, !P1 ;  /* 0x0000000789007c0c */ /* 0x010fe2000cf01270 */
[----:B------:R-:W2:Y:S02]  /*46120*/  LDCU UR7, c[0x0][0x39c] ;  /* 0x00007380ff0777ac */ /* 0x000ea40008000800 */
[----:B------:R-:W4:Y:S01]  /*46130*/  LDL.LU R137, [R1+0x126c] ;  /* 0x00126c0001897983 */ /* 0x000f220000300800 */
[----:B---3--:R-:W-:Y:S01]  /*46140*/  ISETP.LT.AND P2, PT, R141, UR4, !P1 ;  /* 0x000000048d007c0c */ /* 0x008fe2000cf41270 */
[----:B------:R-:W-:-:S02]  /*46150*/  VIADD R136, R3, UR5 ;  /* 0x0000000503887c36 */ /* 0x000fc40008000000 */
[----:B------:R-:W3:Y:S01]  /*46160*/  LDL.LU R141, [R1+0x1270] ;  /* 0x00127000018d7983 */ /* 0x000ee20000300800 */
[----:B------:R-:W1:Y:S01]  /*46170*/  LDCU UR4, c[0x0][0x39c] ;  /* 0x00007380ff0477ac */ /* 0x000e620008000800 */
[----:B-----5:R-:W-:Y:S01]  /*46180*/  ISETP.LT.AND P4, PT, R140, UR6, !P1 ;  /* 0x000000068c007c0c */ /* 0x020fe2000cf81270 */
[----:B------:R-:W4:Y:S01]  /*46190*/  LDCU UR6, c[0x0][0x39c] ;  /* 0x00007380ff0677ac */ /* 0x000f220008000800 */
[----:B------:R-:W5:Y:S01]  /*461a0*/  LDL.LU R140, [R1+0x127c] ;  /* 0x00127c00018c7983 */ /* 0x000f620000300800 */
[----:B--2---:R-:W-:Y:S01]  /*461b0*/  ISETP.LT.AND P3, PT, R139, UR7, !P1 ;  /* 0x000000078b007c0c */ /* 0x004fe2000cf61270 */
[C---:B------:R-:W-:Y:S02]  /*461c0*/  VIADD R3, R136.reuse, UR5 ;  /* 0x0000000588037c36 */ /* 0x040fe40008000000 */
[----:B------:R-:W2:Y:S01]  /*461d0*/  LDL.LU R139, [R1+0x1288] ;  /* 0x00128800018b7983 */ /* 0x000ea20000300800 */
[C---:B-1----:R-:W-:Y:S01]  /*461e0*/  LEA R132, P5, R136.reuse, R2, 0x2 ;  /* 0x0000000288847211 */ /* 0x042fe200078a10ff */
[----:B------:R-:W3:Y:S03]  /*461f0*/  LDCU UR7, c[0x0][0x39c] ;  /* 0x00007380ff0777ac */ /* 0x000ee60008000800 */
[----:B------:R-:W-:-:S02]  /*46200*/  LEA.HI.X.SX32 R133, R136, R0, 0x2, P5 ;  /* 0x0000000088857211 */ /* 0x000fc400028f16ff */
[----:B------:R-:W-:-:S04]  /*46210*/  LEA R134, P5, R3, R2, 0x2 ;  /* 0x0000000203867211 */ /* 0x000fc800078a10ff */
[C---:B------:R-:W-:Y:S01]  /*46220*/  LEA.HI.X.SX32 R135, R3.reuse, R0, 0x2, P5 ;  /* 0x0000000003877211 */ /* 0x040fe200028f16ff */
[----:B------:R1:W-:Y:S04]  /*46230*/  @P0 STG.E desc[UR22][R132.64], R152 ;  /* 0x0000009884000986 */ /* 0x0003e8000c101916 */
[----:B------:R1:W-:Y:S01]  /*46240*/  @P2 STG.E desc[UR22][R134.64], R153 ;  /* 0x0000009986002986 */ /* 0x0003e2000c101916 */
[----:B------:R-:W-:Y:S01]  /*46250*/  ISETP.LT.AND P0, PT, R138, UR4, !P1 ;  /* 0x000000048a007c0c */ /* 0x000fe2000cf01270 */
[----:B------:R-:W5:Y:S02]  /*46260*/  LDCU UR4, c[0x0][0x39c] ;  /* 0x00007380ff0477ac */ /* 0x000f640008000800 */
[----:B------:R-:W2:Y:S01]  /*46270*/  LDL.LU R138, [R1+0x128c] ;  /* 0x00128c00018a7983 */ /* 0x000ea20000300800 */
[----:B------:R-:W-:-:S04]  /*46280*/  IADD3 R136, PT, PT, R3, UR5, RZ ;  /* 0x0000000503887c10 */ /* 0x000fc8000fffe0ff */
[----:B-1----:R-:W-:-:S04]  /*46290*/  LEA R132, P5, R136, R2, 0x2 ;  /* 0x0000000288847211 */ /* 0x002fc800078a10ff */
[C---:B------:R-:W-:Y:S01]  /*462a0*/  LEA.HI.X.SX32 R133, R136.reuse, R0, 0x2, P5 ;  /* 0x0000000088857211 */ /* 0x040fe200028f16ff */
[----:B------:R-:W-:-:S04]  /*462b0*/  VIADD R3, R136, UR5 ;  /* 0x0000000588037c36 */ /* 0x000fc80008000000 */
[----:B------:R1:W-:Y:S01]  /*462c0*/  @P4 STG.E desc[UR22][R132.64], R154 ;  /* 0x0000009a84004986 */ /* 0x0003e2000c101916 */
[----:B------:R-:W-:-:S04]  /*462d0*/  LEA R134, P5, R3, R2, 0x2 ;  /* 0x0000000203867211 */ /* 0x000fc800078a10ff */
[C---:B------:R-:W-:Y:S01]  /*462e0*/  LEA.HI.X.SX32 R135, R3.reuse, R0, 0x2, P5 ;  /* 0x0000000003877211 */ /* 0x040fe200028f16ff */
[----:B-1----:R-:W-:-:S05]  /*462f0*/  VIADD R133, R3, UR5 ;  /* 0x0000000503857c36 */ /* 0x002fca0008000000 */
[C---:B------:R-:W-:Y:S01]  /*46300*/  LEA R132, P5, R133.reuse, R2, 0x2 ;  /* 0x0000000285847211 */ /* 0x040fe200078a10ff */
[----:B------:R-:W-:-:S03]  /*46310*/  VIADD R3, R133, UR5 ;  /* 0x0000000585037c36 */ /* 0x000fc60008000000 */
[----:B------:R-:W-:Y:S01]  /*46320*/  LEA.HI.X.SX32 R133, R133, R0, 0x2, P5 ;  /* 0x0000000085857211 */ /* 0x000fe200028f16ff */
[----:B------:R1:W-:Y:S04]  /*46330*/  @P3 STG.E desc[UR22][R134.64], R155 ;  /* 0x0000009b86003986 */ /* 0x0003e8000c101916 */
[----:B------:R1:W-:Y:S01]  /*46340*/  @P0 STG.E desc[UR22][R132.64], R156 ;  /* 0x0000009c84000986 */ /* 0x0003e2000c101916 */
[----:B----4-:R-:W-:Y:S01]  /*46350*/  ISETP.LT.AND P2, PT, R137, UR6, !P1 ;  /* 0x0000000689007c0c */ /* 0x010fe2000cf41270 */
[----:B------:R-:W2:Y:S02]  /*46360*/  LDCU UR6, c[0x0][0x39c] ;  /* 0x00007380ff0677ac */ /* 0x000ea40008000800 */
[----:B------:R-:W4:Y:S01]  /*46370*/  LDL.LU R137, [R1+0x1290] ;  /* 0x0012900001897983 */ /* 0x000f220000300800 */
[----:B---3--:R-:W-:Y:S01]  /*46380*/  ISETP.LT.AND P4, PT, R141, UR7, !P1 ;  /* 0x000000078d007c0c */ /* 0x008fe2000cf81270 */
[----:B------:R-:W3:Y:S02]  /*46390*/  LDCU UR7, c[0x0][0x39c] ;  /* 0x00007380ff0777ac */ /* 0x000ee40008000800 */
[----:B------:R-:W4:Y:S01]  /*463a0*/  LDL.LU R141, [R1+0x1298] ;  /* 0x00129800018d7983 */ /* 0x000f220000300800 */
[----:B-----5:R-:W-:Y:S01]  /*463b0*/  ISETP.LT.AND P3, PT, R140, UR4, !P1 ;  /* 0x000000048c007c0c */ /* 0x020fe2000cf61270 */
[----:B------:R-:W4:Y:S02]  /*463c0*/  LDCU UR4, c[0x0][0x39c] ;  /* 0x00007380ff0477ac */ /* 0x000f240008000800 */
[----:B------:R-:W5:Y:S01]  /*463d0*/  LDL.LU R140, [R1+0x129c] ;  /* 0x00129c00018c7983 */ /* 0x000f620000300800 */
[----:B--2---:R-:W-:Y:S01]  /*463e0*/  ISETP.LT.AND P0, PT, R139, UR6, !P1 ;  /* 0x000000068b007c0c */ /* 0x004fe2000cf01270 */
[----:B------:R-:W-:-:S02]  /*463f0*/  VIADD R136, R3, UR5 ;  /* 0x0000000503887c36 */ /* 0x000fc40008000000 */
[----:B------:R-:W2:Y:S01]  /*46400*/  LDL.LU R139, [R1+0x12ac] ;  /* 0x0012ac00018b7983 */ /* 0x000ea20000300800 */
[C---:B-1----:R-:W-:Y:S01]  /*46410*/  LEA R134, P5, R3.reuse, R2, 0x2 ;  /* 0x0000000203867211 */ /* 0x042fe200078a10ff */
[----:B------:R-:W1:Y:S03]  /*46420*/  LDCU UR6, c[0x0][0x39c] ;  /* 0x00007380ff0677ac */ /* 0x000e660008000800 */
[----:B------:R-:W-:Y:S02]  /*46430*/  LEA.HI.X.SX32 R135, R3, R0, 0x2, P5 ;  /* 0x0000000003877211 */ /* 0x000fe400028f16ff */
[----:B------:R-:W-:-:S04]  /*46440*/  LEA R132, P5, R136, R2, 0x2 ;  /* 0x0000000288847211 */ /* 0x000fc800078a10ff */
[----:B------:R-:W-:Y:S01]  /*46450*/  LEA.HI.X.SX32 R133, R136, R0, 0x2, P5 ;  /* 0x0000000088857211 */ /* 0x000fe200028f16ff */
[----:B------:R1:W-:Y:S04]  /*46460*/  @P2 STG.E desc[UR22][R134.64], R157 ;  /* 0x0000009d86002986 */ /* 0x0003e8000c101916 */
[----:B------:R1:W-:Y:S01]  /*46470*/  @P4 STG.E desc[UR22][R132.64], R158 ;  /* 0x0000009e84004986 */ /* 0x0003e2000c101916 */
[----:B---3--:R-:W-:Y:S01]  /*46480*/  ISETP.LT.AND P2, PT, R138, UR7, !P1 ;  /* 0x000000078a007c0c */ /* 0x008fe2000cf41270 */
[----:B------:R-:W-:Y:S02]  /*46490*/  VIADD R3, R136, UR5 ;  /* 0x0000000588037c36 */ /* 0x000fe40008000000 */
[----:B------:R-:W3:Y:S01]  /*464a0*/  LDL.LU R138, [R1+0x12b4] ;  /* 0x0012b400018a7983 */ /* 0x000ee20000300800 */
[----:B------:R-:W5:Y:S02]  /*464b0*/  LDCU UR7, c[0x0][0x39c] ;  /* 0x00007380ff0777ac */ /* 0x000f640008000800 */
[----:B-1----:R-:W-:-:S04]  /*464c0*/  LEA R134, P5, R3, R2, 0x2 ;  /* 0x0000000203867211 */ /* 0x002fc800078a10ff */
[C---:B------:R-:W-:Y:S02]  /*464d0*/  LEA.HI.X.SX32 R135, R3.reuse, R0, 0x2, P5 ;  /* 0x0000000003877211 */ /* 0x040fe400028f16ff */
[----:B------:R-:W-:-:S03]  /*464e0*/  IADD3 R136, PT, PT, R3, UR5, RZ ;  /* 0x0000000503887c10 */ /* 0x000fc6000fffe0ff */
        /* <DEDUP_REMOVED lines=11> */
[----:B------:R-:W-:Y:S01]  /*465a0*/  ISETP.LT.AND P3, PT, R141, UR6, !P1 ;  /* 0x000000068d007c0c */ /* 0x000fe2000cf61270 */
[----:B-1----:R-:W-:-:S02]  /*465b0*/  VIADD R133, R3, UR5 ;  /* 0x0000000503857c36 */ /* 0x002fc40008000000 */
[----:B------:R-:W4:Y:S01]  /*465c0*/  LDL.LU R141, [R1+0x12bc] ;  /* 0x0012bc00018d7983 */ /* 0x000f220000300800 */
[----:B------:R-:W3:Y:S01]  /*465d0*/  LDCU UR6, c[0x0][0x39c] ;  /* 0x00007380ff0677ac */ /* 0x000ee20008000800 */
[----:B-----5:R-:W-:Y:S01]  /*465e0*/  ISETP.LT.AND P0, PT, R140, UR7, !P1 ;  /* 0x000000078c007c0c */ /* 0x020fe2000cf01270 */
[----:B------:R-:W4:Y:S01]  /*465f0*/  LDCU UR7, c[0x0][0x39c] ;  /* 0x00007380ff0777ac */ /* 0x000f220008000800 */
[----:B------:R-:W5:Y:S01]  /*46600*/  LDL.LU R140, [R1+0x12c0] ;  /* 0x0012c000018c7983 */ /* 0x000f620000300800 */
[----:B--2---:R-:W-:Y:S01]  /*46610*/  ISETP.LT.AND P2, PT, R139, UR4, !P1 ;  /* 0x000000048b007c0c */ /* 0x004fe2000cf41270 */
[C---:B------:R-:W-:Y:S02]  /*46620*/  VIADD R3, R133.reuse, UR5 ;  /* 0x0000000585037c36 */ /* 0x040fe40008000000 */
[----:B------:R-:W2:Y:S01]  /*46630*/  LDL.LU R139, [R1+0x12e0] ;  /* 0x0012e000018b7983 */ /* 0x000ea20000300800 */
[C---:B------:R-:W-:Y:S01]  /*46640*/  LEA R132, P5, R133.reuse, R2, 0x2 ;  /* 0x0000000285847211 */ /* 0x040fe200078a10ff */
[----:B------:R-:W1:Y:S03]  /*46650*/  LDCU UR4, c[0x0][0x39c] ;  /* 0x00007380ff0477ac */ /* 0x000e660008000800 */
[----:B------:R-:W-:-:S02]  /*46660*/  LEA.HI.X.SX32 R133, R133, R0, 0x2, P5 ;  /* 0x0000000085857211 */ /* 0x000fc400028f16ff */
[----:B------:R-:W-:-:S04]  /*46670*/  LEA R134, P5, R3, R2, 0x2 ;  /* 0x0000000203867211 */ /* 0x000fc800078a10ff */
[C---:B------:R-:W-:Y:S01]  /*46680*/  LEA.HI.X.SX32 R135, R3.reuse, R0, 0x2, P5 ;  /* 0x0000000003877211 */ /* 0x040fe200028f16ff */
[----:B------:R1:W-:Y:S04]  /*46690*/  @P4 STG.E desc[UR22][R132.64], R162 ;  /* 0x000000a284004986 */ /* 0x0003e8000c101916 */
[----:B------:R1:W-:Y:S01]  /*466a0*/  @P3 STG.E desc[UR22][R134.64], R163 ;  /* 0x000000a386003986 */ /* 0x0003e2000c101916 */
[----:B---3--:R-:W-:Y:S01]  /*466b0*/  ISETP.LT.AND P4, PT, R138, UR6, !P1 ;  /* 0x000000068a007c0c */ /* 0x008fe2000cf81270 */
[----:B------:R-:W-:Y:S02]  /*466c0*/  VIADD R136, R3, UR5 ;  /* 0x0000000503887c36 */ /* 0x000fe40008000000 */
[----:B------:R-:W3:Y:S01]  /*466d0*/  LDL.LU R138, [R1+0x12e8] ;  /* 0x0012e800018a7983 */ /* 0x000ee20000300800 */
[----:B------:R-:W5:Y:S02]  /*466e0*/  LDCU UR6, c[0x0][0x39c] ;  /* 0x00007380ff0677ac */ /* 0x000f640008000800 */
[----:B-1----:R-:W-:-:S04]  /*466f0*/  LEA R132, P5, R136, R2, 0x2 ;  /* 0x0000000288847211 */ /* 0x002fc800078a10ff */
[C---:B------:R-:W-:Y:S01]  /*46700*/  LEA.HI.X.SX32 R133, R136.reuse, R0, 0x2, P5 ;  /* 0x0000000088857211 */ /* 0x040fe200028f16ff */
[----:B------:R-:W-:-:S04]  /*46710*/  VIADD R3, R136, UR5 ;  /* 0x0000000588037c36 */ /* 0x000fc80008000000 */
[----:B------:R1:W-:Y:S01]  /*46720*/  @P0 STG.E desc[UR22][R132.64], R164 ;  /* 0x000000a484000986 */ /* 0x0003e2000c101916 */
[C---:B------:R-:W-:Y:S02]  /*46730*/  LEA R134, P5, R3.reuse, R2, 0x2 ;  /* 0x0000000203867211 */ /* 0x040fe400078a10ff */
[C---:B------:R-:W-:Y:S02]  /*46740*/  IADD3 R136, PT, PT, R3.reuse, UR5, RZ ;  /* 0x0000000503887c10 */ /* 0x040fe4000fffe0ff */
[----:B------:R-:W-:Y:S02]  /*46750*/  LEA.HI.X.SX32 R135, R3, R0, 0x2, P5 ;  /* 0x0000000003877211 */ /* 0x000fe400028f16ff */
[----:B-1----:R-:W-:-:S04]  /*46760*/  LEA R132, P5, R136, R2, 0x2 ;  /* 0x0000000288847211 */ /* 0x002fc800078a10ff */
[C---:B------:R-:W-:Y:S01]  /*46770*/  LEA.HI.X.SX32 R133, R136.reuse, R0, 0x2, P5 ;  /* 0x0000000088857211 */ /* 0x040fe200028f16ff */
[----:B------:R-:W-:Y:S04]  /*46780*/  @P2 STG.E desc[UR22][R134.64], R165 ;  /* 0x000000a586002986 */ /* 0x000fe8000c101916 */
[----:B------:R1:W-:Y:S01]  /*46790*/  @P4 STG.E desc[UR22][R132.64], R166 ;  /* 0x000000a684004986 */ /* 0x0003e2000c101916 */
[----:B----4-:R-:W-:Y:S01]  /*467a0*/  ISETP.LT.AND P3, PT, R137, UR7, !P1 ;  /* 0x0000000789007c0c */ /* 0x010fe2000cf61270 */
[----:B------:R-:W2:Y:S02]  /*467b0*/  LDCU UR7, c[0x0][0x39c] ;  /* 0x00007380ff0777ac */ /* 0x000ea40008000800 */
[----:B------:R-:W4:Y:S01]  /*467c0*/  LDL.LU R137, [R1+0x12f4] ;  /* 0x0012f40001897983 */ /* 0x000f220000300800 */
[----:B------:R-:W-:Y:S01]  /*467d0*/  ISETP.LT.AND P0, PT, R141, UR4, !P1 ;  /* 0x000000048d007c0c */ /* 0x000fe2000cf01270 */
[----:B------:R-:W-:-:S02]  /*467e0*/  VIADD R3, R136, UR5 ;  /* 0x0000000588037c36 */ /* 0x000fc40008000000 */
[----:B------:R-:W4:Y:S01]  /*467f0*/  LDL.LU R141, [R1+0x12f8] ;  /* 0x0012f800018d7983 */ /* 0x000f220000300800 */
[----:B------:R-:W3:Y:S01]  /*46800*/  LDCU UR4, c[0x0][0x39c] ;  /* 0x00007380ff0477ac */ /* 0x000ee20008000800 */
[----:B-----5:R-:W-:Y:S01]  /*46810*/  ISETP.LT.AND P2, PT, R140, UR6, !P1 ;  /* 0x000000068c007c0c */ /* 0x020fe2000cf41270 */
[----:B------:R-:W4:Y:S01]  /*46820*/  LDCU UR6, c[0x0][0x39c] ;  /* 0x00007380ff0677ac */ /* 0x000f220008000800 */
[----:B------:R-:W5:Y:S01]  /*46830*/  LDL.LU R140, [R1+0x130c] ;  /* 0x00130c00018c7983 */ /* 0x000f620000300800 */
[----:B--2---:R-:W-:Y:S01]  /*46840*/  ISETP.LT.AND P4, PT, R139, UR7, !P1 ;  /* 0x000000078b007c0c */ /* 0x004fe2000cf81270 */
[C---:B-1----:R-:W-:Y:S02]  /*46850*/  VIADD R133, R3.reuse, UR5 ;  /* 0x0000000503857c36 */ /* 0x042fe40008000000 */
[----:B------:R-:W2:Y:S01]  /*46860*/  LDL.LU R139, [R1+0x1324] ;  /* 0x00132400018b7983 */ /* 0x000ea20000300800 */
[C---:B------:R-:W-:Y:S01]  /*46870*/  LEA R134, P5, R3.reuse, R2, 0x2 ;  /* 0x0000000203867211 */ /* 0x040fe200078a10ff */
[----:B------:R-:W1:Y:S03]  /*46880*/  LDCU UR7, c[0x0][0x39c] ;  /* 0x00007380ff0777ac */ /* 0x000e660008000800 */
[----:B------:R-:W-:-:S02]  /*46890*/  LEA.HI.X.SX32 R135, R3, R0, 0x2, P5 ;  /* 0x0000000003877211 */ /* 0x000fc400028f16ff */
[C---:B------:R-:W-:Y:S01]  /*468a0*/  LEA R132, P5, R133.reuse, R2, 0x2 ;  /* 0x0000000285847211 */ /* 0x040fe200078a10ff */
[----:B------:R-:W-:-:S03]  /*468b0*/  VIADD R3, R133, UR5 ;  /* 0x0000000585037c36 */ /* 0x000fc60008000000 */
[----:B------:R-:W-:Y:S01]  /*468c0*/  LEA.HI.X.SX32 R133, R133, R0, 0x2, P5 ;  /* 0x0000000085857211 */ /* 0x000fe200028f16ff */
[----:B------:R1:W-:Y:S04]  /*468d0*/  @P3 STG.E desc[UR22][R134.64], R167 ;  /* 0x000000a786003986 */ /* 0x0003e8000c101916 */
[----:B------:R1:W-:Y:S01]  /*468e0*/  @P0 STG.E desc[UR22][R132.64], R168 ;  /* 0x000000a884000986 */ /* 0x0003e2000c101916 */
[----:B---3--:R-:W-:Y:S01]  /*468f0*/  ISETP.LT.AND P3, PT, R138, UR4, !P1 ;  /* 0x000000048a007c0c */ /* 0x008fe2000cf61270 */
[C---:B------:R-:W-:Y:S02]  /*46900*/  VIADD R136, R3.reuse, UR5 ;  /* 0x0000000503887c36 */ /* 0x040fe40008000000 */
[----:B------:R-:W3:Y:S01]  /*46910*/  LDL.LU R138, [R1+0x132c] ;  /* 0x00132c00018a7983 */ /* 0x000ee20000300800 */
[----:B------:R-:W5:Y:S01]  /*46920*/  LDCU UR4, c[0x0][0x39c] ;  /* 0x00007380ff0477ac */ /* 0x000f620008000800 */
[----:B-1----:R-:W-:-:S04]  /*46930*/  LEA R134, P5, R3, R2, 0x2 ;  /* 0x0000000203867211 */ /* 0x002fc800078a10ff */
[----:B------:R-:W-:-:S05]  /*46940*/  LEA.HI.X.SX32 R135, R3, R0, 0x2, P5 ;  /* 0x0000000003877211 */ /* 0x000fca00028f16ff */
        /* <DEDUP_REMOVED lines=12> */
[----:B------:R-:W3:Y:S02]  /*46a10*/  LDCU UR7, c[0x0][0x39c] ;  /* 0x00007380ff0777ac */ /* 0x000ee40008000800 */
[----:B------:R-:W4:Y:S01]  /*46a20*/  LDL.LU R141, [R1+0x1340] ;  /* 0x00134000018d7983 */ /* 0x000f220000300800 */
[----:B-----5:R-:W-:Y:S01]  /*46a30*/  ISETP.LT.AND P4, PT, R140, UR4, !P1 ;  /* 0x000000048c007c0c */ /* 0x020fe2000cf81270 */
[----:B------:R-:W4:Y:S02]  /*46a40*/  LDCU UR4, c[0x0][0x39c] ;  /* 0x00007380ff0477ac */ /* 0x000f240008000800 */
[----:B------:R-:W5:Y:S01]  /*46a50*/  LDL.LU R140, [R1+0x134c] ;  /* 0x00134c00018c7983 */ /* 0x000f620000300800 */
[----:B--2---:R-:W-:Y:S01]  /*46a60*/  ISETP.LT.AND P3, PT, R139, UR6, !P1 ;  /* 0x000000068b007c0c */ /* 0x004fe2000cf61270 */
[----:B------:R-:W2:Y:S02]  /*46a70*/  LDCU UR6, c[0x0][0x39c] ;  /* 0x00007380ff0677ac */ /* 0x000ea40008000800 */
[----:B------:R-:W5:Y:S01]  /*46a80*/  LDL.LU R139, [R1+0x1364] ;  /* 0x00136400018b7983 */ /* 0x000f620000300800 */
[----:B------:R-:W-:-:S04]  /*46a90*/  IADD3 R136, PT, PT, R3, UR5, RZ ;  /* 0x0000000503887c10 */ /* 0x000fc8000fffe0ff */
[C---:B-1----:R-:W-:Y:S01]  /*46aa0*/  LEA R132, P5, R136.reuse, R2, 0x2 ;  /* 0x0000000288847211 */ /* 0x042fe200078a10ff */
[----:B------:R-:W-:-:S03]  /*46ab0*/  VIADD R3, R136, UR5 ;  /* 0x0000000588037c36 */ /* 0x000fc60008000000 */
[----:B------:R-:W-:Y:S02]  /*46ac0*/  LEA.HI.X.SX32 R133, R136, R0, 0x2, P5 ;  /* 0x0000000088857211 */ /* 0x000fe400028f16ff */
[----:B------:R-:W-:-:S04]  /*46ad0*/  LEA R134, P5, R3, R2, 0x2 ;  /* 0x0000000203867211 */ /* 0x000fc800078a10ff */
[----:B------:R-:W-:Y:S01]  /*46ae0*/  LEA.HI.X.SX32 R135, R3, R0, 0x2, P5 ;  /* 0x0000000003877211 */ /* 0x000fe200028f16ff */
[----:B------:R1:W-:Y:S01]  /*46af0*/  @P0 STG.E desc[UR22][R132.64], R172 ;  /* 0x000000ac84000986 */ /* 0x0003e2000c101916 */
[----:B---3--:R-:W-:-:S03]  /*46b00*/  ISETP.LT.AND P0, PT, R138, UR7, !P1 ;  /* 0x000000078a007c0c */ /* 0x008fc6000cf01270 */
[----:B------:R3:W-:Y:S01]  /*46b10*/  @P2 STG.E desc[UR22][R134.64], R173 ;  /* 0x000000ad86002986 */ /* 0x0007e2000c101916 */
[----:B------:R-:W5:Y:S03]  /*46b20*/  LDCU UR7, c[0x0][0x39c] ;  /* 0x00007380ff0777ac */ /* 0x000f660008000800 */
[----:B------:R-:W5:Y:S01]  /*46b30*/  LDL.LU R138, [R1+0x1370] ;  /* 0x00137000018a7983 */ /* 0x000f620000300800 */
[----:B-1----:R-:W-:-:S05]  /*46b40*/  VIADD R133, R3, UR5 ;  /* 0x0000000503857c36 */ /* 0x002fca0008000000 */
[C---:B------:R-:W-:Y:S01]  /*46b50*/  LEA R132, P5, R133.reuse, R2, 0x2 ;  /* 0x0000000285847211 */ /* 0x040fe200078a10ff */
[----:B------:R-:W-:-:S03]  /*46b60*/  VIADD R3, R133, UR5 ;  /* 0x0000000585037c36 */ /* 0x000fc60008000000 */
[----:B------:R-:W-:-:S05]  /*46b70*/  LEA.HI.X.SX32 R133, R133, R0, 0x2, P5 ;  /* 0x0000000085857211 */ /* 0x000fca00028f16ff */
[----:B------:R1:W-:Y:S01]  /*46b80*/  @P4 STG.E desc[UR22][R132.64], R174 ;  /* 0x000000ae84004986 */ /* 0x0003e2000c101916 */
[C---:B---3--:R-:W-:Y:S01]  /*46b90*/  LEA R134, P5, R3.reuse, R2, 0x2 ;  /* 0x0000000203867211 */ /* 0x048fe200078a10ff */
[----:B------:R-:W-:-:S03]  /*46ba0*/  VIADD R136, R3, UR5 ;  /* 0x0000000503887c36 */ /* 0x000fc60008000000 */
[----:B------:R-:W-:Y:S02]  /*46bb0*/  LEA.HI.X.SX32 R135, R3, R0, 0x2, P5 ;  /* 0x0000000003877211 */ /* 0x000fe400028f16ff */
[----:B-1----:R-:W-:-:S04]  /*46bc0*/  LEA R132, P5, R136, R2, 0x2 ;  /* 0x0000000288847211 */ /* 0x002fc800078a10ff */
[C---:B------:R-:W-:Y:S01]  /*46bd0*/  LEA.HI.X.SX32 R133, R136.reuse, R0, 0x2, P5 ;  /* 0x0000000088857211 */ /* 0x040fe200028f16ff */
[----:B------:R1:W-:Y:S04]  /*46be0*/  @P3 STG.E desc[UR22][R134.64], R175 ;  /* 0x000000af86003986 */ /* 0x0003e8000c101916 */
[----:B------:R3:W-:Y:S01]  /*46bf0*/  @P0 STG.E desc[UR22][R132.64], R176 ;  /* 0x000000b084000986 */ /* 0x0007e2000c101916 */
[----:B----4-:R-:W-:Y:S01]  /*46c00*/  ISETP.LT.AND P2, PT, R137, UR4, !P1 ;  /* 0x0000000489007c0c */ /* 0x010fe2000cf41270 */
[----:B------:R-:W4:Y:S02]  /*46c10*/  LDCU UR4, c[0x0][0x39c] ;  /* 0x00007380ff0477ac */ /* 0x000f240008000800 */
[----:B------:R-:W5:Y:S01]  /*46c20*/  LDL.LU R137, [R1+0x1378] ;  /* 0x0013780001897983 */ /* 0x000f620000300800 */
[----:B--2---:R-:W-:Y:S01]  /*46c30*/  ISETP.LT.AND P4, PT, R141, UR6, !P1 ;  /* 0x000000068d007c0c */ /* 0x004fe2000cf81270 */
[----:B-1----:R-:W-:-:S02]  /*46c40*/  VIADD R135, R136, UR5 ;  /* 0x0000000588877c36 */ /* 0x002fc40008000000 */
[----:B------:R-:W2:Y:S01]  /*46c50*/  LDL.LU R141, [R1+0x1384] ;  /* 0x00138400018d7983 */ /* 0x000ea20000300800 */
[----:B------:R-:W1:Y:S01]  /*46c60*/  LDCU UR6, c[0x0][0x39c] ;  /* 0x00007380ff0677ac */ /* 0x000e620008000800 */
[----:B-----5:R-:W-:Y:S01]  /*46c70*/  ISETP.LT.AND P3, PT, R140, UR7, !P1 ;  /* 0x000000078c007c0c */ /* 0x020fe2000cf61270 */
[----:B------:R-:W5:Y:S01]  /*46c80*/  LDCU UR7, c[0x0][0x39c] ;  /* 0x00007380ff0777ac */ /* 0x000f620008000800 */
[----:B------:R-:W2:Y:S01]  /*46c90*/  LDL.LU R140, [R1+0x1394] ;  /* 0x00139400018c7983 */ /* 0x000ea20000300800 */
[----:B----4-:R-:W-:Y:S01]  /*46ca0*/  ISETP.LT.AND P0, PT, R139, UR4, !P1 ;  /* 0x000000048b007c0c */ /* 0x010fe2000cf01270 */
[----:B------:R-:W2:Y:S02]  /*46cb0*/  LDCU UR4, c[0x0][0x39c] ;  /* 0x00007380ff0477ac */ /* 0x000ea40008000800 */
[----:B------:R-:W4:Y:S01]  /*46cc0*/  LDL.LU R139, [R1+0x13b4] ;  /* 0x0013b400018b7983 */ /* 0x000f220000300800 */
[C---:B------:R-:W-:Y:S02]  /*46cd0*/  LEA R134, P5, R135.reuse, R2, 0x2 ;  /* 0x0000000287867211 */ /* 0x040fe400078a10ff */
[----:B------:R-:W-:-:S02]  /*46ce0*/  IADD3 R3, PT, PT, R135, UR5, RZ ;  /* 0x0000000587037c10 */ /* 0x000fc4000fffe0ff */
[----:B------:R-:W-:Y:S02]  /*46cf0*/  LEA.HI.X.SX32 R135, R135, R0, 0x2, P5 ;  /* 0x0000000087877211 */ /* 0x000fe400028f16ff */
[----:B---3--:R-:W-:-:S04]  /*46d00*/  LEA R132, P5, R3, R2, 0x2 ;  /* 0x0000000203847211 */ /* 0x008fc800078a10ff */
[C---:B------:R-:W-:Y:S01]  /*46d10*/  LEA.HI.X.SX32 R133, R3.reuse, R0, 0x2, P5 ;  /* 0x0000000003857211 */ /* 0x040fe200028f16ff */
[----:B------:R3:W-:Y:S04]  /*46d20*/  @P2 STG.E desc[UR22][R134.64], R177 ;  /* 0x000000b186002986 */ /* 0x0007e8000c101916 */
[----:B------:R3:W-:Y:S01]  /*46d30*/  @P4 STG.E desc[UR22][R132.64], R178 ;  /* 0x000000b284004986 */ /* 0x0007e2000c101916 */
[----:B-1----:R-:W-:Y:S01]  /*46d40*/  ISETP.LT.AND P2, PT, R138, UR6, !P1 ;  /* 0x000000068a007c0c */ /* 0x002fe2000cf41270 */
[----:B------:R-:W-:Y:S02]  /*46d50*/  VIADD R136, R3, UR5 ;  /* 0x0000000503887c36 */ /* 0x000fe40008000000 */
[----:B------:R-:W4:Y:S01]  /*46d60*/  LDL.LU R138, [R1+0x13cc] ;  /* 0x0013cc00018a7983 */ /* 0x000f220000300800 */
[----:B------:R-:W1:Y:S02]  /*46d70*/  LDCU UR6, c[0x0][0x39c] ;  /* 0x00007380ff0677ac */ /* 0x000e640008000800 */
[----:B---3--:R-:W-:-:S04]  /*46d80*/  LEA R134, P5, R136, R2, 0x2 ;  /* 0x0000000288867211 */ /* 0x008fc800078a10ff */
[C---:B------:R-:W-:Y:S01]  /*46d90*/  LEA.HI.X.SX32 R135, R136.reuse, R0, 0x2, P5 ;  /* 0x0000000088877211 */ /* 0x040fe200028f16ff */
[----:B------:R-:W-:-:S04]  /*46da0*/  VIADD R133, R136, UR5 ;  /* 0x0000000588857c36 */ /* 0x000fc80008000000 */
[----:B------:R3:W-:Y:S01]  /*46db0*/  @P3 STG.E desc[UR22][R134.64], R179 ;  /* 0x000000b386003986 */ /* 0x0007e2000c101916 */
[C---:B------:R-:W-:Y:S01]  /*46dc0*/  LEA R132, P5, R133.reuse, R2, 0x2 ;  /* 0x0000000285847211 */ /* 0x040fe200078a10ff */
[----:B------:R-:W-:-:S03]  /*46dd0*/  VIADD R3, R133, UR5 ;  /* 0x0000000585037c36 */ /* 0x000fc60008000000 */
[----:B------:R-:W-:Y:S02]  /*46de0*/  LEA.HI.X.SX32 R133, R133, R0, 0x2, P5 ;  /* 0x0000000085857211 */ /* 0x000fe400028f16ff */
[----:B---3--:R-:W-:-:S04]  /*46df0*/  LEA R134, P5, R3, R2, 0x2 ;  /* 0x0000000203867211 */ /* 0x008fc800078a10ff */
[----:B------:R-:W-:Y:S01]  /*46e00*/  LEA.HI.X.SX32 R135, R3, R0, 0x2, P5 ;  /* 0x0000000003877211 */ /* 0x000fe200028f16ff */
[----:B------:R-:W-:Y:S04]  /*46e10*/  @P0 STG.E desc[UR22][R132.64], R180 ;  /* 0x000000b484000986 */ /* 0x000fe8000c101916 */
[----:B------:R3:W-:Y:S01]  /*46e20*/  @P2 STG.E desc[UR22][R134.64], R181 ;  /* 0x000000b586002986 */ /* 0x0007e2000c101916 */
[----:B-----5:R-:W-:Y:S01]  /*46e30*/  ISETP.LT.AND P4, PT, R137, UR7, !P1 ;  /* 0x0000000789007c0c */ /* 0x020fe2000cf81270 */
[----:B------:R-:W4:Y:S02]  /*46e40*/  LDCU UR7, c[0x0][0x39c] ;  /* 0x00007380ff0777ac */ /* 0x000f240008000800 */
[----:B------:R-:W5:Y:S01]  /*46e50*/  LDL.LU R137, [R1+0x13d8] ;  /* 0x0013d80001897983 */ /* 0x000f620000300800 */
[----:B--2---:R-:W-:Y:S01]  /*46e60*/  ISETP.LT.AND P3, PT, R141, UR4, !P1 ;  /* 0x000000048d007c0c */ /* 0x004fe2000cf61270 */
[----:B------:R-:W-:-:S02]  /*46e70*/  VIADD R136, R3, UR5 ;  /* 0x0000000503887c36 */ /* 0x000fc40008000000 */
[----:B------:R-:W2:Y:S01]  /*46e80*/  LDL.LU R141, [R1+0x13e4] ;  /* 0x0013e400018d7983 */ /* 0x000ea20000300800 */
[----:B------:R-:W1:Y:S02]  /*46e90*/  LDCU UR4, c[0x0][0x39c] ;  /* 0x00007380ff0477ac */ /* 0x000e640008000800 */
[----:B-1----:R-:W-:Y:S01]  /*46ea0*/  ISETP.LT.AND P0, PT, R140, UR6, !P1 ;  /* 0x000000068c007c0c */ /* 0x002fe2000cf01270 */
[----:B------:R-:W5:Y:S01]  /*46eb0*/  LDCU UR6, c[0x0][0x39c] ;  /* 0x00007380ff0677ac */ /* 0x000f620008000800 */
[----:B------:R-:W2:Y:S01]  /*46ec0*/  LDL.LU R140, [R1+0x13ec] ;  /* 0x0013ec00018c7983 */ /* 0x000ea20000300800 */
[----:B----4-:R-:W-:Y:S01]  /*46ed0*/  ISETP.LT.AND P2, PT, R139, UR7, !P1 ;  /* 0x000000078b007c0c */ /* 0x010fe2000cf41270 */
[C---:B---3--:R-:W-:Y:S02]  /*46ee0*/  VIADD R135, R136.reuse, UR5 ;  /* 0x0000000588877c36 */ /* 0x048fe40008000000 */
[----:B------:R-:W3:Y:S01]  /*46ef0*/  LDL.LU R139, [R1+0x13c0] ;  /* 0x0013c000018b7983 */ /* 0x000ee20000300800 */
[C---:B------:R-:W-:Y:S01]  /*46f00*/  LEA R132, P5, R136.reuse, R2, 0x2 ;  /* 0x0000000288847211 */ /* 0x040fe200078a10ff */
[----:B------:R-:W2:Y:S03]  /*46f10*/  LDCU UR7, c[0x0][0x39c] ;  /* 0x00007380ff0777ac */ /* 0x000ea60008000800 */
[----:B------:R-:W-:-:S02]  /*46f20*/  LEA.HI.X.SX32 R133, R136, R0, 0x2, P5 ;  /* 0x0000000088857211 */ /* 0x000fc400028f16ff */
[C---:B------:R-:W-:Y:S02]  /*46f30*/  LEA R134, P5, R135.reuse, R2, 0x2 ;  /* 0x0000000287867211 */ /* 0x040fe400078a10ff */
[C---:B------:R-:W-:Y:S02]  /*46f40*/  IADD3 R3, PT, PT, R135.reuse, UR5, RZ ;  /* 0x0000000587037c10 */ /* 0x040fe4000fffe0ff */
[----:B------:R-:W-:Y:S01]  /*46f50*/  LEA.HI.X.SX32 R135, R135, R0, 0x2, P5 ;  /* 0x0000000087877211 */ /* 0x000fe200028f16ff */
[----:B------:R1:W-:Y:S04]  /*46f60*/  @P4 STG.E desc[UR22][R132.64], R182 ;  /* 0x000000b684004986 */ /* 0x0003e8000c101916 */
[----:B------:R4:W-:Y:S01]  /*46f70*/  @P3 STG.E desc[UR22][R134.64], R183 ;  /* 0x000000b786003986 */ /* 0x0009e2000c101916 */
[----:B------:R-:W-:Y:S01]  /*46f80*/  ISETP.LT.AND P4, PT, R138, UR4, !P1 ;  /* 0x000000048a007c0c */ /* 0x000fe2000cf81270 */
[----:B------:R-:W-:-:S02]  /*46f90*/  VIADD R136, R3, UR5 ;  /* 0x0000000503887c36 */ /* 0x000fc40008000000 */
[----:B------:R-:W3:Y:S01]  /*46fa0*/  LDL.LU R138, [R1+0x13d0] ;  /* 0x0013d000018a7983 */ /* 0x000ee20000300800 */
[C---:B-1----:R-:W-:Y:S01]  /*46fb0*/  LEA R132, P5, R3.reuse, R2, 0x2 ;  /* 0x0000000203847211 */ /* 0x042fe200078a10ff */
[----:B------:R-:W1:Y:S03]  /*46fc0*/  LDCU UR4, c[0x0][0x39c] ;  /* 0x00007380ff0477ac */ /* 0x000e660008000800 */
[----:B------:R-:W-:-:S05]  /*46fd0*/  LEA.HI.X.SX32 R133, R3, R0, 0x2, P5 ;  /* 0x0000000003857211 */ /* 0x000fca00028f16ff */
[----:B------:R1:W-:Y:S01]  /*46fe0*/  @P0 STG.E desc[UR22][R132.64], R184 ;  /* 0x000000b884000986 */ /* 0x0003e2000c101916 */
[----:B----4-:R-:W-:-:S04]  /*46ff0*/  LEA R134, P5, R136, R2, 0x2 ;  /* 0x0000000288867211 */ /* 0x010fc800078a10ff */
[C---:B------:R-:W-:Y:S01]  /*47000*/  LEA.HI.X.SX32 R135, R136.reuse, R0, 0x2, P5 ;  /* 0x0000000088877211 */ /* 0x040fe200028f16ff */
[----:B-1----:R-:W-:-:S05]  /*47010*/  VIADD R133, R136, UR5 ;  /* 0x0000000588857c36 */ /* 0x002fca0008000000 */
[C---:B------:R-:W-:Y:S01]  /*47020*/  LEA R132, P5, R133.reuse, R2, 0x2 ;  /* 0x0000000285847211 */ /* 0x040fe200078a10ff */
[----:B------:R-:W-:-:S03]  /*47030*/  VIADD R3, R133, UR5 ;  /* 0x0000000585037c36 */ /* 0x000fc60008000000 */
[----:B------:R-:W-:Y:S01]  /*47040*/  LEA.HI.X.SX32 R133, R133, R0, 0x2, P5 ;  /* 0x0000000085857211 */ /* 0x000fe200028f16ff */
[----:B------:R1:W-:Y:S04]  /*47050*/  @P2 STG.E desc[UR22][R134.64], R185 ;  /* 0x000000b986002986 */ /* 0x0003e8000c101916 */
[----:B------:R4:W-:Y:S01]  /*47060*/  @P4 STG.E desc[UR22][R132.64], R186 ;  /* 0x000000ba84004986 */ /* 0x0009e2000c101916 */
[----:B-----5:R-:W-:Y:S01]  /*47070*/  ISETP.LT.AND P3, PT, R137, UR6, !P1 ;  /* 0x0000000689007c0c */ /* 0x020fe2000cf61270 */
[----:B------:R-:W3:Y:S02]  /*47080*/  LDCU UR6, c[0x0][0x39c] ;  /* 0x00007380ff0677ac */ /* 0x000ee40008000800 */
[----:B------:R-:W5:Y:S01]  /*47090*/  LDL.LU R137, [R1+0x13e0] ;  /* 0x0013e00001897983 */ /* 0x000f620000300800 */
[----:B--2---:R-:W-:Y:S01]  /*470a0*/  ISETP.LT.AND P0, PT, R141, UR7, !P1 ;  /* 0x000000078d007c0c */ /* 0x004fe2000cf01270 */
[----:B------:R-:W2:Y:S02]  /*470b0*/  LDCU UR7, c[0x0][0x39c] ;  /* 0x00007380ff0777ac */ /* 0x000ea40008000800 */
[----:B------:R-:W5:Y:S01]  /*470c0*/  LDL.LU R141, [R1+0x13e8] ;  /* 0x0013e800018d7983 */ /* 0x000f620000300800 */
[----:B------:R-:W-:Y:S01]  /*470d0*/  ISETP.LT.AND P2, PT, R140, UR4, !P1 ;  /* 0x000000048c007c0c */ /* 0x000fe2000cf41270 */
[----:B------:R-:W5:Y:S02]  /*470e0*/  LDCU UR4, c[0x0][0x39c] ;  /* 0x00007380ff0477ac */ /* 0x000f640008000800 */
[----:B------:R-:W5:Y:S01]  /*470f0*/  LDL.LU R140, [R1+0x13dc] ;  /* 0x0013dc00018c7983 */ /* 0x000f620000300800 */
[----:B---3--:R-:W-:Y:S01]  /*47100*/  ISETP.LT.AND P4, PT, R139, UR6, !P1 ;  /* 0x000000068b007c0c */ /* 0x008fe2000cf81270 */
[----:B------:R-:W-:-:S02]  /*47110*/  VIADD R136, R3, UR5 ;  /* 0x0000000503887c36 */ /* 0x000fc40008000000 */
[----:B------:R-:W3:Y:S01]  /*47120*/  LDL.LU R139, [R1+0x13ac] ;  /* 0x0013ac00018b7983 */ /* 0x000ee20000300800 */
[C---:B-1----:R-:W-:Y:S01]  /*47130*/  LEA R134, P5, R3.reuse, R2, 0x2 ;  /* 0x0000000203867211 */ /* 0x042fe200078a10ff */
[----:B------:R-:W1:Y:S03]  /*47140*/  LDCU UR6, c[0x0][0x39c] ;  /* 0x00007380ff0677ac */ /* 0x000e660008000800 */
[----:B------:R-:W-:Y:S02]  /*47150*/  LEA.HI.X.SX32 R135, R3, R0, 0x2, P5 ;  /* 0x0000000003877211 */ /* 0x000fe400028f16ff */
[----:B----4-:R-:W-:-:S04]  /*47160*/  LEA R132, P5, R136, R2, 0x2 ;  /* 0x0000000288847211 */ /* 0x010fc800078a10ff */
[----:B------:R-:W-:Y:S01]  /*47170*/  LEA.HI.X.SX32 R133, R136, R0, 0x2, P5 ;  /* 0x0000000088857211 */ /* 0x000fe200028f16ff */
[----:B------:R4:W-:Y:S04]  /*47180*/  @P3 STG.E desc[UR22][R134.64], R187 ;  /* 0x000000bb86003986 */ /* 0x0009e8000c101916 */
[----:B------:R1:W-:Y:S01]  /*47190*/  @P0 STG.E desc[UR22][R132.64], R188 ;  /* 0x000000bc84000986 */ /* 0x0003e2000c101916 */
[----:B--2---:R-:W-:Y:S01]  /*471a0*/  ISETP.LT.AND P3, PT, R138, UR7, !P1 ;  /* 0x000000078a007c0c */ /* 0x004fe2000cf61270 */
[----:B------:R-:W2:Y:S02]  /*471b0*/  LDCU UR7, c[0x0][0x39c] ;  /* 0x00007380ff0777ac */ /* 0x000ea40008000800 */
[----:B------:R-:W3:Y:S01]  /*471c0*/  LDL.LU R138, [R1+0x13b8] ;  /* 0x0013b800018a7983 */ /* 0x000ee20000300800 */
[----:B----4-:R-:W-:-:S05]  /*471d0*/  VIADD R135, R136, UR5 ;  /* 0x0000000588877c36 */ /* 0x010fca0008000000 */
[C---:B------:R-:W-:Y:S02]  /*471e0*/  LEA R134, P5, R135.reuse, R2, 0x2 ;  /* 0x0000000287867211 */ /* 0x040fe400078a10ff */
[C---:B------:R-:W-:Y:S02]  /*471f0*/  IADD3 R3, PT, PT, R135.reuse, UR5, RZ ;  /* 0x0000000587037c10 */ /* 0x040fe4000fffe0ff */
[----:B------:R-:W-:-:S05]  /*47200*/  LEA.HI.X.SX32 R135, R135, R0, 0x2, P5 ;  /* 0x0000000087877211 */ /* 0x000fca00028f16ff */
[----:B------:R4:W-:Y:S01]  /*47210*/  @P2 STG.E desc[UR22][R134.64], R189 ;  /* 0x000000bd86002986 */ /* 0x0009e2000c101916 */
[C---:B-1----:R-:W-:Y:S01]  /*47220*/  LEA R132, P5, R3.reuse, R2, 0x2 ;  /* 0x0000000203847211 */ /* 0x042fe200078a10ff */
[----:B------:R-:W-:-:S03]  /*47230*/  VIADD R136, R3, UR5 ;  /* 0x0000000503887c36 */ /* 0x000fc60008000000 */
[----:B------:R-:W-:Y:S02]  /*47240*/  LEA.HI.X.SX32 R133, R3, R0, 0x2, P5 ;  /* 0x0000000003857211 */ /* 0x000fe400028f16ff */
[----:B----4-:R-:W-:-:S04]  /*47250*/  LEA R134, P5, R136, R2, 0x2 ;  /* 0x0000000288867211 */ /* 0x010fc800078a10ff */
[C---:B------:R-:W-:Y:S01]  /*47260*/  LEA.HI.X.SX32 R135, R136.reuse, R0, 0x2, P5 ;  /* 0x0000000088877211 */ /* 0x040fe200028f16ff */
[----:B------:R1:W-:Y:S04]  /*47270*/  @P4 STG.E desc[UR22][R132.64], R190 ;  /* 0x000000be84004986 */ /* 0x0003e8000c101916 */
[----:B------:R4:W-:Y:S01]  /*47280*/  @P3 STG.E desc[UR22][R134.64], R191 ;  /* 0x000000bf86003986 */ /* 0x0009e2000c101916 */
[----:B-----5:R-:W-:Y:S01]  /*47290*/  ISETP.LT.AND P0, PT, R137, UR4, !P1 ;  /* 0x0000000489007c0c */ /* 0x020fe2000cf01270 */
[----:B------:R-:W3:Y:S02]  /*472a0*/  LDCU UR4, c[0x0][0x39c] ;  /* 0x00007380ff0477ac */ /* 0x000ee40008000800 */
[----:B------:R-:W5:Y:S01]  /*472b0*/  LDL.LU R137, [R1+0x13c8] ;  /* 0x0013c80001897983 */ /* 0x000f620000300800 */
[----:B------:R-:W-:Y:S01]  /*472c0*/  ISETP.LT.AND P2, PT, R141, UR6, !P1 ;  /* 0x000000068d007c0c */ /* 0x000fe2000cf41270 */
[----:B-1----:R-:W-:-:S02]  /*472d0*/  VIADD R133, R136, UR5 ;  /* 0x0000000588857c36 */ /* 0x002fc40008000000 */
[----:B------:R-:W5:Y:S01]  /*472e0*/  LDL.LU R141, [R1+0x13d4] ;  /* 0x0013d400018d7983 */ /* 0x000f620000300800 */
[----:B------:R-:W1:Y:S01]  /*472f0*/  LDCU UR6, c[0x0][0x39c] ;  /* 0x00007380ff0677ac */ /* 0x000e620008000800 */
[----:B--2---:R-:W-:Y:S01]  /*47300*/  ISETP.LT.AND P4, PT, R140, UR7, !P1 ;  /* 0x000000078c007c0c */ /* 0x004fe2000cf81270 */
[----:B------:R-:W5:Y:S01]  /*47310*/  LDCU UR7, c[0x0][0x39c] ;  /* 0x00007380ff0777ac */ /* 0x000f620008000800 */
[----:B------:R-:W2:Y:S01]  /*47320*/  LDL.LU R140, [R1+0x13c4] ;  /* 0x0013c400018c7983 */ /* 0x000ea20000300800 */
[----:B---3--:R-:W-:Y:S01]  /*47330*/  ISETP.LT.AND P3, PT, R139, UR4, !P1 ;  /* 0x000000048b007c0c */ /* 0x008fe2000cf61270 */
[C---:B------:R-:W-:Y:S02]  /*47340*/  VIADD R3, R133.reuse, UR5 ;  /* 0x0000000585037c36 */ /* 0x040fe40008000000 */
[----:B------:R-:W3:Y:S01]  /*47350*/  LDL.LU R139, [R1+0x13a0] ;  /* 0x0013a000018b7983 */ /* 0x000ee20000300800 */
[C---:B------:R-:W-:Y:S01]  /*47360*/  LEA R132, P5, R133.reuse, R2, 0x2 ;  /* 0x0000000285847211 */ /* 0x040fe200078a10ff */
[----:B------:R-:W1:Y:S03]  /*47370*/  LDCU UR4, c[0x0][0x39c] ;  /* 0x00007380ff0477ac */ /* 0x000e660008000800 */
[----:B------:R-:W-:-:S02]  /*47380*/  LEA.HI.X.SX32 R133, R133, R0, 0x2, P5 ;  /* 0x0000000085857211 */ /* 0x000fc400028f16ff */
[----:B----4-:R-:W-:-:S04]  /*47390*/  LEA R134, P5, R3, R2, 0x2 ;  /* 0x0000000203867211 */ /* 0x010fc800078a10ff */
[C---:B------:R-:W-:Y:S01]  /*473a0*/  LEA.HI.X.SX32 R135, R3.reuse, R0, 0x2, P5 ;  /* 0x0000000003877211 */ /* 0x040fe200028f16ff */
[----:B------:R4:W-:Y:S04]  /*473b0*/  @P0 STG.E desc[UR22][R132.64], R192 ;  /* 0x000000c084000986 */ /* 0x0009e8000c101916 */
[----:B------:R4:W-:Y:S01]  /*473c0*/  @P2 STG.E desc[UR22][R134.64], R193 ;  /* 0x000000c186002986 */ /* 0x0009e2000c101916 */
[----:B-1----:R-:W-:Y:S01]  /*473d0*/  ISETP.LT.AND P0, PT, R138, UR6, !P1 ;  /* 0x000000068a007c0c */ /* 0x002fe2000cf01270 */
[----:B------:R-:W-:Y:S02]  /*473e0*/  VIADD R136, R3, UR5 ;  /* 0x0000000503887c36 */ /* 0x000fe40008000000 */
[----:B------:R-:W3:Y:S01]  /*473f0*/  LDL.LU R138, [R1+0x13a8] ;  /* 0x0013a800018a7983 */ /* 0x000ee20000300800 */
[----:B------:R-:W2:Y:S02]  /*47400*/  LDCU UR6, c[0x0][0x39c] ;  /* 0x00007380ff0677ac */ /* 0x000ea40008000800 */
[----:B----4-:R-:W-:-:S04]  /*47410*/  LEA R132, P5, R136, R2, 0x2 ;  /* 0x0000000288847211 */ /* 0x010fc800078a10ff */
[C---:B------:R-:W-:Y:S01]  /*47420*/  LEA.HI.X.SX32 R133, R136.reuse, R0, 0x2, P5 ;  /* 0x0000000088857211 */ /* 0x040fe200028f16ff */
[----:B------:R-:W-:-:S04]  /*47430*/  VIADD R135, R136, UR5 ;  /* 0x0000000588877c36 */ /* 0x000fc80008000000 */
[----:B------:R1:W-:Y:S01]  /*47440*/  @P4 STG.E desc[UR22][R132.64], R194 ;  /* 0x000000c284004986 */ /* 0x0003e2000c101916 */
[C---:B------:R-:W-:Y:S02]  /*47450*/  LEA R134, P5, R135.reuse, R2, 0x2 ;  /* 0x0000000287867211 */ /* 0x040fe400078a10ff */
[C---:B------:R-:W-:Y:S02]  /*47460*/  IADD3 R3, PT, PT, R135.reuse, UR5, RZ ;  /* 0x0000000587037c10 */ /* 0x040fe4000fffe0ff */
[----:B------:R-:W-:Y:S02]  /*47470*/  LEA.HI.X.SX32 R135, R135, R0, 0x2, P5 ;  /* 0x0000000087877211 */ /* 0x000fe400028f16ff */
[----:B-1----:R-:W-:-:S04]  /*47480*/  LEA R132, P5, R3, R2, 0x2 ;  /* 0x0000000203847211 */ /* 0x002fc800078a10ff */
[----:B------:R-:W-:Y:S01]  /*47490*/  LEA.HI.X.SX32 R133, R3, R0, 0x2, P5 ;  /* 0x0000000003857211 */ /* 0x000fe200028f16ff */
[----:B------:R-:W-:Y:S04]  /*474a0*/  @P3 STG.E desc[UR22][R134.64], R195 ;  /* 0x000000c386003986 */ /* 0x000fe8000c101916 */
[----:B------:R1:W-:Y:S01]  /*474b0*/  @P0 STG.E desc[UR22][R132.64], R68 ;  /* 0x0000004484000986 */ /* 0x0003e2000c101916 */
[----:B-----5:R-:W-:Y:S01]  /*474c0*/  ISETP.LT.AND P2, PT, R137, UR7, !P1 ;  /* 0x0000000789007c0c */ /* 0x020fe2000cf41270 */
[----:B------:R-:W3:Y:S02]  /*474d0*/  LDCU UR7, c[0x0][0x39c] ;  /* 0x00007380ff0777ac */ /* 0x000ee40008000800 */
[----:B------:R-:W4:Y:S01]  /*474e0*/  LDL.LU R137, [R1+0x13b0] ;  /* 0x0013b00001897983 */ /* 0x000f220000300800 */
[----:B------:R-:W-:Y:S01]  /*474f0*/  ISETP.LT.AND P4, PT, R141, UR4, !P1 ;  /* 0x000000048d007c0c */ /* 0x000fe2000cf81270 */
[----:B------:R-:W-:-:S02]  /*47500*/  VIADD R136, R3, UR5 ;  /* 0x0000000503887c36 */ /* 0x000fc40008000000 */
[----:B------:R-:W5:Y:S01]  /*47510*/  LDL.LU R141, [R1+0x13bc] ;  /* 0x0013bc00018d7983 */ /* 0x000f620000300800 */
[----:B------:R-:W1:Y:S01]  /*47520*/  LDCU UR4, c[0x0][0x39c] ;  /* 0x00007380ff0477ac */ /* 0x000e620008000800 */
[----:B--2---:R-:W-:Y:S01]  /*47530*/  ISETP.LT.AND P3, PT, R140, UR6, !P1 ;  /* 0x000000068c007c0c */ /* 0x004fe2000cf61270 */
[----:B------:R-:W4:Y:S01]  /*47540*/  LDCU UR6, c[0x0][0x39c] ;  /* 0x00007380ff0677ac */ /* 0x000f220008000800 */
[----:B------:R-:W2:Y:S01]  /*47550*/  LDL.LU R140, [R1+0x13a4] ;  /* 0x0013a400018c7983 */ /* 0x000ea20000300800 */
[----:B---3--:R-:W-:Y:S01]  /*47560*/  ISETP.LT.AND P0, PT, R139, UR7, !P1 ;  /* 0x000000078b007c0c */ /* 0x008fe2000cf01270 */
[C---:B-1----:R-:W-:Y:S02]  /*47570*/  VIADD R132, R136.reuse, UR5 ;  /* 0x0000000588847c36 */ /* 0x042fe40008000000 */
[----:B------:R-:W3:Y:S01]  /*47580*/  LDL.LU R139, [R1+0x1388] ;  /* 0x00138800018b7983 */ /* 0x000ee20000300800 */
[C---:B------:R-:W-:Y:S01]  /*47590*/  LEA R134, P5, R136.reuse, R2, 0x2 ;  /* 0x0000000288867211 */ /* 0x040fe200078a10ff */
[----:B------:R-:W5:Y:S03]  /*475a0*/  LDCU UR7, c[0x0][0x39c] ;  /* 0x00007380ff0777ac */ /* 0x000f660008000800 */
[----:B------:R-:W-:-:S02]  /*475b0*/  LEA.HI.X.SX32 R135, R136, R0, 0x2, P5 ;  /* 0x0000000088877211 */ /* 0x000fc400028f16ff */
[----:B------:R-:W-:-:S03]  /*475c0*/  LEA R68, P5, R132, R2, 0x2 ;  /* 0x0000000284447211 */ /* 0x000fc600078a10ff */
[----:B------:R1:W-:Y:S01]  /*475d0*/  @P2 STG.E desc[UR22][R134.64], R69 ;  /* 0x0000004586002986 */ /* 0x0003e2000c101916 */
[C---:B------:R-:W-:Y:S01]  /*475e0*/  VIADD R3, R132.reuse, UR5 ;  /* 0x0000000584037c36 */ /* 0x040fe20008000000 */
[----:B-1----:R-:W-:Y:S02]  /*475f0*/  LEA.HI.X.SX32 R69, R132, R0, 0x2, P5 ;  /* 0x0000000084457211 */ /* 0x002fe400028f16ff */
[----:B------:R-:W-:Y:S01]  /*47600*/  ISETP.LT.AND P2, PT, R138, UR4, !P1 ;  /* 0x000000048a007c0c */ /* 0x000fe2000cf41270 */
[C---:B------:R-:W-:Y:S01]  /*47610*/  VIADD R134, R3.reuse, UR5 ;  /* 0x0000000503867c36 */ /* 0x040fe20008000000 */
[----:B------:R-:W3:Y:S01]  /*47620*/  LDL.LU R138, [R1+0x1390] ;  /* 0x00139000018a7983 */ /* 0x000ee20000300800 */
[C---:B------:R-:W-:Y:S01]  /*47630*/  LEA R132, P5, R3.reuse, R2, 0x2 ;  /* 0x0000000203847211 */ /* 0x040fe200078a10ff */
[----:B------:R-:W2:Y:S02]  /*47640*/  LDCU UR4, c[0x0][0x39c] ;  /* 0x00007380ff0477ac */ /* 0x000ea40008000800 */
[----:B------:R1:W-:Y:S01]  /*47650*/  @P4 STG.E desc[UR22][R68.64], R70 ;  /* 0x0000004644004986 */ /* 0x0003e2000c101916 */
[----:B------:R-:W-:-:S05]  /*47660*/  LEA.HI.X.SX32 R133, R3, R0, 0x2, P5 ;  /* 0x0000000003857211 */ /* 0x000fca00028f16ff */
[----:B------:R1:W-:Y:S02]  /*47670*/  @P3 STG.E desc[UR22][R132.64], R71 ;  /* 0x0000004784003986 */ /* 0x0003e4000c101916 */
[C---:B-1----:R-:W-:Y:S01]  /*47680*/  LEA R68, P5, R134.reuse, R2, 0x2 ;  /* 0x0000000286447211 */ /* 0x042fe200078a10ff */
[----:B------:R-:W-:-:S03]  /*47690*/  VIADD R71, R134, UR5 ;  /* 0x0000000586477c36 */ /* 0x000fc60008000000 */
[----:B------:R-:W-:Y:S02]  /*476a0*/  LEA.HI.X.SX32 R69, R134, R0, 0x2, P5 ;  /* 0x0000000086457211 */ /* 0x000fe400028f16ff */
[C---:B------:R-:W-:Y:S02]  /*476b0*/  LEA R70, P5, R71.reuse, R2, 0x2 ;  /* 0x0000000247467211 */ /* 0x040fe400078a10ff */
[C---:B------:R-:W-:Y:S01]  /*476c0*/  IADD3 R3, PT, PT, R71.reuse, UR5, RZ ;  /* 0x0000000547037c10 */ /* 0x040fe2000fffe0ff */
[----:B------:R1:W-:Y:S01]  /*476d0*/  @P0 STG.E desc[UR22][R68.64], R72 ;  /* 0x0000004844000986 */ /* 0x0003e2000c101916 */
[----:B------:R-:W-:-:S03]  /*476e0*/  LEA.HI.X.SX32 R71, R71, R0, 0x2, P5 ;  /* 0x0000000047477211 */ /* 0x000fc600028f16ff */
[C---:B------:R-:W-:Y:S02]  /*476f0*/  VIADD R133, R3.reuse, UR5 ;  /* 0x0000000503857c36 */ /* 0x040fe40008000000 */
[----:B------:R1:W-:Y:S02]  /*47700*/  @P2 STG.E desc[UR22][R70.64], R73 ;  /* 0x0000004946002986 */ /* 0x0003e4000c101916 */
[----:B-1----:R-:W-:-:S04]  /*47710*/  LEA R68, P5, R3, R2, 0x2 ;  /* 0x0000000203447211 */ /* 0x002fc800078a10ff */
[----:B------:R-:W-:Y:S02]  /*47720*/  LEA.HI.X.SX32 R69, R3, R0, 0x2, P5 ;  /* 0x0000000003457211 */ /* 0x000fe400028f16ff */
[----:B------:R-:W-:-:S04]  /*47730*/  LEA R70, P5, R133, R2, 0x2 ;  /* 0x0000000285467211 */ /* 0x000fc800078a10ff */
[C---:B------:R-:W-:Y:S01]  /*47740*/  LEA.HI.X.SX32 R71, R133.reuse, R0, 0x2, P5 ;  /* 0x0000000085477211 */ /* 0x040fe200028f16ff */
[----:B------:R-:W-:-:S04]  /*47750*/  VIADD R3, R133, UR5 ;  /* 0x0000000585037c36 */ /* 0x000fc80008000000 */
[----:B------:R-:W-:Y:S01]  /*47760*/  VIADD R133, R3, UR5 ;  /* 0x0000000503857c36 */ /* 0x000fe20008000000 */
[----:B----4-:R-:W-:Y:S01]  /*47770*/  ISETP.LT.AND P4, PT, R137, UR6, !P1 ;  /* 0x0000000689007c0c */ /* 0x010fe2000cf81270 */
[----:B------:R-:W3:Y:S01]  /*47780*/  LDCU UR6, c[0x0][0x39c] ;  /* 0x00007380ff0677ac */ /* 0x000ee20008000800 */
[----:B------:R-:W4:Y:S04]  /*47790*/  LDL.LU R137, [R1+0x1398] ;  /* 0x0013980001897983 */ /* 0x000f280000300800 */
[----:B------:R-:W4:Y:S04]  /*477a0*/  LDL.LU R136, [R1+0x139c] ;  /* 0x00139c0001887983 */ /* 0x000f280000300800 */
[----:B------:R-:W4:Y:S04]  /*477b0*/  LDL.LU R135, [R1+0x138c] ;  /* 0x00138c0001877983 */ /* 0x000f280000300800 */
[----:B------:R-:W4:Y:S01]  /*477c0*/  LDL.LU R134, [R1+0x1368] ;  /* 0x0013680001867983 */ /* 0x000f220000300800 */
[----:B-----5:R-:W-:Y:S01]  /*477d0*/  ISETP.LT.AND P3, PT, R141, UR7, !P1 ;  /* 0x000000078d007c0c */ /* 0x020fe2000cf61270 */
[----:B------:R-:W1:Y:S02]  /*477e0*/  LDCU UR7, c[0x0][0x39c] ;  /* 0x00007380ff0777ac */ /* 0x000e640008000800 */
[----:B------:R-:W5:Y:S04]  /*477f0*/  LDL.LU R132, [R1+0x1374] ;  /* 0x0013740001847983 */ /* 0x000f680000300800 */
[----:B------:R1:W-:Y:S06]  /*47800*/  @P4 STG.E desc[UR22][R68.64], R74 ;  /* 0x0000004a44004986 */ /* 0x0003ec000c101916 */
[----:B------:R2:W-:Y:S01]  /*47810*/  @P3 STG.E desc[UR22][R70.64], R75 ;  /* 0x0000004b46003986 */ /* 0x0005e2000c101916 */
[----:B-1----:R-:W-:-:S03]  /*47820*/  LEA R68, P5, R3, R2, 0x2 ;  /* 0x0000000203447211 */ /* 0x002fc600078a10ff */
[----:B--2---:R-:W2:Y:S04]  /*47830*/  LDL.LU R75, [R1+0x137c] ;  /* 0x00137c00014b7983 */ /* 0x004ea80000300800 */
[----:B------:R-:W2:Y:S01]  /*47840*/  LDL.LU R72, [R1+0x1380] ;  /* 0x0013800001487983 */ /* 0x000ea20000300800 */
[----:B------:R-:W-:-:S03]  /*47850*/  ISETP.LT.AND P0, PT, R140, UR4, !P1 ;  /* 0x000000048c007c0c */ /* 0x000fc6000cf01270 */
[----:B------:R-:W2:Y:S01]  /*47860*/  LDL.LU R74, [R1+0x136c] ;  /* 0x00136c00014a7983 */ /* 0x000ea20000300800 */
[----:B------:R-:W-:Y:S01]  /*47870*/  LEA.HI.X.SX32 R69, R3, R0, 0x2, P5 ;  /* 0x0000000003457211 */ /* 0x000fe200028f16ff */
[----:B------:R-:W4:Y:S01]  /*47880*/  LDCU UR4, c[0x0][0x39c] ;  /* 0x00007380ff0477ac */ /* 0x000f220008000800 */
[----:B---3--:R-:W-:Y:S02]  /*47890*/  ISETP.LT.AND P2, PT, R139, UR6, !P1 ;  /* 0x000000068b007c0c */ /* 0x008fe4000cf41270 */
[C---:B------:R-:W-:Y:S01]  /*478a0*/  LEA R70, P5, R133.reuse, R2, 0x2 ;  /* 0x0000000285467211 */ /* 0x040fe200078a10ff */
[----:B------:R-:W1:Y:S03]  /*478b0*/  LDCU UR6, c[0x0][0x39c] ;  /* 0x00007380ff0677ac */ /* 0x000e660008000800 */
[C---:B------:R-:W-:Y:S01]  /*478c0*/  LEA.HI.X.SX32 R71, R133.reuse, R0, 0x2, P5 ;  /* 0x0000000085477211 */ /* 0x040fe200028f16ff */
[----:B------:R-:W-:Y:S06]  /*478d0*/  @P0 STG.E desc[UR22][R68.64], R76 ;  /* 0x0000004c44000986 */ /* 0x000fec000c101916 */
[----:B------:R3:W-:Y:S04]  /*478e0*/  @P2 STG.E desc[UR22][R70.64], R77 ;  /* 0x0000004d46002986 */ /* 0x0007e8000c101916 */
[----:B---3--:R-:W3:Y:S04]  /*478f0*/  LDL.LU R77, [R1+0x1350] ;  /* 0x00135000014d7983 */ /* 0x008ee80000300800 */
[----:B------:R-:W3:Y:S01]  /*47900*/  LDL.LU R76, [R1+0x1358] ;  /* 0x00135800014c7983 */ /* 0x000ee20000300800 */
[----:B------:R-:W-:Y:S01]  /*47910*/  ISETP.LT.AND P4, PT, R138, UR7, !P1 ;  /* 0x000000078a007c0c */ /* 0x000fe2000cf81270 */
[----:B------:R-:W1:Y:S01]  /*47920*/  LDCU UR7, c[0x0][0x39c] ;  /* 0x00007380ff0777ac */ /* 0x000e620008000800 */
[----:B------:R-:W-:-:S05]  /*47930*/  VIADD R3, R133, UR5 ;  /* 0x0000000585037c36 */ /* 0x000fca0008000000 */
[C---:B------:R-:W-:Y:S01]  /*47940*/  LEA R68, P5, R3.reuse, R2, 0x2 ;  /* 0x0000000203447211 */ /* 0x040fe200078a10ff */
[----:B------:R-:W-:-:S03]  /*47950*/  VIADD R73, R3, UR5 ;  /* 0x0000000503497c36 */ /* 0x000fc60008000000 */
[----:B------:R-:W-:Y:S02]  /*47960*/  LEA.HI.X.SX32 R69, R3, R0, 0x2, P5 ;  /* 0x0000000003457211 */ /* 0x000fe400028f16ff */
[C---:B------:R-:W-:Y:S02]  /*47970*/  LEA R70, P5, R73.reuse, R2, 0x2 ;  /* 0x0000000249467211 */ /* 0x040fe400078a10ff */
[C---:B------:R-:W-:Y:S01]  /*47980*/  IADD3 R3, PT, PT, R73.reuse, UR5, RZ ;  /* 0x0000000549037c10 */ /* 0x040fe2000fffe0ff */
[----:B------:R1:W-:Y:S01]  /*47990*/  @P4 STG.E desc[UR22][R68.64], R78 ;  /* 0x0000004e44004986 */ /* 0x0003e2000c101916 */
[----:B------:R-:W-:-:S03]  /*479a0*/  LEA.HI.X.SX32 R71, R73, R0, 0x2, P5 ;  /* 0x0000000049477211 */ /* 0x000fc600028f16ff */
[C---:B------:R-:W-:Y:S01]  /*479b0*/  VIADD R73, R3.reuse, UR5 ;  /* 0x0000000503497c36 */ /* 0x040fe20008000000 */
[----:B-1----:R-:W-:-:S04]  /*479c0*/  LEA R68, P5, R3, R2, 0x2 ;  /* 0x0000000203447211 */ /* 0x002fc800078a10ff */
[----:B------:R-:W-:Y:S01]  /*479d0*/  LEA.HI.X.SX32 R69, R3, R0, 0x2, P5 ;  /* 0x0000000003457211 */ /* 0x000fe200028f16ff */
[----:B------:R-:W-:Y:S01]  /*479e0*/  VIADD R3, R73, UR5 ;  /* 0x0000000549037c36 */ /* 0x000fe20008000000 */
[----:B----4-:R-:W-:Y:S01]  /*479f0*/  ISETP.LT.AND P3, PT, R137, UR4, !P1 ;  /* 0x0000000489007c0c */ /* 0x010fe2000cf61270 */
[----:B------:R-:W1:Y:S01]  /*47a00*/  LDCU UR4, c[0x0][0x39c] ;  /* 0x00007380ff0477ac */ /* 0x000e620008000800 */
[----:B------:R-:W-:Y:S01]  /*47a10*/  ISETP.LT.AND P0, PT, R136, UR6, !P1 ;  /* 0x0000000688007c0c */ /* 0x000fe2000cf01270 */
[----:B------:R-:W5:Y:S01]  /*47a20*/  LDCU UR6, c[0x0][0x39c] ;  /* 0x00007380ff0677ac */ /* 0x000f620008000800 */
[----:B------:R-:W-:Y:S01]  /*47a30*/  ISETP.LT.AND P2, PT, R135, UR7, !P1 ;  /* 0x0000000787007c0c */ /* 0x000fe2000cf41270 */
[----:B------:R-:W2:Y:S01]  /*47a40*/  LDCU UR7, c[0x0][0x39c] ;  /* 0x00007380ff0777ac */ /* 0x000ea20008000800 */
[----:B-1----:R-:W-:Y:S01]  /*47a50*/  ISETP.LT.AND P4, PT, R134, UR4, !P1 ;  /* 0x0000000486007c0c */ /* 0x002fe2000cf81270 */
[----:B------:R-:W1:Y:S06]  /*47a60*/  LDCU UR4, c[0x0][0x39c] ;  /* 0x00007380ff0477ac */ /* 0x000e6c0008000800 */
[----:B------:R4:W-:Y:S01]  /*47a70*/  @P3 STG.E desc[UR22][R70.64], R79 ;  /* 0x0000004f46003986 */ /* 0x0009e2000c101916 */
[----:B-----5:R-:W-:Y:S01]  /*47a80*/  ISETP.LT.AND P3, PT, R132, UR6, !P1 ;  /* 0x0000000684007c0c */ /* 0x020fe2000cf61270 */
[----:B------:R-:W5:Y:S02]  /*47a90*/  LDCU UR6, c[0x0][0x39c] ;  /* 0x00007380ff0677ac */ /* 0x000f640008000800 */
[----:B------:R1:W-:Y:S01]  /*47aa0*/  @P0 STG.E desc[UR22][R68.64], R80 ;  /* 0x0000005044000986 */ /* 0x0003e2000c101916 */
[----:B----4-:R-:W-:-:S04]  /*47ab0*/  LEA R70, P5, R73, R2, 0x2 ;  /* 0x0000000249467211 */ /* 0x010fc800078a10ff */
[----:B------:R-:W-:Y:S01]  /*47ac0*/  LEA.HI.X.SX32 R71, R73, R0, 0x2, P5 ;  /* 0x0000000049477211 */ /* 0x000fe200028f16ff */
[C---:B------:R-:W-:Y:S01]  /*47ad0*/  VIADD R73, R3.reuse, UR5 ;  /* 0x0000000503497c36 */ /* 0x040fe20008000000 */
[----:B-1----:R-:W-:Y:S02]  /*47ae0*/  LEA R68, P5, R3, R2, 0x2 ;  /* 0x0000000203447211 */ /* 0x002fe400078a10ff */
[----:B--2---:R-:W-:Y:S01]  /*47af0*/  ISETP.LT.AND P0, PT, R75, UR7, !P1 ;  /* 0x000000074b007c0c */ /* 0x004fe2000cf01270 */
[----:B------:R1:W-:Y:S01]  /*47b00*/  @P2 STG.E desc[UR22][R70.64], R81 ;  /* 0x0000005146002986 */ /* 0x0003e2000c101916 */
[----:B------:R-:W3:Y:S01]  /*47b10*/  LDCU UR7, c[0x0][0x39c] ;  /* 0x00007380ff0777ac */ /* 0x000ee20008000800 */
[----:B------:R-:W-:Y:S02]  /*47b20*/  ISETP.LT.AND P2, PT, R72, UR4, !P1 ;  /* 0x0000000448007c0c */ /* 0x000fe4000cf41270 */
[----:B------:R-:W2:Y:S01]  /*47b30*/  LDL.LU R75, [R1+0x135c] ;  /* 0x00135c00014b7983 */ /* 0x000ea20000300800 */
[----:B------:R-:W4:Y:S01]  /*47b40*/  LDCU UR4, c[0x0][0x39c] ;  /* 0x00007380ff0477ac */ /* 0x000f220008000800 */
[----:B------:R-:W-:-:S02]  /*47b50*/  LEA.HI.X.SX32 R69, R3, R0, 0x2, P5 ;  /* 0x0000000003457211 */ /* 0x000fc400028f16ff */
[----:B------:R-:W2:Y:S01]  /*47b60*/  LDL.LU R72, [R1+0x1360] ;  /* 0x0013600001487983 */ /* 0x000ea20000300800 */
[C---:B------:R-:W-:Y:S01]  /*47b70*/  VIADD R3, R73.reuse, UR5 ;  /* 0x0000000549037c36 */ /* 0x040fe20008000000 */
[C---:B-1----:R-:W-:Y:S02]  /*47b80*/  LEA R70, P5, R73.reuse, R2, 0x2 ;  /* 0x0000000249467211 */ /* 0x042fe400078a10ff */
[----:B------:R1:W-:Y:S01]  /*47b90*/  @P4 STG.E desc[UR22][R68.64], R82 ;  /* 0x0000005244004986 */ /* 0x0003e2000c101916 */
[----:B-----5:R-:W-:Y:S01]  /*47ba0*/  ISETP.LT.AND P4, PT, R74, UR6, !P1 ;  /* 0x000000064a007c0c */ /* 0x020fe2000cf81270 */
[----:B------:R-:W2:Y:S01]  /*47bb0*/  LDCU UR6, c[0x0][0x39c] ;  /* 0x00007380ff0677ac */ /* 0x000ea20008000800 */
[----:B------:R-:W-:Y:S01]  /*47bc0*/  LEA.HI.X.SX32 R71, R73, R0, 0x2, P5 ;  /* 0x0000000049477211 */ /* 0x000fe200028f16ff */
[----:B------:R-:W5:Y:S01]  /*47bd0*/  LDL.LU R74, [R1+0x1354] ;  /* 0x00135400014a7983 */ /* 0x000f620000300800 */
[----:B-1----:R-:W-:-:S04]  /*47be0*/  LEA R68, P5, R3, R2, 0x2 ;  /* 0x0000000203447211 */ /* 0x002fc800078a10ff */
[----:B------:R-:W-:Y:S01]  /*47bf0*/  LEA.HI.X.SX32 R69, R3, R0, 0x2, P5 ;  /* 0x0000000003457211 */ /* 0x000fe200028f16ff */
[----:B------:R1:W-:Y:S01]  /*47c00*/  @P3 STG.E desc[UR22][R70.64], R83 ;  /* 0x0000005346003986 */ /* 0x0003e2000c101916 */
[----:B---3--:R-:W-:-:S03]  /*47c10*/  ISETP.LT.AND P3, PT, R77, UR7, !P1 ;  /* 0x000000074d007c0c */ /* 0x008fc6000cf61270 */
[----:B------:R3:W-:Y:S01]  /*47c20*/  @P0 STG.E desc[UR22][R68.64], R84 ;  /* 0x0000005444000986 */ /* 0x0007e2000c101916 */
[----:B------:R-:W-:Y:S01]  /*47c30*/  VIADD R73, R3, UR5 ;  /* 0x0000000503497c36 */ /* 0x000fe20008000000 */
[----:B------:R-:W2:Y:S01]  /*47c40*/  LDCU UR7, c[0x0][0x39c] ;  /* 0x00007380ff0777ac */ /* 0x000ea20008000800 */
[----:B----4-:R-:W-:Y:S01]  /*47c50*/  ISETP.LT.AND P0, PT, R76, UR4, !P1 ;  /* 0x000000044c007c0c */ /* 0x010fe2000cf01270 */
[----:B------:R-:W4:Y:S02]  /*47c60*/  LDL.LU R77, [R1+0x1330] ;  /* 0x00133000014d7983 */ /* 0x000f240000300800 */
[C---:B------:R-:W-:Y:S01]  /*47c70*/  IADD3 R3, PT, PT, R73.reuse, UR5, RZ ;  /* 0x0000000549037c10 */ /* 0x040fe2000fffe0ff */
[----:B------:R-:W5:Y:S01]  /*47c80*/  LDCU UR4, c[0x0][0x39c] ;  /* 0x00007380ff0477ac */ /* 0x000f620008000800 */
[----:B------:R-:W4:Y:S01]  /*47c90*/  LDL.LU R76, [R1+0x133c] ;  /* 0x00133c00014c7983 */ /* 0x000f220000300800 */
[----:B-1----:R-:W-:-:S04]  /*47ca0*/  LEA R70, P5, R73, R2, 0x2 ;  /* 0x0000000249467211 */ /* 0x002fc800078a10ff */
[----:B------:R-:W-:Y:S02]  /*47cb0*/  LEA.HI.X.SX32 R71, R73, R0, 0x2, P5 ;  /* 0x0000000049477211 */ /* 0x000fe400028f16ff */
[C---:B---3--:R-:W-:Y:S01]  /*47cc0*/  LEA R68, P5, R3.reuse, R2, 0x2 ;  /* 0x0000000203447211 */ /* 0x048fe200078a10ff */
[----:B------:R-:W-:-:S03]  /*47cd0*/  VIADD R73, R3, UR5 ;  /* 0x0000000503497c36 */ /* 0x000fc60008000000 */
[----:B------:R-:W-:Y:S01]  /*47ce0*/  LEA.HI.X.SX32 R69, R3, R0, 0x2, P5 ;  /* 0x0000000003457211 */ /* 0x000fe200028f16ff */
[----:B------:R1:W-:Y:S01]  /*47cf0*/  @P2 STG.E desc[UR22][R70.64], R85 ;  /* 0x0000005546002986 */ /* 0x0003e2000c101916 */
[----:B------:R-:W-:-:S03]  /*47d00*/  VIADD R3, R73, UR5 ;  /* 0x0000000549037c36 */ /* 0x000fc60008000000 */
[----:B------:R3:W-:Y:S01]  /*47d10*/  @P4 STG.E desc[UR22][R68.64], R86 ;  /* 0x0000005644004986 */ /* 0x0007e2000c101916 */
[----:B-1----:R-:W-:-:S04]  /*47d20*/  LEA R70, P5, R73, R2, 0x2 ;  /* 0x0000000249467211 */ /* 0x002fc800078a10ff */
[----:B------:R-:W-:Y:S01]  /*47d30*/  LEA.HI.X.SX32 R71, R73, R0, 0x2, P5 ;  /* 0x0000000049477211 */ /* 0x000fe200028f16ff */
[C---:B------:R-:W-:Y:S01]  /*47d40*/  VIADD R73, R3.reuse, UR5 ;  /* 0x0000000503497c36 */ /* 0x040fe20008000000 */
[----:B---3--:R-:W-:-:S03]  /*47d50*/  LEA R68, P5, R3, R2, 0x2 ;  /* 0x0000000203447211 */ /* 0x008fc600078a10ff */
[----:B------:R1:W-:Y:S01]  /*47d60*/  @P3 STG.E desc[UR22][R70.64], R87 ;  /* 0x0000005746003986 */ /* 0x0003e2000c101916 */
[----:B------:R-:W-:Y:S02]  /*47d70*/  LEA.HI.X.SX32 R69, R3, R0, 0x2, P5 ;  /* 0x0000000003457211 */ /* 0x000fe400028f16ff */
[----:B-1----:R-:W-:-:S04]  /*47d80*/  LEA R70, P5, R73, R2, 0x2 ;  /* 0x0000000249467211 */ /* 0x002fc800078a10ff */
[----:B------:R-:W-:Y:S01]  /*47d90*/  LEA.HI.X.SX32 R71, R73, R0, 0x2, P5 ;  /* 0x0000000049477211 */ /* 0x000fe200028f16ff */
[----:B------:R1:W-:Y:S01]  /*47da0*/  @P0 STG.E desc[UR22][R68.64], R88 ;  /* 0x0000005844000986 */ /* 0x0003e2000c101916 */
[----:B--2---:R-:W-:Y:S01]  /*47db0*/  ISETP.LT.AND P2, PT, R75, UR6, !P1 ;  /* 0x000000064b007c0c */ /* 0x004fe2000cf41270 */
[----:B------:R-:W4:Y:S02]  /*47dc0*/  LDCU UR6, c[0x0][0x39c] ;  /* 0x00007380ff0677ac */ /* 0x000f240008000800 */
[----:B------:R-:W2:Y:S01]  /*47dd0*/  LDL.LU R75, [R1+0x1344] ;  /* 0x00134400014b7983 */ /* 0x000ea20000300800 */
[----:B------:R-:W-:Y:S01]  /*47de0*/  ISETP.LT.AND P4, PT, R72, UR7, !P1 ;  /* 0x0000000748007c0c */ /* 0x000fe2000cf81270 */
[----:B------:R-:W3:Y:S02]  /*47df0*/  LDCU UR7, c[0x0][0x39c] ;  /* 0x00007380ff0777ac */ /* 0x000ee40008000800 */
[----:B------:R-:W2:Y:S01]  /*47e00*/  LDL.LU R72, [R1+0x1348] ;  /* 0x0013480001487983 */ /* 0x000ea20000300800 */
[----:B-----5:R-:W-:-:S05]  /*47e10*/  ISETP.LT.AND P3, PT, R74, UR4, !P1 ;  /* 0x000000044a007c0c */ /* 0x020fca000cf61270 */
[----:B------:R5:W-:Y:S01]  /*47e20*/  @P2 STG.E desc[UR22][R70.64], R89 ;  /* 0x0000005946002986 */ /* 0x000be2000c101916 */
[----:B------:R-:W-:Y:S01]  /*47e30*/  VIADD R3, R73, UR5 ;  /* 0x0000000549037c36 */ /* 0x000fe20008000000 */
[----:B------:R-:W2:Y:S02]  /*47e40*/  LDCU UR4, c[0x0][0x39c] ;  /* 0x00007380ff0477ac */ /* 0x000ea40008000800 */
[----:B------:R-:W2:Y:S01]  /*47e50*/  LDL.LU R74, [R1+0x1338] ;  /* 0x00133800014a7983 */ /* 0x000ea20000300800 */
[----:B----4-:R-:W-:Y:S01]  /*47e60*/  ISETP.LT.AND P0, PT, R77, UR6, !P1 ;  /* 0x000000064d007c0c */ /* 0x010fe2000cf01270 */
[----:B------:R-:W4:Y:S02]  /*47e70*/  LDCU UR6, c[0x0][0x39c] ;  /* 0x00007380ff0677ac */ /* 0x000f240008000800 */
[----:B------:R-:W2:Y:S01]  /*47e80*/  LDL.LU R77, [R1+0x1314] ;  /* 0x00131400014d7983 */ /* 0x000ea20000300800 */
[----:B---3--:R-:W-:Y:S01]  /*47e90*/  ISETP.LT.AND P2, PT, R76, UR7, !P1 ;  /* 0x000000074c007c0c */ /* 0x008fe2000cf41270 */
[----:B------:R-:W-:-:S02]  /*47ea0*/  VIADD R73, R3, UR5 ;  /* 0x0000000503497c36 */ /* 0x000fc40008000000 */
[----:B------:R-:W3:Y:S01]  /*47eb0*/  LDL.LU R76, [R1+0x131c] ;  /* 0x00131c00014c7983 */ /* 0x000ee20000300800 */
[C---:B-1----:R-:W-:Y:S01]  /*47ec0*/  LEA R68, P5, R3.reuse, R2, 0x2 ;  /* 0x0000000203447211 */ /* 0x042fe200078a10ff */
[----:B------:R-:W1:Y:S03]  /*47ed0*/  LDCU UR7, c[0x0][0x39c] ;  /* 0x00007380ff0777ac */ /* 0x000e660008000800 */
[----:B------:R-:W-:Y:S02]  /*47ee0*/  LEA.HI.X.SX32 R69, R3, R0, 0x2, P5 ;  /* 0x0000000003457211 */ /* 0x000fe400028f16ff */
[C---:B-----5:R-:W-:Y:S02]  /*47ef0*/  LEA R70, P5, R73.reuse, R2, 0x2 ;  /* 0x0000000249467211 */ /* 0x060fe400078a10ff */
[C---:B------:R-:W-:Y:S02]  /*47f00*/  IADD3 R3, PT, PT, R73.reuse, UR5, RZ ;  /* 0x0000000549037c10 */ /* 0x040fe4000fffe0ff */
[----:B------:R-:W-:Y:S01]  /*47f10*/  LEA.HI.X.SX32 R71, R73, R0, 0x2, P5 ;  /* 0x0000000049477211 */ /* 0x000fe200028f16ff */
[----:B------:R5:W-:Y:S02]  /*47f20*/  @P4 STG.E desc[UR22][R68.64], R90 ;  /* 0x0000005a44004986 */ /* 0x000be4000c101916 */
[----:B------:R-:W-:-:S02]  /*47f30*/  VIADD R73, R3, UR5 ;  /* 0x0000000503497c36 */ /* 0x000fc40008000000 */
[----:B------:R1:W-:Y:S01]  /*47f40*/  @P3 STG.E desc[UR22][R70.64], R91 ;  /* 0x0000005b46003986 */ /* 0x0003e2000c101916 */
[----:B-----5:R-:W-:-:S04]  /*47f50*/  LEA R68, P5, R3, R2, 0x2 ;  /* 0x0000000203447211 */ /* 0x020fc800078a10ff */
[----:B------:R-:W-:Y:S01]  /*47f60*/  LEA.HI.X.SX32 R69, R3, R0, 0x2, P5 ;  /* 0x0000000003457211 */ /* 0x000fe200028f16ff */
[C---:B------:R-:W-:Y:S01]  /*47f70*/  VIADD R3, R73.reuse, UR5 ;  /* 0x0000000549037c36 */ /* 0x040fe20008000000 */
[----:B-1----:R-:W-:-:S03]  /*47f80*/  LEA R70, P5, R73, R2, 0x2 ;  /* 0x0000000249467211 */ /* 0x002fc600078a10ff */
[----:B------:R1:W-:Y:S01]  /*47f90*/  @P0 STG.E desc[UR22][R68.64], R92 ;  /* 0x0000005c44000986 */ /* 0x0003e2000c101916 */
[----:B------:R-:W-:Y:S02]  /*47fa0*/  LEA.HI.X.SX32 R71, R73, R0, 0x2, P5 ;  /* 0x0000000049477211 */ /* 0x000fe400028f16ff */
[----:B-1----:R-:W-:-:S04]  /*47fb0*/  LEA R68, P5, R3, R2, 0x2 ;  /* 0x0000000203447211 */ /* 0x002fc800078a10ff */
[----:B------:R-:W-:Y:S01]  /*47fc0*/  LEA.HI.X.SX32 R69, R3, R0, 0x2, P5 ;  /* 0x0000000003457211 */ /* 0x000fe200028f16ff */
[----:B------:R1:W-:Y:S01]  /*47fd0*/  @P2 STG.E desc[UR22][R70.64], R93 ;  /* 0x0000005d46002986 */ /* 0x0003e2000c101916 */
[----:B--2---:R-:W-:Y:S01]  /*47fe0*/  ISETP.LT.AND P4, PT, R75, UR4, !P1 ;  /* 0x000000044b007c0c */ /* 0x004fe2000cf81270 */
[----:B------:R-:W2:Y:S02]  /*47ff0*/  LDCU UR4, c[0x0][0x39c] ;  /* 0x00007380ff0477ac */ /* 0x000ea40008000800 */
[----:B------:R-:W5:Y:S01]  /*48000*/  LDL.LU R75, [R1+0x1320] ;  /* 0x00132000014b7983 */ /* 0x000f620000300800 */
[----:B----4-:R-:W-:Y:S01]  /*48010*/  ISETP.LT.AND P3, PT, R72, UR6, !P1 ;  /* 0x0000000648007c0c */ /* 0x010fe2000cf61270 */
[----:B------:R-:W3:Y:S02]  /*48020*/  LDCU UR6, c[0x0][0x39c] ;  /* 0x00007380ff0677ac */ /* 0x000ee40008000800 */
[----:B------:R-:W4:Y:S01]  /*48030*/  LDL.LU R72, [R1+0x1328] ;  /* 0x0013280001487983 */ /* 0x000f220000300800 */
[----:B------:R-:W-:-:S05]  /*48040*/  ISETP.LT.AND P0, PT, R74, UR7, !P1 ;  /* 0x000000074a007c0c */ /* 0x000fca000cf01270 */
[----:B------:R1:W-:Y:S01]  /*48050*/  @P4 STG.E desc[UR22][R68.64], R94 ;  /* 0x0000005e44004986 */ /* 0x0003e2000c101916 */
[----:B------:R-:W-:Y:S01]  /*48060*/  VIADD R73, R3, UR5 ;  /* 0x0000000503497c36 */ /* 0x000fe20008000000 */
[----:B------:R-:W5:Y:S02]  /*48070*/  LDCU UR7, c[0x0][0x39c] ;  /* 0x00007380ff0777ac */ /* 0x000f640008000800 */
[----:B------:R-:W4:Y:S01]  /*48080*/  LDL.LU R74, [R1+0x1318] ;  /* 0x00131800014a7983 */ /* 0x000f220000300800 */
[----:B--2---:R-:W-:Y:S01]  /*48090*/  ISETP.LT.AND P2, PT, R77, UR4, !P1 ;  /* 0x000000044d007c0c */ /* 0x004fe2000cf41270 */
        /* <DEDUP_REMOVED lines=8> */
[C---:B------:R-:W-:Y:S01]  /*48120*/  LEA R68, P5, R3.reuse, R2, 0x2 ;  /* 0x0000000203447211 */ /* 0x040fe200078a10ff */
[----:B------:R-:W-:-:S03]  /*48130*/  VIADD R73, R3, UR5 ;  /* 0x0000000503497c36 */ /* 0x000fc60008000000 */
[----:B------:R-:W-:Y:S01]  /*48140*/  LEA.HI.X.SX32 R69, R3, R0, 0x2, P5 ;  /* 0x0000000003457211 */ /* 0x000fe200028f16ff */
[----:B------:R1:W-:Y:S01]  /*48150*/  @P3 STG.E desc[UR22][R70.64], R95 ;  /* 0x0000005f46003986 */ /* 0x0003e2000c101916 */
[----:B------:R-:W-:-:S03]  /*48160*/  IADD3 R3, PT, PT, R73, UR5, RZ ;  /* 0x0000000549037c10 */ /* 0x000fc6000fffe0ff */
[----:B------:R1:W-:Y:S02]  /*48170*/  @P0 STG.E desc[UR22][R68.64], R96 ;  /* 0x0000006044000986 */ /* 0x0003e4000c101916 */
[----:B-1----:R-:W-:-:S04]  /*48180*/  LEA R70, P5, R73, R2, 0x2 ;  /* 0x0000000249467211 */ /* 0x002fc800078a10ff */
[----:B------:R-:W-:Y:S01]  /*48190*/  LEA.HI.X.SX32 R71, R73, R0, 0x2, P5 ;  /* 0x0000000049477211 */ /* 0x000fe200028f16ff */
[C---:B------:R-:W-:Y:S01]  /*481a0*/  VIADD R73, R3.reuse, UR5 ;  /* 0x0000000503497c36 */ /* 0x040fe20008000000 */
[----:B------:R-:W-:-:S03]  /*481b0*/  LEA R68, P5, R3, R2, 0x2 ;  /* 0x0000000203447211 */ /* 0x000fc600078a10ff */
[----:B------:R1:W-:Y:S01]  /*481c0*/  @P2 STG.E desc[UR22][R70.64], R97 ;  /* 0x0000006146002986 */ /* 0x0003e2000c101916 */
[----:B------:R-:W-:Y:S02]  /*481d0*/  LEA.HI.X.SX32 R69, R3, R0, 0x2, P5 ;  /* 0x0000000003457211 */ /* 0x000fe400028f16ff */
[----:B-1----:R-:W-:-:S04]  /*481e0*/  LEA R70, P5, R73, R2, 0x2 ;  /* 0x0000000249467211 */ /* 0x002fc800078a10ff */
[----:B------:R-:W-:Y:S01]  /*481f0*/  LEA.HI.X.SX32 R71, R73, R0, 0x2, P5 ;  /* 0x0000000049477211 */ /* 0x000fe200028f16ff */
[----:B------:R1:W-:Y:S01]  /*48200*/  @P4 STG.E desc[UR22][R68.64], R98 ;  /* 0x0000006244004986 */ /* 0x0003e2000c101916 */
[----:B-----5:R-:W-:Y:S01]  /*48210*/  ISETP.LT.AND P3, PT, R75, UR7, !P1 ;  /* 0x000000074b007c0c */ /* 0x020fe2000cf61270 */
        /* <DEDUP_REMOVED lines=23> */
[----:B------:R-:W-:-:S03]  /*48390*/  VIADD R73, R3, UR5 ;  /* 0x0000000503497c36 */ /* 0x000fc60008000000 */
[----:B------:R1:W-:Y:S02]  /*483a0*/  @P2 STG.E desc[UR22][R70.64], R101 ;  /* 0x0000006546002986 */ /* 0x0003e4000c101916 */
[----:B-1----:R-:W-:-:S04]  /*483b0*/  LEA R68, P5, R3, R2, 0x2 ;  /* 0x0000000203447211 */ /* 0x002fc800078a10ff */
[----:B------:R-:W-:Y:S02]  /*483c0*/  LEA.HI.X.SX32 R69, R3, R0, 0x2, P5 ;  /* 0x0000000003457211 */ /* 0x000fe400028f16ff */
[C---:B------:R-:W-:Y:S02]  /*483d0*/  LEA R70, P5, R73.reuse, R2, 0x2 ;  /* 0x0000000249467211 */ /* 0x040fe400078a10ff */
[C---:B------:R-:W-:Y:S01]  /*483e0*/  IADD3 R3, PT, PT, R73.reuse, UR5, RZ ;  /* 0x0000000549037c10 */ /* 0x040fe2000fffe0ff */
        /* <DEDUP_REMOVED lines=45> */
[----:B------:R-:W4:Y:S06]  /*486c0*/  LDL.LU R72, [R1+0x12d4] ;  /* 0x0012d40001487983 */ /* 0x000f2c0000300800 */
[----:B------:R1:W-:Y:S01]  /*486d0*/  @P2 STG.E desc[UR22][R70.64], R109 ;  /* 0x0000006d46002986 */ /* 0x0003e2000c101916 */
[----:B------:R-:W-:Y:S01]  /*486e0*/  ISETP.LT.AND P3, PT, R74, UR7, !P1 ;  /* 0x000000074a007c0c */ /* 0x000fe2000cf61270 */
[----:B------:R-:W5:Y:S02]  /*486f0*/  LDCU UR7, c[0x0][0x39c] ;  /* 0x00007380ff0777ac */ /* 0x000f640008000800 */
[----:B------:R-:W4:Y:S04]  /*48700*/  LDL.LU R74, [R1+0x12c4] ;  /* 0x0012c400014a7983 */ /* 0x000f280000300800 */
[----:B------:R-:W4:Y:S01]  /*48710*/  LDL.LU R78, [R1+0x12b0] ;  /* 0x0012b000014e7983 */ /* 0x000f220000300800 */
[----:B---3--:R-:W-:Y:S01]  /*48720*/  ISETP.LT.AND P2, PT, R76, UR6, !P1 ;  /* 0x000000064c007c0c */ /* 0x008fe2000cf41270 */
[----:B------:R-:W3:Y:S02]  /*48730*/  LDCU UR6, c[0x0][0x39c] ;  /* 0x00007380ff0677ac */ /* 0x000ee40008000800 */
[----:B------:R-:W4:Y:S01]  /*48740*/  LDL.LU R76, [R1+0x12a8] ;  /* 0x0012a800014c7983 */ /* 0x000f220000300800 */
[----:B------:R-:W-:-:S02]  /*48750*/  IADD3 R3, PT, PT, R73, UR5, RZ ;  /* 0x0000000549037c10 */ /* 0x000fc4000fffe0ff */
[----:B--2---:R-:W-:Y:S01]  /*48760*/  ISETP.LT.AND P0, PT, R77, UR4, !P1 ;  /* 0x000000044d007c0c */ /* 0x004fe2000cf01270 */
[----:B------:R-:W4:Y:S01]  /*48770*/  LDCU UR4, c[0x0][0x39c] ;  /* 0x00007380ff0477ac */ /* 0x000f220008000800 */
[C---:B-1----:R-:W-:Y:S01]  /*48780*/  LEA R68, P5, R3.reuse, R2, 0x2 ;  /* 0x0000000203447211 */ /* 0x042fe200078a10ff */
[C---:B------:R-:W-:Y:S01]  /*48790*/  VIADD R73, R3.reuse, UR5 ;  /* 0x0000000503497c36 */ /* 0x040fe20008000000 */
[----:B------:R-:W2:Y:S02]  /*487a0*/  LDL.LU R80, [R1+0x12a4] ;  /* 0x0012a40001507983 */ /* 0x000ea40000300800 */
[----:B------:R-:W-:Y:S02]  /*487b0*/  LEA.HI.X.SX32 R69, R3, R0, 0x2, P5 ;  /* 0x0000000003457211 */ /* 0x000fe400028f16ff */
[C---:B------:R-:W-:Y:S01]  /*487c0*/  LEA R70, P5, R73.reuse, R2, 0x2 ;  /* 0x0000000249467211 */ /* 0x040fe200078a10ff */
[C---:B------:R-:W-:Y:S01]  /*487d0*/  VIADD R3, R73.reuse, UR5 ;  /* 0x0000000549037c36 */ /* 0x040fe20008000000 */
[----:B------:R-:W2:Y:S02]  /*487e0*/  LDL.LU R77, [R1+0x12a0] ;  /* 0x0012a000014d7983 */ /* 0x000ea40000300800 */
[----:B------:R-:W-:-:S02]  /*487f0*/  LEA.HI.X.SX32 R71, R73, R0, 0x2, P5 ;  /* 0x0000000049477211 */ /* 0x000fc400028f16ff */
[----:B------:R1:W-:Y:S01]  /*48800*/  @P4 STG.E desc[UR22][R68.64], R110 ;  /* 0x0000006e44004986 */ /* 0x0003e2000c101916 */
[----:B------:R-:W-:-:S03]  /*48810*/  VIADD R73, R3, UR5 ;  /* 0x0000000503497c36 */ /* 0x000fc60008000000 */
[----:B------:R3:W-:Y:S04]  /*48820*/  @P3 STG.E desc[UR22][R70.64], R111 ;  /* 0x0000006f46003986 */ /* 0x0007e8000c101916 */
[----:B------:R-:W2:Y:S01]  /*48830*/  LDL.LU R79, [R1+0x1294] ;  /* 0x00129400014f7983 */ /* 0x000ea20000300800 */
[----:B-1----:R-:W-:-:S04]  /*48840*/  LEA R68, P5, R3, R2, 0x2 ;  /* 0x0000000203447211 */ /* 0x002fc800078a10ff */
[----:B------:R-:W-:Y:S01]  /*48850*/  LEA.HI.X.SX32 R69, R3, R0, 0x2, P5 ;  /* 0x0000000003457211 */ /* 0x000fe200028f16ff */
[----:B------:R-:W-:-:S04]  /*48860*/  VIADD R3, R73, UR5 ;  /* 0x0000000549037c36 */ /* 0x000fc80008000000 */
[----:B------:R1:W-:Y:S01]  /*48870*/  @P0 STG.E desc[UR22][R68.64], R112 ;  /* 0x0000007044000986 */ /* 0x0003e2000c101916 */
[----:B-----5:R-:W-:Y:S01]  /*48880*/  ISETP.LT.AND P4, PT, R75, UR7, !P1 ;  /* 0x000000074b007c0c */ /* 0x020fe2000cf81270 */
[----:B------:R-:W5:Y:S01]  /*48890*/  LDCU UR7, c[0x0][0x39c] ;  /* 0x00007380ff0777ac */ /* 0x000f620008000800 */
[----:B----4-:R-:W-:Y:S01]  /*488a0*/  ISETP.LT.AND P3, PT, R72, UR4, !P1 ;  /* 0x0000000448007c0c */ /* 0x010fe2000cf61270 */
[----:B------:R-:W4:Y:S01]  /*488b0*/  LDCU UR4, c[0x0][0x39c] ;  /* 0x00007380ff0477ac */ /* 0x000f220008000800 */
[----:B------:R-:W-:-:S04]  /*488c0*/  LEA R72, P5, R73, R2, 0x2 ;  /* 0x0000000249487211 */ /* 0x000fc800078a10ff */
[----:B------:R-:W-:-:S05]  /*488d0*/  LEA.HI.X.SX32 R73, R73, R0, 0x2, P5 ;  /* 0x0000000049497211 */ /* 0x000fca00028f16ff */
[----:B------:R1:W-:Y:S01]  /*488e0*/  @P2 STG.E desc[UR22][R72.64], R113 ;  /* 0x0000007148002986 */ /* 0x0003e2000c101916 */
[----:B---3--:R-:W-:Y:S01]  /*488f0*/  ISETP.LT.AND P0, PT, R74, UR6, !P1 ;  /* 0x000000064a007c0c */ /* 0x008fe2000cf01270 */
[C---:B------:R-:W-:Y:S01]  /*48900*/  VIADD R71, R3.reuse, UR5 ;  /* 0x0000000503477c36 */ /* 0x040fe20008000000 */
[C---:B------:R-:W-:Y:S01]  /*48910*/  LEA R74, P5, R3.reuse, R2, 0x2 ;  /* 0x00000002034a7211 */ /* 0x040fe200078a10ff */
[----:B------:R-:W2:Y:S03]  /*48920*/  LDCU UR6, c[0x0][0x39c] ;  /* 0x00007380ff0677ac */ /* 0x000ea60008000800 */
[----:B------:R-:W-:Y:S02]  /*48930*/  LEA.HI.X.SX32 R75, R3, R0, 0x2, P5 ;  /* 0x00000000034b7211 */ /* 0x000fe400028f16ff */
[----:B-----5:R-:W-:Y:S01]  /*48940*/  ISETP.LT.AND P2, PT, R78, UR7, !P1 ;  /* 0x000000074e007c0c */ /* 0x020fe2000cf41270 */
[----:B------:R-:W3:Y:S01]  /*48950*/  LDCU UR7, c[0x0][0x39c] ;  /* 0x00007380ff0777ac */ /* 0x000ee20008000800 */
[----:B------:R-:W5:Y:S04]  /*48960*/  LDL.LU R78, [R1+0x1284] ;  /* 0x00128400014e7983 */ /* 0x000f680000300800 */
[----:B------:R2:W-:Y:S01]  /*48970*/  @P4 STG.E desc[UR22][R74.64], R114 ;  /* 0x000000724a004986 */ /* 0x0005e2000c101916 */
[----:B----4-:R-:W-:Y:S01]  /*48980*/  ISETP.LT.AND P4, PT, R76, UR4, !P1 ;  /* 0x000000044c007c0c */ /* 0x010fe2000cf81270 */
[----:B------:R-:W4:Y:S02]  /*48990*/  LDCU UR4, c[0x0][0x39c] ;  /* 0x00007380ff0477ac */ /* 0x000f240008000800 */
[----:B------:R-:W5:Y:S01]  /*489a0*/  LDL.LU R76, [R1+0x1280] ;  /* 0x00128000014c7983 */ /* 0x000f620000300800 */
[----:B------:R-:W-:-:S02]  /*489b0*/  LEA R70, P5, R71, R2, 0x2 ;  /* 0x0000000247467211 */ /* 0x000fc400078a10ff */
[C---:B------:R-:W-:Y:S01]  /*489c0*/  IADD3 R3, PT, PT, R71.reuse, UR5, RZ ;  /* 0x0000000547037c10 */ /* 0x040fe2000fffe0ff */
[----:B------:R-:W5:Y:S01]  /*489d0*/  LDL.LU R81, [R1+0x1278] ;  /* 0x0012780001517983 */ /* 0x000f620000300800 */
[----:B------:R-:W-:Y:S02]  /*489e0*/  LEA.HI.X.SX32 R71, R71, R0, 0x2, P5 ;  /* 0x0000000047477211 */ /* 0x000fe400028f16ff */
[C---:B-1----:R-:W-:Y:S01]  /*489f0*/  LEA R68, P5, R3.reuse, R2, 0x2 ;  /* 0x0000000203447211 */ /* 0x042fe200078a10ff */
[----:B------:R-:W-:-:S03]  /*48a00*/  VIADD R73, R3, UR5 ;  /* 0x0000000503497c36 */ /* 0x000fc60008000000 */
[----:B------:R-:W-:Y:S02]  /*48a10*/  LEA.HI.X.SX32 R69, R3, R0, 0x2, P5 ;  /* 0x0000000003457211 */ /* 0x000fe400028f16ff */
[C---:B------:R-:W-:Y:S01]  /*48a20*/  LEA R72, P5, R73.reuse, R2, 0x2 ;  /* 0x0000000249487211 */ /* 0x040fe200078a10ff */
[----:B------:R-:W-:-:S03]  /*48a30*/  VIADD R3, R73, UR5 ;  /* 0x0000000549037c36 */ /* 0x000fc60008000000 */
[----:B------:R-:W-:Y:S01]  /*48a40*/  LEA.HI.X.SX32 R73, R73, R0, 0x2, P5 ;  /* 0x0000000049497211 */ /* 0x000fe200028f16ff */
[----:B------:R1:W-:Y:S01]  /*48a50*/  @P3 STG.E desc[UR22][R70.64], R115 ;  /* 0x0000007346003986 */ /* 0x0003e2000c101916 */
[----:B--2---:R-:W-:Y:S01]  /*48a60*/  ISETP.LT.AND P3, PT, R80, UR6, !P1 ;  /* 0x0000000650007c0c */ /* 0x004fe2000cf61270 */
[----:B------:R-:W5:Y:S02]  /*48a70*/  LDCU UR6, c[0x0][0x39c] ;  /* 0x00007380ff0677ac */ /* 0x000f640008000800 */
[----:B------:R-:W-:Y:S01]  /*48a80*/  @P0 STG.E desc[UR22][R68.64], R116 ;  /* 0x0000007444000986 */ /* 0x000fe2000c101916 */
[----:B---3--:R-:W-:Y:S01]  /*48a90*/  ISETP.LT.AND P0, PT, R77, UR7, !P1 ;  /* 0x000000074d007c0c */ /* 0x008fe2000cf01270 */
[----:B------:R-:W2:Y:S02]  /*48aa0*/  LDCU UR7, c[0x0][0x39c] ;  /* 0x00007380ff0777ac */ /* 0x000ea40008000800 */
[----:B------:R3:W-:Y:S01]  /*48ab0*/  @P2 STG.E desc[UR22][R72.64], R117 ;  /* 0x0000007548002986 */ /* 0x0007e2000c101916 */
[----:B----4-:R-:W-:-:S03]  /*48ac0*/  ISETP.LT.AND P2, PT, R79, UR4, !P1 ;  /* 0x000000044f007c0c */ /* 0x010fc6000cf41270 */
[----:B------:R-:W4:Y:S01]  /*48ad0*/  LDL.LU R80, [R1+0x1274] ;  /* 0x0012740001507983 */ /* 0x000f220000300800 */
[C---:B------:R-:W-:Y:S01]  /*48ae0*/  LEA R74, P5, R3.reuse, R2, 0x2 ;  /* 0x00000002034a7211 */ /* 0x040fe200078a10ff */
[C---:B------:R-:W-:Y:S01]  /*48af0*/  VIADD R77, R3.reuse, UR5 ;  /* 0x00000005034d7c36 */ /* 0x040fe20008000000 */
[----:B------:R-:W2:Y:S01]  /*48b00*/  LDCU UR4, c[0x0][0x39c] ;  /* 0x00007380ff0477ac */ /* 0x000ea20008000800 */
[----:B------:R-:W4:Y:S01]  /*48b10*/  LDL.LU R79, [R1+0x1260] ;  /* 0x00126000014f7983 */ /* 0x000f220000300800 */
[----:B------:R-:W-:Y:S02]  /*48b20*/  LEA.HI.X.SX32 R75, R3, R0, 0x2, P5 ;  /* 0x00000000034b7211 */ /* 0x000fe400028f16ff */
[----:B-1----:R-:W-:-:S04]  /*48b30*/  LEA R70, P5, R77, R2, 0x2 ;  /* 0x000000024d467211 */ /* 0x002fc800078a10ff */
[C---:B------:R-:W-:Y:S01]  /*48b40*/  LEA.HI.X.SX32 R71, R77.reuse, R0, 0x2, P5 ;  /* 0x000000004d477211 */ /* 0x040fe200028f16ff */
[----:B------:R1:W-:Y:S04]  /*48b50*/  @P4 STG.E desc[UR22][R74.64], R118 ;  /* 0x000000764a004986 */ /* 0x0003e8000c101916 */
[----:B------:R1:W-:Y:S01]  /*48b60*/  @P3 STG.E desc[UR22][R70.64], R119 ;  /* 0x0000007746003986 */ /* 0x0003e2000c101916 */
[----:B-----5:R-:W-:Y:S01]  /*48b70*/  ISETP.LT.AND P4, PT, R78, UR6, !P1 ;  /* 0x000000064e007c0c */ /* 0x020fe2000cf81270 */
[----:B------:R-:W-:Y:S02]  /*48b80*/  VIADD R3, R77, UR5 ;  /* 0x000000054d037c36 */ /* 0x000fe40008000000 */
[----:B------:R-:W5:Y:S01]  /*48b90*/  LDL.LU R78, [R1+0x1258] ;  /* 0x00125800014e7983 */ /* 0x000f620000300800 */
[----:B------:R-:W4:Y:S01]  /*48ba0*/  LDCU UR6, c[0x0][0x39c] ;  /* 0x00007380ff0677ac */ /* 0x000f220008000800 */
[----:B--2---:R-:W-:Y:S01]  /*48bb0*/  ISETP.LT.AND P3, PT, R76, UR7, !P1 ;  /* 0x000000074c007c0c */ /* 0x004fe2000cf61270 */
[C---:B---3--:R-:W-:Y:S01]  /*48bc0*/  VIADD R73, R3.reuse, UR5 ;  /* 0x0000000503497c36 */ /* 0x048fe20008000000 */
[----:B------:R-:W2:Y:S01]  /*48bd0*/  LDL.LU R76, [R1+0x1250] ;  /* 0x00125000014c7983 */ /* 0x000ea20000300800 */
[C---:B------:R-:W-:Y:S01]  /*48be0*/  LEA R68, P5, R3.reuse, R2, 0x2 ;  /* 0x0000000203447211 */ /* 0x040fe200078a10ff */
[----:B------:R-:W3:Y:S03]  /*48bf0*/  LDCU UR7, c[0x0][0x39c] ;  /* 0x00007380ff0777ac */ /* 0x000ee60008000800 */
[----:B------:R-:W-:-:S02]  /*48c00*/  LEA.HI.X.SX32 R69, R3, R0, 0x2, P5 ;  /* 0x0000000003457211 */ /* 0x000fc400028f16ff */
[C---:B------:R-:W-:Y:S02]  /*48c10*/  LEA R72, P5, R73.reuse, R2, 0x2 ;  /* 0x0000000249487211 */ /* 0x040fe400078a10ff */
[C---:B------:R-:W-:Y:S02]  /*48c20*/  IADD3 R3, PT, PT, R73.reuse, UR5, RZ ;  /* 0x0000000549037c10 */ /* 0x040fe4000fffe0ff */
[----:B------:R-:W-:Y:S02]  /*48c30*/  LEA.HI.X.SX32 R73, R73, R0, 0x2, P5 ;  /* 0x0000000049497211 */ /* 0x000fe400028f16ff */
[C---:B-1----:R-:W-:Y:S01]  /*48c40*/  LEA R74, P5, R3.reuse, R2, 0x2 ;  /* 0x00000002034a7211 */ /* 0x042fe200078a10ff */
[----:B------:R1:W-:Y:S03]  /*48c50*/  @P0 STG.E desc[UR22][R68.64], R120 ;  /* 0x0000007844000986 */ /* 0x0003e6000c101916 */
[C---:B------:R-:W-:Y:S01]  /*48c60*/  LEA.HI.X.SX32 R75, R3.reuse, R0, 0x2, P5 ;  /* 0x00000000034b7211 */ /* 0x040fe200028f16ff */
[----:B------:R-:W-:Y:S01]  /*48c70*/  VIADD R71, R3, UR5 ;  /* 0x0000000503477c36 */ /* 0x000fe20008000000 */
[----:B------:R-:W-:Y:S01]  /*48c80*/  ISETP.LT.AND P0, PT, R81, UR4, !P1 ;  /* 0x0000000451007c0c */ /* 0x000fe2000cf01270 */
[----:B------:R1:W-:Y:S01]  /*48c90*/  @P2 STG.E desc[UR22][R72.64], R121 ;  /* 0x0000007948002986 */ /* 0x0003e2000c101916 */
[----:B------:R-:W5:Y:S03]  /*48ca0*/  LDCU UR4, c[0x0][0x39c] ;  /* 0x00007380ff0477ac */ /* 0x000f660008000800 */
[----:B------:R-:W2:Y:S01]  /*48cb0*/  LDL.LU R81, [R1+0x1244] ;  /* 0x0012440001517983 */ /* 0x000ea20000300800 */
[----:B----4-:R-:W-:-:S03]  /*48cc0*/  ISETP.LT.AND P2, PT, R80, UR6, !P1 ;  /* 0x0000000650007c0c */ /* 0x010fc6000cf41270 */
[----:B------:R-:W-:Y:S01]  /*48cd0*/  @P4 STG.E desc[UR22][R74.64], R122 ;  /* 0x0000007a4a004986 */ /* 0x000fe2000c101916 */
[----:B------:R-:W2:Y:S01]  /*48ce0*/  LDCU UR6, c[0x0][0x39c] ;  /* 0x00007380ff0677ac */ /* 0x000ea20008000800 */
[----:B---3--:R-:W-:Y:S02]  /*48cf0*/  ISETP.LT.AND P4, PT, R79, UR7, !P1 ;  /* 0x000000074f007c0c */ /* 0x008fe4000cf81270 */
[----:B------:R-:W3:Y:S01]  /*48d00*/  LDL.LU R80, [R1+0x123c] ;  /* 0x00123c0001507983 */ /* 0x000ee20000300800 */
[C---:B------:R-:W-:Y:S01]  /*48d10*/  LEA R70, P5, R71.reuse, R2, 0x2 ;  /* 0x0000000247467211 */ /* 0x040fe200078a10ff */
[C---:B------:R-:W-:Y:S01]  /*48d20*/  VIADD R3, R71.reuse, UR5 ;  /* 0x0000000547037c36 */ /* 0x040fe20008000000 */
[----:B------:R-:W4:Y:S01]  /*48d30*/  LDCU UR7, c[0x0][0x39c] ;  /* 0x00007380ff0777ac */ /* 0x000f220008000800 */
[----:B------:R-:W3:Y:S01]  /*48d40*/  LDL.LU R79, [R1+0x1238] ;  /* 0x00123800014f7983 */ /* 0x000ee20000300800 */
        /* <DEDUP_REMOVED lines=8> */
[----:B------:R-:W3:Y:S01]  /*48dd0*/  LDCU UR4, c[0x0][0x39c] ;  /* 0x00007380ff0477ac */ /* 0x000ee20008000800 */
[----:B--2---:R-:W-:Y:S01]  /*48de0*/  ISETP.LT.AND P0, PT, R76, UR6, !P1 ;  /* 0x000000064c007c0c */ /* 0x004fe2000cf01270 */
[C---:B------:R-:W-:Y:S01]  /*48df0*/  VIADD R3, R77.reuse, UR5 ;  /* 0x000000054d037c36 */ /* 0x040fe20008000000 */
[----:B------:R-:W2:Y:S01]  /*48e00*/  LDL.LU R76, [R1+0x121c] ;  /* 0x00121c00014c7983 */ /* 0x000ea20000300800 */
[----:B------:R-:W-:Y:S01]  /*48e10*/  LEA R72, P5, R77, R2, 0x2 ;  /* 0x000000024d487211 */ /* 0x000fe200078a10ff */
[----:B------:R-:W3:Y:S01]  /*48e20*/  LDCU UR6, c[0x0][0x39c] ;  /* 0x00007380ff0677ac */ /* 0x000ee20008000800 */
[----:B-1----:R-:W-:-:S02]  /*48e30*/  VIADD R71, R3, UR5 ;  /* 0x0000000503477c36 */ /* 0x002fc40008000000 */
[----:B------:R-:W-:Y:S02]  /*48e40*/  LEA.HI.X.SX32 R73, R77, R0, 0x2, P5 ;  /* 0x000000004d497211 */ /* 0x000fe400028f16ff */
[----:B------:R-:W-:-:S04]  /*48e50*/  LEA R74, P5, R3, R2, 0x2 ;  /* 0x00000002034a7211 */ /* 0x000fc800078a10ff */
[----:B------:R-:W-:Y:S02]  /*48e60*/  LEA.HI.X.SX32 R75, R3, R0, 0x2, P5 ;  /* 0x00000000034b7211 */ /* 0x000fe400028f16ff */
[C---:B------:R-:W-:Y:S02]  /*48e70*/  LEA R70, P5, R71.reuse, R2, 0x2 ;  /* 0x0000000247467211 */ /* 0x040fe400078a10ff */
[C---:B------:R-:W-:Y:S02]  /*48e80*/  IADD3 R3, PT, PT, R71.reuse, UR5, RZ ;  /* 0x0000000547037c10 */ /* 0x040fe4000fffe0ff */
[----:B------:R-:W-:Y:S01]  /*48e90*/  LEA.HI.X.SX32 R71, R71, R0, 0x2, P5 ;  /* 0x0000000047477211 */ /* 0x000fe200028f16ff */
[----:B------:R1:W-:Y:S01]  /*48ea0*/  @P2 STG.E desc[UR22][R72.64], R125 ;  /* 0x0000007d48002986 */ /* 0x0003e2000c101916 */
[----:B----4-:R-:W-:-:S03]  /*48eb0*/  ISETP.LT.AND P2, PT, R81, UR7, !P1 ;  /* 0x0000000751007c0c */ /* 0x010fc6000cf41270 */
[----:B------:R4:W-:Y:S01]  /*48ec0*/  @P4 STG.E desc[UR22][R74.64], R126 ;  /* 0x0000007e4a004986 */ /* 0x0009e2000c101916 */
[----:B------:R-:W5:Y:S03]  /*48ed0*/  LDCU UR7, c[0x0][0x39c] ;  /* 0x00007380ff0777ac */ /* 0x000f660008000800 */
[----:B------:R-:W2:Y:S01]  /*48ee0*/  LDL.LU R81, [R1+0x1218] ;  /* 0x0012180001517983 */ /* 0x000ea20000300800 */
[----:B---3--:R-:W-:-:S03]  /*48ef0*/  ISETP.LT.AND P4, PT, R80, UR4, !P1 ;  /* 0x0000000450007c0c */ /* 0x008fc6000cf81270 */
[----:B------:R3:W-:Y:S01]  /*48f00*/  @P3 STG.E desc[UR22][R70.64], R127 ;  /* 0x0000007f46003986 */ /* 0x0007e2000c101916 */
[----:B------:R-:W2:Y:S01]  /*48f10*/  LDCU UR4, c[0x0][0x39c] ;  /* 0x00007380ff0477ac */ /* 0x000ea20008000800 */
[----:B------:R-:W-:Y:S02]  /*48f20*/  ISETP.LT.AND P3, PT, R79, UR6, !P1 ;  /* 0x000000064f007c0c */ /* 0x000fe4000cf61270 */
[----:B------:R-:W2:Y:S01]  /*48f30*/  LDL.LU R80, [R1+0x1214] ;  /* 0x0012140001507983 */ /* 0x000ea20000300800 */
[C---:B------:R-:W-:Y:S01]  /*48f40*/  LEA R68, P5, R3.reuse, R2, 0x2 ;  /* 0x0000000203447211 */ /* 0x040fe200078a10ff */
[C---:B-1----:R-:W-:Y:S01]  /*48f50*/  VIADD R73, R3.reuse, UR5 ;  /* 0x0000000503497c36 */ /* 0x042fe20008000000 */
[----:B------:R-:W1:Y:S01]  /*48f60*/  LDCU UR6, c[0x0][0x39c] ;  /* 0x00007380ff0677ac */ /* 0x000e620008000800 */
[----:B------:R-:W2:Y:S01]  /*48f70*/  LDL.LU R79, [R1+0x120c] ;  /* 0x00120c00014f7983 */ /* 0x000ea20000300800 */
[----:B------:R-:W-:Y:S02]  /*48f80*/  LEA.HI.X.SX32 R69, R3, R0, 0x2, P5 ;  /* 0x0000000003457211 */ /* 0x000fe400028f16ff */
[C---:B------:R-:W-:Y:S01]  /*48f90*/  LEA R72, P5, R73.reuse, R2, 0x2 ;  /* 0x0000000249487211 */ /* 0x040fe200078a10ff */
[----:B------:R-:W-:-:S03]  /*48fa0*/  VIADD R3, R73, UR5 ;  /* 0x0000000549037c36 */ /* 0x000fc60008000000 */
[----:B------:R-:W-:Y:S01]  /*48fb0*/  LEA.HI.X.SX32 R73, R73, R0, 0x2, P5 ;  /* 0x0000000049497211 */ /* 0x000fe200028f16ff */
[----:B------:R1:W-:Y:S04]  /*48fc0*/  @P0 STG.E desc[UR22][R68.64], R128 ;  /* 0x0000008044000986 */ /* 0x0003e8000c101916 */
[----:B------:R1:W-:Y:S01]  /*48fd0*/  @P2 STG.E desc[UR22][R72.64], R129 ;  /* 0x0000008148002986 */ /* 0x0003e2000c101916 */
[----:B-----5:R-:W-:Y:S01]  /*48fe0*/  ISETP.LT.AND P0, PT, R78, UR7, !P1 ;  /* 0x000000074e007c0c */ /* 0x020fe2000cf01270 */
[C---:B------:R-:W-:Y:S02]  /*48ff0*/  VIADD R77, R3.reuse, UR5 ;  /* 0x00000005034d7c36 */ /* 0x040fe40008000000 */
[----:B------:R-:W5:Y:S01]  /*49000*/  LDL.LU R78, [R1+0x11f8] ;  /* 0x0011f800014e7983 */ /* 0x000f620000300800 */
[C---:B----4-:R-:W-:Y:S01]  /*49010*/  LEA R74, P5, R3.reuse, R2, 0x2 ;  /* 0x00000002034a7211 */ /* 0x050fe200078a10ff */
[----:B------:R-:W4:Y:S01]  /*49020*/  LDCU UR7, c[0x0][0x39c] ;  /* 0x00007380ff0777ac */ /* 0x000f220008000800 */
[----:B--2---:R-:W-:Y:S01]  /*49030*/  ISETP.LT.AND P2, PT, R76, UR4, !P1 ;  /* 0x000000044c007c0c */ /* 0x004fe2000cf41270 */
[----:B------:R-:W2:Y:S01]  /*49040*/  LDCU UR4, c[0x0][0x39c] ;  /* 0x00007380ff0477ac */ /* 0x000ea20008000800 */
[----:B------:R-:W5:Y:S01]  /*49050*/  LDL.LU R76, [R1+0x11f4] ;  /* 0x0011f400014c7983 */ /* 0x000f620000300800 */
[----:B------:R-:W-:Y:S01]  /*49060*/  LEA.HI.X.SX32 R75, R3, R0, 0x2, P5 ;  /* 0x00000000034b7211 */ /* 0x000fe200028f16ff */
[C---:B------:R-:W-:Y:S01]  /*49070*/  VIADD R3, R77.reuse, UR5 ;  /* 0x000000054d037c36 */ /* 0x040fe20008000000 */
[----:B---3--:R-:W-:-:S04]  /*49080*/  LEA R70, P5, R77, R2, 0x2 ;  /* 0x000000024d467211 */ /* 0x008fc800078a10ff */
[----:B------:R-:W-:Y:S02]  /*49090*/  LEA.HI.X.SX32 R71, R77, R0, 0x2, P5 ;  /* 0x000000004d477211 */ /* 0x000fe400028f16ff */
[C---:B-1----:R-:W-:Y:S01]  /*490a0*/  LEA R68, P5, R3.reuse, R2, 0x2 ;  /* 0x0000000203447211 */ /* 0x042fe200078a10ff */
[----:B------:R-:W-:-:S03]  /*490b0*/  VIADD R73, R3, UR5 ;  /* 0x0000000503497c36 */ /* 0x000fc60008000000 */
[----:B------:R-:W-:Y:S01]  /*490c0*/  LEA.HI.X.SX32 R69, R3, R0, 0x2, P5 ;  /* 0x0000000003457211 */ /* 0x000fe200028f16ff */
[----:B------:R-:W-:Y:S01]  /*490d0*/  @P4 STG.E desc[UR22][R74.64], R130 ;  /* 0x000000824a004986 */ /* 0x000fe2000c101916 */
[----:B------:R-:W-:-:S03]  /*490e0*/  LEA R72, P5, R73, R2, 0x2 ;  /* 0x0000000249487211 */ /* 0x000fc600078a10ff */
[----:B------:R1:W-:Y:S01]  /*490f0*/  @P3 STG.E desc[UR22][R70.64], R131 ;  /* 0x0000008346003986 */ /* 0x0003e2000c101916 */
[----:B------:R-:W-:-:S03]  /*49100*/  IADD3 R3, PT, PT, R73, UR5, RZ ;  /* 0x0000000549037c10 */ /* 0x000fc6000fffe0ff */
[----:B------:R3:W-:Y:S01]  /*49110*/  @P0 STG.E desc[UR22][R68.64], R4 ;  /* 0x0000000444000986 */ /* 0x0007e2000c101916 */
[----:B------:R-:W-:Y:S01]  /*49120*/  ISETP.LT.AND P4, PT, R81, UR6, !P1 ;  /* 0x0000000651007c0c */ /* 0x000fe2000cf81270 */
[----:B------:R-:W5:Y:S02]  /*49130*/  LDCU UR6, c[0x0][0x39c] ;  /* 0x00007380ff0677ac */ /* 0x000f640008000800 */
[----:B------:R-:W5:Y:S01]  /*49140*/  LDL.LU R81, [R1+0x11ec] ;  /* 0x0011ec0001517983 */ /* 0x000f620000300800 */
[----:B------:R-:W-:Y:S02]  /*49150*/  LEA.HI.X.SX32 R73, R73, R0, 0x2, P5 ;  /* 0x0000000049497211 */ /* 0x000fe400028f16ff */
[----:B----4-:R-:W-:Y:S01]  /*49160*/  ISETP.LT.AND P3, PT, R80, UR7, !P1 ;  /* 0x0000000750007c0c */ /* 0x010fe2000cf61270 */
[----:B------:R-:W4:Y:S01]  /*49170*/  LDCU UR7, c[0x0][0x39c] ;  /* 0x00007380ff0777ac */ /* 0x000f220008000800 */
[----:B------:R-:W5:Y:S01]  /*49180*/  LDL.LU R80, [R1+0x11e8] ;  /* 0x0011e80001507983 */ /* 0x000f620000300800 */
[----:B--2---:R-:W-:Y:S01]  /*49190*/  ISETP.LT.AND P0, PT, R79, UR4, !P1 ;  /* 0x000000044f007c0c */ /* 0x004fe2000cf01270 */
[----:B-1----:R-:W-:-:S02]  /*491a0*/  VIADD R71, R3, UR5 ;  /* 0x0000000503477c36 */ /* 0x002fc40008000000 */
[----:B------:R-:W2:Y:S01]  /*491b0*/  LDL.LU R79, [R1+0x11d8] ;  /* 0x0011d800014f7983 */ /* 0x000ea20000300800 */
[C---:B------:R-:W-:Y:S01]  /*491c0*/  LEA R74, P5, R3.reuse, R2, 0x2 ;  /* 0x00000002034a7211 */ /* 0x040fe200078a10ff */
[----:B------:R-:W1:Y:S03]  /*491d0*/  LDCU UR4, c[0x0][0x39c] ;  /* 0x00007380ff0477ac */ /* 0x000e660008000800 */
[----:B------:R-:W-:Y:S02]  /*491e0*/  LEA.HI.X.SX32 R75, R3, R0, 0x2, P5 ;  /* 0x00000000034b7211 */ /* 0x000fe400028f16ff */
[C---:B------:R-:W-:Y:S01]  /*491f0*/  LEA R70, P5, R71.reuse, R2, 0x2 ;  /* 0x0000000247467211 */ /* 0x040fe200078a10ff */
[C---:B------:R-:W-:Y:S01]  /*49200*/  VIADD R3, R71.reuse, UR5 ;  /* 0x0000000547037c36 */ /* 0x040fe20008000000 */
[----:B------:R-:W-:Y:S02]  /*49210*/  @P2 STG.E desc[UR22][R72.64], R5 ;  /* 0x0000000548002986 */ /* 0x000fe4000c101916 */
[----:B------:R-:W-:-:S02]  /*49220*/  LEA.HI.X.SX32 R71, R71, R0, 0x2, P5 ;  /* 0x0000000047477211 */ /* 0x000fc400028f16ff */
[----:B------:R-:W-:Y:S04]  /*49230*/  @P4 STG.E desc[UR22][R74.64], R6 ;  /* 0x000000064a004986 */ /* 0x000fe8000c101916 */
[----:B------:R1:W-:Y:S01]  /*49240*/  @P3 STG.E desc[UR22][R70.64], R7 ;  /* 0x0000000746003986 */ /* 0x0003e2000c101916 */
[----:B-----5:R-:W-:Y:S01]  /*49250*/  ISETP.LT.AND P2, PT, R78, UR6, !P1 ;  /* 0x000000064e007c0c */ /* 0x020fe2000cf41270 */
[C---:B------:R-:W-:Y:S02]  /*49260*/  VIADD R77, R3.reuse, UR5 ;  /* 0x00000005034d7c36 */ /* 0x040fe40008000000 */
[----:B------:R-:W5:Y:S01]  /*49270*/  LDL.LU R78, [R1+0x11cc] ;  /* 0x0011cc00014e7983 */ /* 0x000f620000300800 */
[C---:B---3--:R-:W-:Y:S01]  /*49280*/  LEA R68, P5, R3.reuse, R2, 0x2 ;  /* 0x0000000203447211 */ /* 0x048fe200078a10ff */
[----:B------:R-:W3:Y:S01]  /*49290*/  LDCU UR6, c[0x0][0x39c] ;  /* 0x00007380ff0677ac */ /* 0x000ee20008000800 */
[----:B----4-:R-:W-:Y:S01]  /*492a0*/  ISETP.LT.AND P4, PT, R76, UR7, !P1 ;  /* 0x000000074c007c0c */ /* 0x010fe2000cf81270 */
[----:B------:R-:W2:Y:S01]  /*492b0*/  LDCU UR7, c[0x0][0x39c] ;  /* 0x00007380ff0777ac */ /* 0x000ea20008000800 */
[----:B------:R-:W4:Y:S04]  /*492c0*/  LDL.LU R76, [R1+0x11c0] ;  /* 0x0011c000014c7983 */ /* 0x000f280000300800 */
[----:B-1----:R-:W4:Y:S01]  /*492d0*/  LDL.LU R71, [R1+0x11b4] ;  /* 0x0011b40001477983 */ /* 0x002f220000300800 */
[----:B------:R-:W-:-:S03]  /*492e0*/  LEA.HI.X.SX32 R69, R3, R0, 0x2, P5 ;  /* 0x0000000003457211 */ /* 0x000fc600028f16ff */
[----:B------:R-:W4:Y:S01]  /*492f0*/  LDL.LU R75, [R1+0x11b0] ;  /* 0x0011b000014b7983 */ /* 0x000f220000300800 */
[C---:B------:R-:W-:Y:S01]  /*49300*/  LEA R4, P5, R77.reuse, R2, 0x2 ;  /* 0x000000024d047211 */ /* 0x040fe200078a10ff */
[C---:B------:R-:W-:Y:S02]  /*49310*/  VIADD R3, R77.reuse, UR5 ;  /* 0x000000054d037c36 */ /* 0x040fe40008000000 */
[----:B------:R1:W-:Y:S01]  /*49320*/  @P0 STG.E desc[UR22][R68.64], R8 ;  /* 0x0000000844000986 */ /* 0x0003e2000c101916 */
[----:B------:R-:W-:Y:S02]  /*49330*/  LEA.HI.X.SX32 R5, R77, R0, 0x2, P5 ;  /* 0x000000004d057211 */ /* 0x000fe400028f16ff */
[C---:B------:R-:W-:Y:S01]  /*49340*/  LEA R72, P5, R3.reuse, R2, 0x2 ;  /* 0x0000000203487211 */ /* 0x040fe200078a10ff */
[C---:B------:R-:W-:Y:S01]  /*49350*/  VIADD R7, R3.reuse, UR5 ;  /* 0x0000000503077c36 */ /* 0x040fe20008000000 */
[----:B------:R-:W4:Y:S02]  /*49360*/  LDL.LU R74, [R1+0x1198] ;  /* 0x00119800014a7983 */ /* 0x000f240000300800 */
[----:B------:R-:W-:-:S02]  /*49370*/  LEA.HI.X.SX32 R73, R3, R0, 0x2, P5 ;  /* 0x0000000003497211 */ /* 0x000fc400028f16ff */
[----:B------:R3:W-:Y:S01]  /*49380*/  @P2 STG.E desc[UR22][R4.64], R9 ;  /* 0x0000000904002986 */ /* 0x0007e2000c101916 */
[C---:B------:R-:W-:Y:S02]  /*49390*/  LEA R6, P5, R7.reuse, R2, 0x2 ;  /* 0x0000000207067211 */ /* 0x040fe400078a10ff */
[----:B------:R-:W-:Y:S01]  /*493a0*/  IADD3 R3, PT, PT, R7, UR5, RZ ;  /* 0x0000000507037c10 */ /* 0x000fe2000fffe0ff */
[----:B------:R3:W-:Y:S01]  /*493b0*/  @P4 STG.E desc[UR22][R72.64], R10 ;  /* 0x0000000a48004986 */ /* 0x0007e2000c101916 */
[----:B------:R-:W-:Y:S01]  /*493c0*/  ISETP.LT.AND P3, PT, R81, UR4, !P1 ;  /* 0x0000000451007c0c */ /* 0x000fe2000cf61270 */
[----:B------:R-:W5:Y:S01]  /*493d0*/  LDCU UR4, c[0x0][0x39c] ;  /* 0x00007380ff0477ac */ /* 0x000f620008000800 */
[----:B------:R-:W-:Y:S02]  /*493e0*/  LEA.HI.X.SX32 R7, R7, R0, 0x2, P5 ;  /* 0x0000000007077211 */ /* 0x000fe400028f16ff */
[C---:B-1----:R-:W-:Y:S01]  /*493f0*/  LEA R68, P5, R3.reuse, R2, 0x2 ;  /* 0x0000000203447211 */ /* 0x042fe200078a10ff */
[----:B---3--:R-:W-:Y:S01]  /*49400*/  VIADD R5, R3, UR5 ;  /* 0x0000000503057c36 */ /* 0x008fe20008000000 */
[----:B------:R-:W3:Y:S01]  /*49410*/  LDL.LU R72, [R1+0x1190] ;  /* 0x0011900001487983 */ /* 0x000ee20000300800 */
[----:B--2---:R-:W-:Y:S01]  /*49420*/  ISETP.LT.AND P2, PT, R79, UR7, !P1 ;  /* 0x000000074f007c0c */ /* 0x004fe2000cf41270 */
[----:B------:R-:W4:Y:S02]  /*49430*/  LDCU UR7, c[0x0][0x39c] ;  /* 0x00007380ff0777ac */ /* 0x000f240008000800 */
[----:B------:R-:W2:Y:S01]  /*49440*/  LDL.LU R70, [R1+0x117c] ;  /* 0x00117c0001467983 */ /* 0x000ea20000300800 */
[----:B------:R-:W-:Y:S01]  /*49450*/  ISETP.LT.AND P0, PT, R80, UR6, !P1 ;  /* 0x0000000650007c0c */ /* 0x000fe2000cf01270 */
[----:B------:R-:W1:Y:S01]  /*49460*/  LDCU UR6, c[0x0][0x39c] ;  /* 0x00007380ff0677ac */ /* 0x000e620008000800 */
[----:B------:R-:W-:-:S02]  /*49470*/  LEA.HI.X.SX32 R69, R3, R0, 0x2, P5 ;  /* 0x0000000003457211 */ /* 0x000fc400028f16ff */
[C---:B------:R-:W-:Y:S01]  /*49480*/  LEA R4, P5, R5.reuse, R2, 0x2 ;  /* 0x0000000205047211 */ /* 0x040fe200078a10ff */
[----:B------:R-:W-:-:S03]  /*49490*/  VIADD R3, R5, UR5 ;  /* 0x0000000505037c36 */ /* 0x000fc60008000000 */
[----:B------:R-:W-:Y:S01]  /*494a0*/  LEA.HI.X.SX32 R5, R5, R0, 0x2, P5 ;  /* 0x0000000005057211 */ /* 0x000fe200028f16ff */
[----:B------:R-:W-:Y:S01]  /*494b0*/  @P3 STG.E desc[UR22][R6.64], R11 ;  /* 0x0000000b06003986 */ /* 0x000fe2000c101916 */
[----:B------:R-:W-:-:S03]  /*494c0*/  LEA R8, P5, R3, R2, 0x2 ;  /* 0x0000000203087211 */ /* 0x000fc600078a10ff */
[----:B------:R1:W-:Y:S04]  /*494d0*/  @P0 STG.E desc[UR22][R68.64], R12 ;  /* 0x0000000c44000986 */ /* 0x0003e8000c101916 */
[----:B------:R1:W-:Y:S01]  /*494e0*/  @P2 STG.E desc[UR22][R4.64], R13 ;  /* 0x0000000d04002986 */ /* 0x0003e2000c101916 */
[----:B------:R-:W-:-:S03]  /*494f0*/  LEA.HI.X.SX32 R9, R3, R0, 0x2, P5 ;  /* 0x0000000003097211 */ /* 0x000fc600028f16ff */
[----:B-1----:R-:W2:Y:S04]  /*49500*/  LDL.LU R69, [R1+0x1178] ;  /* 0x0011780001457983 */ /* 0x002ea80000300800 */
[----:B------:R-:W2:Y:S04]  /*49510*/  LDL.LU R13, [R1+0x1174] ;  /* 0x00117400010d7983 */ /* 0x000ea80000300800 */
[----:B------:R-:W2:Y:S04]  /*49520*/  LDL.LU R12, [R1+0x115c] ;  /* 0x00115c00010c7983 */ /* 0x000ea80000300800 */
[----:B------:R-:W2:Y:S01]  /*49530*/  LDL.LU R68, [R1+0x1154] ;  /* 0x0011540001447983 */ /* 0x000ea20000300800 */
[----:B-----5:R-:W-:Y:S01]  /*49540*/  ISETP.LT.AND P4, PT, R78, UR4, !P1 ;  /* 0x000000044e007c0c */ /* 0x020fe2000cf81270 */
[----:B------:R-:W1:Y:S01]  /*49550*/  LDCU UR4, c[0x0][0x39c] ;  /* 0x00007380ff0477ac */ /* 0x000e620008000800 */
[----:B----4-:R-:W-:Y:S01]  /*49560*/  ISETP.LT.AND P0, PT, R71, UR7, !P1 ;  /* 0x0000000747007c0c */ /* 0x010fe2000cf01270 */
[----:B------:R-:W-:Y:S01]  /*49570*/  VIADD R71, R3, UR5 ;  /* 0x0000000503477c36 */ /* 0x000fe20008000000 */
[----:B------:R-:W-:-:S09]  /*49580*/  ISETP.LT.AND P3, PT, R76, UR6, !P1 ;  /* 0x000000064c007c0c */ /* 0x000fd2000cf61270 */
[----:B------:R-:W-:Y:S01]  /*49590*/  @P4 STG.E desc[UR22][R8.64], R14 ;  /* 0x0000000e08004986 */ /* 0x000fe2000c101916 */
[----:B------:R-:W3:Y:S01]  /*495a0*/  LDCU UR7, c[0x0][0x39c] ;  /* 0x00007380ff0777ac */ /* 0x000ee20008000800 */
[C---:B------:R-:W-:Y:S01]  /*495b0*/  VIADD R3, R71.reuse, UR5 ;  /* 0x0000000547037c36 */ /* 0x040fe20008000000 */
[----:B------:R-:W-:Y:S02]  /*495c0*/  LEA R6, P5, R71, R2, 0x2 ;  /* 0x0000000247067211 */ /* 0x000fe400078a10ff */
[----:B-1----:R-:W-:Y:S01]  /*495d0*/  ISETP.LT.AND P2, PT, R75, UR4, !P1 ;  /* 0x000000044b007c0c */ /* 0x002fe2000cf41270 */
[----:B------:R-:W2:Y:S01]  /*495e0*/  LDCU UR4, c[0x0][0x39c] ;  /* 0x00007380ff0477ac */ /* 0x000ea20008000800 */
[----:B------:R-:W-:Y:S02]  /*495f0*/  LEA.HI.X.SX32 R7, R71, R0, 0x2, P5 ;  /* 0x0000000047077211 */ /* 0x000fe400028f16ff */
[C---:B------:R-:W-:Y:S01]  /*49600*/  LEA R10, P5, R3.reuse, R2, 0x2 ;  /* 0x00000002030a7211 */ /* 0x040fe200078a10ff */
[----:B------:R-:W1:Y:S03]  /*49610*/  LDCU UR6, c[0x0][0x39c] ;  /* 0x00007380ff0677ac */ /* 0x000e660008000800 */
[C---:B------:R-:W-:Y:S01]  /*49620*/  LEA.HI.X.SX32 R11, R3.reuse, R0, 0x2, P5 ;  /* 0x00000000030b7211 */ /* 0x040fe200028f16ff */
[----:B------:R-:W-:Y:S04]  /*49630*/  @P3 STG.E desc[UR22][R6.64], R15 ;  /* 0x0000000f06003986 */ /* 0x000fe8000c101916 */
[----:B------:R4:W-:Y:S04]  /*49640*/  @P0 STG.E desc[UR22][R10.64], R16 ;  /* 0x000000100a000986 */ /* 0x0009e8000c101916 */
[----:B----4-:R-:W4:Y:S01]  /*49650*/  LDL.LU R16, [R1+0x1140] ;  /* 0x0011400001107983 */ /* 0x010f220000300800 */
[----:B------:R-:W-:Y:S01]  /*49660*/  VIADD R5, R3, UR5 ;  /* 0x0000000503057c36 */ /* 0x000fe20008000000 */
[----:B---3--:R-:W-:Y:S01]  /*49670*/  ISETP.LT.AND P3, PT, R72, UR7, !P1 ;  /* 0x0000000748007c0c */ /* 0x008fe2000cf61270 */
[----:B------:R-:W3:Y:S01]  /*49680*/  LDCU UR7, c[0x0][0x39c] ;  /* 0x00007380ff0777ac */ /* 0x000ee20008000800 */
[----:B--2---:R-:W-:Y:S01]  /*49690*/  ISETP.LT.AND P0, PT, R70, UR4, !P1 ;  /* 0x0000000446007c0c */ /* 0x004fe2000cf01270 */
[----:B------:R-:W2:Y:S01]  /*496a0*/  LDL.LU R15, [R1+0x113c] ;  /* 0x00113c00010f7983 */ /* 0x000ea20000300800 */
[C---:B------:R-:W-:Y:S01]  /*496b0*/  LEA R4, P5, R5.reuse, R2, 0x2 ;  /* 0x0000000205047211 */ /* 0x040fe200078a10ff */
[----:B------:R-:W5:Y:S01]  /*496c0*/  LDCU UR4, c[0x0][0x39c] ;  /* 0x00007380ff0477ac */ /* 0x000f620008000800 */
[C---:B------:R-:W-:Y:S01]  /*496d0*/  IADD3 R3, PT, PT, R5.reuse, UR5, RZ ;  /* 0x0000000505037c10 */ /* 0x040fe2000fffe0ff */
[----:B------:R-:W2:Y:S01]  /*496e0*/  LDL.LU R14, [R1+0x1138] ;  /* 0x00113800010e7983 */ /* 0x000ea20000300800 */
[----:B------:R-:W-:-:S02]  /*496f0*/  LEA.HI.X.SX32 R5, R5, R0, 0x2, P5 ;  /* 0x0000000005057211 */ /* 0x000fc400028f16ff */
[----:B-1----:R-:W-:Y:S01]  /*49700*/  ISETP.LT.AND P4, PT, R74, UR6, !P1 ;  /* 0x000000064a007c0c */ /* 0x002fe2000cf81270 */
[C---:B------:R-:W-:Y:S01]  /*49710*/  VIADD R7, R3.reuse, UR5 ;  /* 0x0000000503077c36 */ /* 0x040fe20008000000 */
[C---:B------:R-:W-:Y:S01]  /*49720*/  LEA R8, P5, R3.reuse, R2, 0x2 ;  /* 0x0000000203087211 */ /* 0x040fe200078a10ff */
[----:B------:R-:W1:Y:S03]  /*49730*/  LDCU UR6, c[0x0][0x39c] ;  /* 0x00007380ff0677ac */ /* 0x000e660008000800 */
[----:B------:R-:W-:Y:S02]  /*49740*/  LEA.HI.X.SX32 R9, R3, R0, 0x2, P5 ;  /* 0x0000000003097211 */ /* 0x000fe400028f16ff */
[C---:B------:R-:W-:Y:S01]  /*49750*/  LEA R6, P5, R7.reuse, R2, 0x2 ;  /* 0x0000000207067211 */ /* 0x040fe200078a10ff */
[----:B------:R-:W-:-:S03]  /*49760*/  VIADD R3, R7, UR5 ;  /* 0x0000000507037c36 */ /* 0x000fc60008000000 */
[----:B------:R-:W-:Y:S01]  /*49770*/  LEA.HI.X.SX32 R7, R7, R0, 0x2, P5 ;  /* 0x0000000007077211 */ /* 0x000fe200028f16ff */
[----:B------:R1:W-:Y:S04]  /*49780*/  @P2 STG.E desc[UR22][R4.64], R17 ;  /* 0x0000001104002986 */ /* 0x0003e8000c101916 */
[----:B------:R-:W-:Y:S04]  /*49790*/  @P4 STG.E desc[UR22][R8.64], R18 ;  /* 0x0000001208004986 */ /* 0x000fe8000c101916 */
[----:B------:R4:W-:Y:S01]  /*497a0*/  @P3 STG.E desc[UR22][R6.64], R19 ;  /* 0x0000001306003986 */ /* 0x0009e2000c101916 */
[----:B---3--:R-:W-:Y:S01]  /*497b0*/  ISETP.LT.AND P4, PT, R13, UR7, !P1 ;  /* 0x000000070d007c0c */ /* 0x008fe2000cf81270 */
[----:B------:R-:W4:Y:S01]  /*497c0*/  LDCU UR7, c[0x0][0x39c] ;  /* 0x00007380ff0777ac */ /* 0x000f220008000800 */
[----:B-----5:R-:W-:Y:S01]  /*497d0*/  ISETP.LT.AND P3, PT, R12, UR4, !P1 ;  /* 0x000000040c007c0c */ /* 0x020fe2000cf61270 */
[C---:B------:R-:W-:Y:S01]  /*497e0*/  VIADD R13, R3.reuse, UR5 ;  /* 0x00000005030d7c36 */ /* 0x040fe20008000000 */
[----:B------:R-:W3:Y:S01]  /*497f0*/  LDL.LU R12, [R1+0x1120] ;  /* 0x00112000010c7983 */ /* 0x000ee20000300800 */
[----:B------:R-:W-:Y:S01]  /*49800*/  LEA R10, P5, R3, R2, 0x2 ;  /* 0x00000002030a7211 */ /* 0x000fe200078a10ff */
[----:B------:R-:W2:Y:S01]  /*49810*/  LDCU UR4, c[0x0][0x39c] ;  /* 0x00007380ff0477ac */ /* 0x000ea20008000800 */
[----:B-1----:R-:W-:Y:S01]  /*49820*/  ISETP.LT.AND P2, PT, R69, UR6, !P1 ;  /* 0x0000000645007c0c */ /* 0x002fe2000cf41270 */
[----:B------:R-:W5:Y:S01]  /*49830*/  LDL.LU R17, [R1+0x1118] ;  /* 0x0011180001117983 */ /* 0x000f620000300800 */
[----:B------:R-:W-:Y:S01]  /*49840*/  LEA.HI.X.SX32 R11, R3, R0, 0x2, P5 ;  /* 0x00000000030b7211 */ /* 0x000fe200028f16ff */
[----:B------:R-:W1:Y:S01]  /*49850*/  LDCU UR6, c[0x0][0x39c] ;  /* 0x00007380ff0677ac */ /* 0x000e620008000800 */
[----:B------:R-:W-:-:S04]  /*49860*/  LEA R4, P5, R13, R2, 0x2 ;  /* 0x000000020d047211 */ /* 0x000fc800078a10ff */
[C---:B------:R-:W-:Y:S01]  /*49870*/  LEA.HI.X.SX32 R5, R13.reuse, R0, 0x2, P5 ;  /* 0x000000000d057211 */ /* 0x040fe200028f16ff */
[----:B------:R-:W-:Y:S04]  /*49880*/  @P0 STG.E desc[UR22][R10.64], R20 ;  /* 0x000000140a000986 */ /* 0x000fe8000c101916 */
[----:B------:R1:W-:Y:S01]  /*49890*/  @P2 STG.E desc[UR22][R4.64], R21 ;  /* 0x0000001504002986 */ /* 0x0003e2000c101916 */
[----:B----4-:R-:W-:Y:S01]  /*498a0*/  ISETP.LT.AND P2, PT, R16, UR7, !P1 ;  /* 0x0000000710007c0c */ /* 0x010fe2000cf41270 */
[----:B------:R-:W-:Y:S02]  /*498b0*/  VIADD R3, R13, UR5 ;  /* 0x000000050d037c36 */ /* 0x000fe40008000000 */
[----:B------:R-:W4:Y:S01]  /*498c0*/  LDL.LU R16, [R1+0x1104] ;  /* 0x0011040001107983 */ /* 0x000f220000300800 */
[----:B-1----:R-:W-:Y:S01]  /*498d0*/  ISETP.LT.AND P0, PT, R68, UR6, !P1 ;  /* 0x0000000644007c0c */ /* 0x002fe2000cf01270 */
[----:B------:R-:W1:Y:S01]  /*498e0*/  LDCU UR6, c[0x0][0x39c] ;  /* 0x00007380ff0677ac */ /* 0x000e620008000800 */
[C---:B------:R-:W-:Y:S01]  /*498f0*/  VIADD R7, R3.reuse, UR5 ;  /* 0x0000000503077c36 */ /* 0x040fe20008000000 */
[C---:B------:R-:W-:Y:S01]  /*49900*/  LEA R8, P5, R3.reuse, R2, 0x2 ;  /* 0x0000000203087211 */ /* 0x040fe200078a10ff */
[----:B------:R-:W3:Y:S03]  /*49910*/  LDCU UR7, c[0x0][0x39c] ;  /* 0x00007380ff0777ac */ /* 0x000ee60008000800 */
[----:B------:R-:W-:-:S02]  /*49920*/  LEA.HI.X.SX32 R9, R3, R0, 0x2, P5 ;  /* 0x0000000003097211 */ /* 0x000fc400028f16ff */
[C---:B------:R-:W-:Y:S02]  /*49930*/  LEA R6, P5, R7.reuse, R2, 0x2 ;  /* 0x0000000207067211 */ /* 0x040fe400078a10ff */
[C---:B------:R-:W-:Y:S01]  /*49940*/  IADD3 R3, PT, PT, R7.reuse, UR5, RZ ;  /* 0x0000000507037c10 */ /* 0x040fe2000fffe0ff */
[----:B------:R3:W-:Y:S01]  /*49950*/  @P4 STG.E desc[UR22][R8.64], R22 ;  /* 0x0000001608004986 */ /* 0x0007e2000c101916 */
[----:B------:R-:W-:Y:S02]  /*49960*/  LEA.HI.X.SX32 R7, R7, R0, 0x2, P5 ;  /* 0x0000000007077211 */ /* 0x000fe400028f16ff */
[----:B--2---:R-:W-:Y:S01]  /*49970*/  ISETP.LT.AND P4, PT, R15, UR4, !P1 ;  /* 0x000000040f007c0c */ /* 0x004fe2000cf81270 */
[C---:B------:R-:W-:Y:S01]  /*49980*/  VIADD R5, R3.reuse, UR5 ;  /* 0x0000000503057c36 */ /* 0x040fe20008000000 */
[C---:B------:R-:W-:Y:S01]  /*49990*/  LEA R10, P5, R3.reuse, R2, 0x2 ;  /* 0x00000002030a7211 */ /* 0x040fe200078a10ff */
[----:B------:R-:W2:Y:S01]  /*499a0*/  LDL.LU R15, [R1+0x1100] ;  /* 0x00110000010f7983 */ /* 0x000ea20000300800 */
[----:B------:R-:W5:Y:S02]  /*499b0*/  LDCU UR4, c[0x0][0x39c] ;  /* 0x00007380ff0477ac */ /* 0x000f640008000800 */
[----:B------:R-:W-:Y:S01]  /*499c0*/  LEA.HI.X.SX32 R11, R3, R0, 0x2, P5 ;  /* 0x00000000030b7211 */ /* 0x000fe200028f16ff */
[----:B------:R3:W-:Y:S01]  /*499d0*/  @P3 STG.E desc[UR22][R6.64], R23 ;  /* 0x0000001706003986 */ /* 0x0007e2000c101916 */
[----:B-1----:R-:W-:Y:S01]  /*499e0*/  ISETP.LT.AND P3, PT, R14, UR6, !P1 ;  /* 0x000000060e007c0c */ /* 0x002fe2000cf61270 */
[----:B------:R-:W4:Y:S02]  /*499f0*/  LDCU UR6, c[0x0][0x39c] ;  /* 0x00007380ff0677ac */ /* 0x000f240008000800 */
[----:B------:R-:W2:Y:S04]  /*49a00*/  LDL.LU R14, [R1+0x10fc] ;  /* 0x0010fc00010e7983 */ /* 0x000ea80000300800 */
[----:B------:R-:W-:Y:S01]  /*49a10*/  @P0 STG.E desc[UR22][R10.64], R24 ;  /* 0x000000180a000986 */ /* 0x000fe2000c101916 */
[C---:B------:R-:W-:Y:S01]  /*49a20*/  LEA R4, P5, R5.reuse, R2, 0x2 ;  /* 0x0000000205047211 */ /* 0x040fe200078a10ff */
[C---:B------:R-:W-:Y:S01]  /*49a30*/  VIADD R3, R5.reuse, UR5 ;  /* 0x0000000505037c36 */ /* 0x040fe20008000000 */
[----:B---3--:R-:W-:Y:S01]  /*49a40*/  ISETP.LT.AND P0, PT, R12, UR7, !P1 ;  /* 0x000000070c007c0c */ /* 0x008fe2000cf01270 */
[----:B------:R-:W2:Y:S01]  /*49a50*/  LDCU UR7, c[0x0][0x39c] ;  /* 0x00007380ff0777ac */ /* 0x000ea20008000800 */
[----:B------:R-:W3:Y:S01]  /*49a60*/  LDL.LU R12, [R1+0x10e4] ;  /* 0x0010e400010c7983 */ /* 0x000ee20000300800 */
[----:B------:R-:W-:-:S02]  /*49a70*/  LEA.HI.X.SX32 R5, R5, R0, 0x2, P5 ;  /* 0x0000000005057211 */ /* 0x000fc400028f16ff */
[----:B------:R-:W-:-:S04]  /*49a80*/  LEA R8, P5, R3, R2, 0x2 ;  /* 0x0000000203087211 */ /* 0x000fc800078a10ff */
[----:B------:R-:W-:Y:S01]  /*49a90*/  LEA.HI.X.SX32 R9, R3, R0, 0x2, P5 ;  /* 0x0000000003097211 */ /* 0x000fe200028f16ff */
[----:B------:R1:W-:Y:S01]  /*49aa0*/  @P2 STG.E desc[UR22][R4.64], R25 ;  /* 0x0000001904002986 */ /* 0x0003e2000c101916 */
[----:B-----5:R-:W-:Y:S01]  /*49ab0*/  ISETP.LT.AND P2, PT, R17, UR4, !P1 ;  /* 0x0000000411007c0c */ /* 0x020fe2000cf41270 */
[----:B------:R-:W-:Y:S01]  /*49ac0*/  VIADD R13, R3, UR5 ;  /* 0x00000005030d7c36 */ /* 0x000fe20008000000 */
[----:B------:R-:W5:Y:S01]  /*49ad0*/  LDCU UR4, c[0x0][0x39c] ;  /* 0x00007380ff0477ac */ /* 0x000f620008000800 */
[----:B------:R1:W-:Y:S04]  /*49ae0*/  @P4 STG.E desc[UR22][R8.64], R26 ;  /* 0x0000001a08004986 */ /* 0x0003e8000c101916 */
[----:B------:R-:W3:Y:S01]  /*49af0*/  LDL.LU R17, [R1+0x10dc] ;  /* 0x0010dc0001117983 */ /* 0x000ee20000300800 */
[----:B----4-:R-:W-:Y:S01]  /*49b00*/  ISETP.LT.AND P4, PT, R16, UR6, !P1 ;  /* 0x0000000610007c0c */ /* 0x010fe2000cf81270 */
[----:B------:R-:W-:-:S02]  /*49b10*/  VIADD R3, R13, UR5 ;  /* 0x000000050d037c36 */ /* 0x000fc40008000000 */
[----:B------:R-:W4:Y:S01]  /*49b20*/  LDL.LU R16, [R1+0x10c8] ;  /* 0x0010c80001107983 */ /* 0x000f220000300800 */
[----:B------:R-:W-:Y:S01]  /*49b30*/  LEA R6, P5, R13, R2, 0x2 ;  /* 0x000000020d067211 */ /* 0x000fe200078a10ff */
[----:B------:R-:W3:Y:S01]  /*49b40*/  LDCU UR6, c[0x0][0x39c] ;  /* 0x00007380ff0677ac */ /* 0x000ee20008000800 */
[----:B-1----:R-:W-:Y:S02]  /*49b50*/  VIADD R5, R3, UR5 ;  /* 0x0000000503057c36 */ /* 0x002fe40008000000 */
[----:B------:R-:W-:Y:S02]  /*49b60*/  LEA.HI.X.SX32 R7, R13, R0, 0x2, P5 ;  /* 0x000000000d077211 */ /* 0x000fe400028f16ff */
[----:B------:R-:W-:-:S03]  /*49b70*/  LEA R10, P5, R3, R2, 0x2 ;  /* 0x00000002030a7211 */ /* 0x000fc600078a10ff */
[----:B------:R1:W-:Y:S01]  /*49b80*/  @P3 STG.E desc[UR22][R6.64], R27 ;  /* 0x0000001b06003986 */ /* 0x0003e2000c101916 */
[----:B------:R-:W-:Y:S02]  /*49b90*/  LEA.HI.X.SX32 R11, R3, R0, 0x2, P5 ;  /* 0x00000000030b7211 */ /* 0x000fe400028f16ff */
[----:B------:R-:W-:Y:S02]  /*49ba0*/  LEA R4, P5, R5, R2, 0x2 ;  /* 0x0000000205047211 */ /* 0x000fe400078a10ff */
[----:B--2---:R-:W-:Y:S02]  /*49bb0*/  ISETP.LT.AND P3, PT, R15, UR7, !P1 ;  /* 0x000000070f007c0c */ /* 0x004fe4000cf61270 */
[C---:B------:R-:W-:Y:S01]  /*49bc0*/  IADD3 R3, PT, PT, R5.reuse, UR5, RZ ;  /* 0x0000000505037c10 */ /* 0x040fe2000fffe0ff */
[----:B------:R-:W2:Y:S01]  /*49bd0*/  LDL.LU R15, [R1+0x10c4] ;  /* 0x0010c400010f7983 */ /* 0x000ea20000300800 */
[----:B------:R-:W-:Y:S01]  /*49be0*/  LEA.HI.X.SX32 R5, R5, R0, 0x2, P5 ;  /* 0x0000000005057211 */ /* 0x000fe200028f16ff */
[----:B------:R-:W3:Y:S02]  /*49bf0*/  LDCU UR7, c[0x0][0x39c] ;  /* 0x00007380ff0777ac */ /* 0x000ee40008000800 */
[----:B------:R3:W-:Y:S01]  /*49c00*/  @P0 STG.E desc[UR22][R10.64], R28 ;  /* 0x0000001c0a000986 */ /* 0x0007e2000c101916 */
[----:B-----5:R-:W-:Y:S01]  /*49c10*/  ISETP.LT.AND P0, PT, R14, UR4, !P1 ;  /* 0x000000040e007c0c */ /* 0x020fe2000cf01270 */
[----:B------:R-:W4:Y:S02]  /*49c20*/  LDCU UR4, c[0x0][0x39c] ;  /* 0x00007380ff0477ac */ /* 0x000f240008000800 */
[----:B------:R-:W5:Y:S04]  /*49c30*/  LDL.LU R14, [R1+0x10c0] ;  /* 0x0010c000010e7983 */ /* 0x000f680000300800 */
[----:B------:R3:W-:Y:S01]  /*49c40*/  @P2 STG.E desc[UR22][R4.64], R29 ;  /* 0x0000001d04002986 */ /* 0x0007e2000c101916 */
[C---:B------:R-:W-:Y:S01]  /*49c50*/  LEA R8, P5, R3.reuse, R2, 0x2 ;  /* 0x0000000203087211 */ /* 0x040fe200078a10ff */
[C---:B-1----:R-:W-:Y:S01]  /*49c60*/  VIADD R7, R3.reuse, UR5 ;  /* 0x0000000503077c36 */ /* 0x042fe20008000000 */
[----:B---3--:R-:W-:Y:S01]  /*49c70*/  ISETP.LT.AND P2, PT, R12, UR6, !P1 ;  /* 0x000000060c007c0c */ /* 0x008fe2000cf41270 */
[----:B------:R-:W2:Y:S01]  /*49c80*/  LDCU UR6, c[0x0][0x39c] ;  /* 0x00007380ff0677ac */ /* 0x000ea20008000800 */
[----:B------:R-:W3:Y:S01]  /*49c90*/  LDL.LU R12, [R1+0x10b0] ;  /* 0x0010b000010c7983 */ /* 0x000ee20000300800 */
[----:B------:R-:W-:-:S02]  /*49ca0*/  LEA.HI.X.SX32 R9, R3, R0, 0x2, P5 ;  /* 0x0000000003097211 */ /* 0x000fc400028f16ff */
[C---:B------:R-:W-:Y:S01]  /*49cb0*/  LEA R6, P5, R7.reuse, R2, 0x2 ;  /* 0x0000000207067211 */ /* 0x040fe200078a10ff */
[----:B------:R-:W-:-:S03]  /*49cc0*/  VIADD R3, R7, UR5 ;  /* 0x0000000507037c36 */ /* 0x000fc60008000000 */
[----:B------:R-:W-:Y:S01]  /*49cd0*/  LEA.HI.X.SX32 R7, R7, R0, 0x2, P5 ;  /* 0x0000000007077211 */ /* 0x000fe200028f16ff */
[----:B------:R1:W-:Y:S04]  /*49ce0*/  @P4 STG.E desc[UR22][R8.64], R30 ;  /* 0x0000001e08004986 */ /* 0x0003e8000c101916 */
[----:B------:R1:W-:Y:S01]  /*49cf0*/  @P3 STG.E desc[UR22][R6.64], R31 ;  /* 0x0000001f06003986 */ /* 0x0003e2000c101916 */
[----:B------:R-:W-:Y:S01]  /*49d00*/  ISETP.LT.AND P4, PT, R17, UR7, !P1 ;  /* 0x0000000711007c0c */ /* 0x000fe2000cf81270 */
[----:B------:R-:W5:Y:S02]  /*49d10*/  LDCU UR7, c[0x0][0x39c] ;  /* 0x00007380ff0777ac */ /* 0x000f640008000800 */
[----:B------:R-:W3:Y:S01]  /*49d20*/  LDL.LU R17, [R1+0x10a4] ;  /* 0x0010a40001117983 */ /* 0x000ee20000300800 */
[----:B----4-:R-:W-:Y:S01]  /*49d30*/  ISETP.LT.AND P3, PT, R16, UR4, !P1 ;  /* 0x0000000410007c0c */ /* 0x010fe2000cf61270 */
[----:B------:R-:W-:-:S02]  /*49d40*/  VIADD R13, R3, UR5 ;  /* 0x00000005030d7c36 */ /* 0x000fc40008000000 */
[----:B------:R-:W4:Y:S01]  /*49d50*/  LDL.LU R16, [R1+0x10a0] ;  /* 0x0010a00001107983 */ /* 0x000f220000300800 */
[C---:B------:R-:W-:Y:S01]  /*49d60*/  LEA R10, P5, R3.reuse, R2, 0x2 ;  /* 0x00000002030a7211 */ /* 0x040fe200078a10ff */
[----:B------:R-:W3:Y:S03]  /*49d70*/  LDCU UR4, c[0x0][0x39c] ;  /* 0x00007380ff0477ac */ /* 0x000ee60008000800 */
[----:B------:R-:W-:Y:S01]  /*49d80*/  LEA.HI.X.SX32 R11, R3, R0, 0x2, P5 ;  /* 0x00000000030b7211 */ /* 0x000fe200028f16ff */
[C---:B------:R-:W-:Y:S01]  /*49d90*/  VIADD R3, R13.reuse, UR5 ;  /* 0x000000050d037c36 */ /* 0x040fe20008000000 */
[----:B------:R-:W-:-:S03]  /*49da0*/  LEA R4, P5, R13, R2, 0x2 ;  /* 0x000000020d047211 */ /* 0x000fc600078a10ff */
[----:B------:R3:W-:Y:S01]  /*49db0*/  @P0 STG.E desc[UR22][R10.64], R32 ;  /* 0x000000200a000986 */ /* 0x0007e2000c101916 */
[----:B------:R-:W-:Y:S02]  /*49dc0*/  LEA.HI.X.SX32 R5, R13, R0, 0x2, P5 ;  /* 0x000000000d057211 */ /* 0x000fe400028f16ff */
[----:B-1----:R-:W-:Y:S02]  /*49dd0*/  LEA R8, P5, R3, R2, 0x2 ;  /* 0x0000000203087211 */ /* 0x002fe400078a10ff */
[----:B--2---:R-:W-:Y:S01]  /*49de0*/  ISETP.LT.AND P0, PT, R15, UR6, !P1 ;  /* 0x000000060f007c0c */ /* 0x004fe2000cf01270 */
[----:B------:R1:W-:Y:S01]  /*49df0*/  @P2 STG.E desc[UR22][R4.64], R33 ;  /* 0x0000002104002986 */ /* 0x0003e2000c101916 */
[C---:B------:R-:W-:Y:S01]  /*49e00*/  LEA.HI.X.SX32 R9, R3.reuse, R0, 0x2, P5 ;  /* 0x0000000003097211 */ /* 0x040fe200028f16ff */
[----:B------:R-:W-:Y:S01]  /*49e10*/  VIADD R7, R3, UR5 ;  /* 0x0000000503077c36 */ /* 0x000fe20008000000 */
[----:B------:R-:W2:Y:S01]  /*49e20*/  LDCU UR6, c[0x0][0x39c] ;  /* 0x00007380ff0677ac */ /* 0x000ea20008000800 */
[----:B------:R-:W4:Y:S01]  /*49e30*/  LDL.LU R15, [R1+0x109c] ;  /* 0x00109c00010f7983 */ /* 0x000f220000300800 */
[----:B-----5:R-:W-:-:S03]  /*49e40*/  ISETP.LT.AND P2, PT, R14, UR7, !P1 ;  /* 0x000000070e007c0c */ /* 0x020fc6000cf41270 */
[----:B------:R5:W-:Y:S01]  /*49e50*/  @P4 STG.E desc[UR22][R8.64], R34 ;  /* 0x0000002208004986 */ /* 0x000be2000c101916 */
[----:B------:R-:W4:Y:S03]  /*49e60*/  LDCU UR7, c[0x0][0x39c] ;  /* 0x00007380ff0777ac */ /* 0x000f260008000800 */
[----:B------:R-:W4:Y:S01]  /*49e70*/  LDL.LU R14, [R1+0x1094] ;  /* 0x00109400010e7983 */ /* 0x000f220000300800 */
[C---:B------:R-:W-:Y:S02]  /*49e80*/  LEA R6, P5, R7.reuse, R2, 0x2 ;  /* 0x0000000207067211 */ /* 0x040fe400078a10ff */
[----:B---3--:R-:W-:Y:S01]  /*49e90*/  ISETP.LT.AND P4, PT, R12, UR4, !P1 ;  /* 0x000000040c007c0c */ /* 0x008fe2000cf81270 */
[----:B------:R-:W3:Y:S01]  /*49ea0*/  LDCU UR4, c[0x0][0x39c] ;  /* 0x00007380ff0477ac */ /* 0x000ee20008000800 */
[----:B------:R-:W4:Y:S01]  /*49eb0*/  LDL.LU R12, [R1+0x1090] ;  /* 0x00109000010c7983 */ /* 0x000f220000300800 */
[----:B------:R-:W-:-:S02]  /*49ec0*/  IADD3 R3, PT, PT, R7, UR5, RZ ;  /* 0x0000000507037c10 */ /* 0x000fc4000fffe0ff */
[----:B------:R-:W-:Y:S02]  /*49ed0*/  LEA.HI.X.SX32 R7, R7, R0, 0x2, P5 ;  /* 0x0000000007077211 */ /* 0x000fe400028f16ff */
[----:B------:R-:W-:-:S04]  /*49ee0*/  LEA R10, P5, R3, R2, 0x2 ;  /* 0x00000002030a7211 */ /* 0x000fc800078a10ff */
[----:B------:R-:W-:Y:S01]  /*49ef0*/  LEA.HI.X.SX32 R11, R3, R0, 0x2, P5 ;  /* 0x00000000030b7211 */ /* 0x000fe200028f16ff */
[----:B------:R3:W-:Y:S01]  /*49f00*/  @P3 STG.E desc[UR22][R6.64], R35 ;  /* 0x0000002306003986 */ /* 0x0007e2000c101916 */
[----:B--2---:R-:W-:-:S03]  /*49f10*/  ISETP.LT.AND P3, PT, R17, UR6, !P1 ;  /* 0x0000000611007c0c */ /* 0x004fc6000cf61270 */
[----:B------:R-:W-:Y:S01]  /*49f20*/  @P0 STG.E desc[UR22][R10.64], R36 ;  /* 0x000000240a000986 */ /* 0x000fe2000c101916 */
[----:B-1----:R-:W-:Y:S01]  /*49f30*/  VIADD R5, R3, UR5 ;  /* 0x0000000503057c36 */ /* 0x002fe20008000000 */
[----:B------:R-:W1:Y:S02]  /*49f40*/  LDCU UR6, c[0x0][0x39c] ;  /* 0x00007380ff0677ac */ /* 0x000e640008000800 */
[----:B------:R-:W2:Y:S01]  /*49f50*/  LDL.LU R17, [R1+0x1084] ;  /* 0x0010840001117983 */ /* 0x000ea20000300800 */
[----:B----4-:R-:W-:Y:S01]  /*49f60*/  ISETP.LT.AND P0, PT, R16, UR7, !P1 ;  /* 0x0000000710007c0c */ /* 0x010fe2000cf01270 */
[C---:B------:R-:W-:Y:S02]  /*49f70*/  VIADD R3, R5.reuse, UR5 ;  /* 0x0000000505037c36 */ /* 0x040fe40008000000 */
[----:B------:R-:W4:Y:S01]  /*49f80*/  LDL.LU R16, [R1+0x1080] ;  /* 0x0010800001107983 */ /* 0x000f220000300800 */
[----:B------:R-:W-:Y:S01]  /*49f90*/  LEA R4, P5, R5, R2, 0x2 ;  /* 0x0000000205047211 */ /* 0x000fe200078a10ff */
[----:B------:R-:W1:Y:S01]  /*49fa0*/  LDCU UR7, c[0x0][0x39c] ;  /* 0x00007380ff0777ac */ /* 0x000e620008000800 */
[----:B------:R-:W-:-:S02]  /*49fb0*/  VIADD R13, R3, UR5 ;  /* 0x00000005030d7c36 */ /* 0x000fc40008000000 */
[----:B------:R-:W-:Y:S02]  /*49fc0*/  LEA.HI.X.SX32 R5, R5, R0, 0x2, P5 ;  /* 0x0000000005057211 */ /* 0x000fe400028f16ff */
[----:B-----5:R-:W-:-:S03]  /*49fd0*/  LEA R8, P5, R3, R2, 0x2 ;  /* 0x0000000203087211 */ /* 0x020fc600078a10ff */
[----:B------:R5:W-:Y:S01]  /*49fe0*/  @P2 STG.E desc[UR22][R4.64], R37 ;  /* 0x0000002504002986 */ /* 0x000be2000c101916 */
[----:B------:R-:W-:Y:S02]  /*49ff0*/  LEA.HI.X.SX32 R9, R3, R0, 0x2, P5 ;  /* 0x0000000003097211 */ /* 0x000fe400028f16ff */
[----:B---3--:R-:W-:-:S04]  /*4a000*/  LEA R6, P5, R13, R2, 0x2 ;  /* 0x000000020d067211 */ /* 0x008fc800078a10ff */
[----:B------:R-:W-:Y:S02]  /*4a010*/  LEA.HI.X.SX32 R7, R13, R0, 0x2, P5 ;  /* 0x000000000d077211 */ /* 0x000fe400028f16ff */
[----:B------:R-:W-:Y:S01]  /*4a020*/  ISETP.LT.AND P2, PT, R15, UR4, !P1 ;  /* 0x000000040f007c0c */ /* 0x000fe2000cf41270 */
[----:B------:R-:W-:Y:S01]  /*4a030*/  @P4 STG.E desc[UR22][R8.64], R38 ;  /* 0x0000002608004986 */ /* 0x000fe2000c101916 */
[----:B------:R-:W-:Y:S01]  /*4a040*/  VIADD R3, R13, UR5 ;  /* 0x000000050d037c36 */ /* 0x000fe20008000000 */
[----:B------:R-:W2:Y:S02]  /*4a050*/  LDCU UR4, c[0x0][0x39c] ;  /* 0x00007380ff0477ac */ /* 0x000ea40008000800 */
[----:B------:R-:W3:Y:S01]  /*4a060*/  LDL.LU R15, [R1+0x107c] ;  /* 0x00107c00010f7983 */ /* 0x000ee20000300800 */
[----:B-1----:R-:W-:-:S03]  /*4a070*/  ISETP.LT.AND P4, PT, R14, UR6, !P1 ;  /* 0x000000060e007c0c */ /* 0x002fc6000cf81270 */
[----:B------:R1:W-:Y:S01]  /*4a080*/  @P3 STG.E desc[UR22][R6.64], R39 ;  /* 0x0000002706003986 */ /* 0x0003e2000c101916 */
[----:B------:R-:W4:Y:S03]  /*4a090*/  LDCU UR6, c[0x0][0x39c] ;  /* 0x00007380ff0677ac */ /* 0x000f260008000800 */
[----:B------:R-:W3:Y:S01]  /*4a0a0*/  LDL.LU R14, [R1+0x1078] ;  /* 0x00107800010e7983 */ /* 0x000ee20000300800 */
[----:B------:R-:W-:Y:S01]  /*4a0b0*/  ISETP.LT.AND P3, PT, R12, UR7, !P1 ;  /* 0x000000070c007c0c */ /* 0x000fe2000cf61270 */
[C---:B-----5:R-:W-:Y:S02]  /*4a0c0*/  VIADD R5, R3.reuse, UR5 ;  /* 0x0000000503057c36 */ /* 0x060fe40008000000 */
[----:B------:R-:W5:Y:S01]  /*4a0d0*/  LDL.LU R12, [R1+0x106c] ;  /* 0x00106c00010c7983 */ /* 0x000f620000300800 */
[C---:B------:R-:W-:Y:S01]  /*4a0e0*/  LEA R10, P5, R3.reuse, R2, 0x2 ;  /* 0x00000002030a7211 */ /* 0x040fe200078a10ff */
[----:B------:R-:W3:Y:S03]  /*4a0f0*/  LDCU UR7, c[0x0][0x39c] ;  /* 0x00007380ff0777ac */ /* 0x000ee60008000800 */
[----:B------:R-:W-:-:S02]  /*4a100*/  LEA.HI.X.SX32 R11, R3, R0, 0x2, P5 ;  /* 0x00000000030b7211 */ /* 0x000fc400028f16ff */
[C---:B------:R-:W-:Y:S02]  /*4a110*/  LEA R4, P5, R5.reuse, R2, 0x2 ;  /* 0x0000000205047211 */ /* 0x040fe400078a10ff */
[C---:B------:R-:W-:Y:S02]  /*4a120*/  IADD3 R3, PT, PT, R5.reuse, UR5, RZ ;  /* 0x0000000505037c10 */ /* 0x040fe4000fffe0ff */
[----:B------:R-:W-:Y:S01]  /*4a130*/  LEA.HI.X.SX32 R5, R5, R0, 0x2, P5 ;  /* 0x0000000005057211 */ /* 0x000fe200028f16ff */
[----:B------:R1:W-:Y:S04]  /*4a140*/  @P0 STG.E desc[UR22][R10.64], R40 ;  /* 0x000000280a000986 */ /* 0x0003e8000c101916 */
[----:B------:R1:W-:Y:S01]  /*4a150*/  @P2 STG.E desc[UR22][R4.64], R41 ;  /* 0x0000002904002986 */ /* 0x0003e2000c101916 */
[----:B--2---:R-:W-:Y:S01]  /*4a160*/  ISETP.LT.AND P0, PT, R17, UR4, !P1 ;  /* 0x0000000411007c0c */ /* 0x004fe2000cf01270 */
[----:B------:R-:W2:Y:S02]  /*4a170*/  LDCU UR4, c[0x0][0x39c] ;  /* 0x00007380ff0477ac */ /* 0x000ea40008000800 */
[----:B------:R-:W5:Y:S01]  /*4a180*/  LDL.LU R17, [R1+0x1068] ;  /* 0x0010680001117983 */ /* 0x000f620000300800 */
[----:B----4-:R-:W-:Y:S01]  /*4a190*/  ISETP.LT.AND P2, PT, R16, UR6, !P1 ;  /* 0x0000000610007c0c */ /* 0x010fe2000cf41270 */
[----:B-1----:R-:W-:-:S02]  /*4a1a0*/  VIADD R7, R3, UR5 ;  /* 0x0000000503077c36 */ /* 0x002fc40008000000 */
[----:B------:R-:W4:Y:S01]  /*4a1b0*/  LDL.LU R16, [R1+0x1064] ;  /* 0x0010640001107983 */ /* 0x000f220000300800 */
[C---:B------:R-:W-:Y:S01]  /*4a1c0*/  LEA R8, P5, R3.reuse, R2, 0x2 ;  /* 0x0000000203087211 */ /* 0x040fe200078a10ff */
[----:B------:R-:W5:Y:S03]  /*4a1d0*/  LDCU UR6, c[0x0][0x39c] ;  /* 0x00007380ff0677ac */ /* 0x000f660008000800 */
[----:B------:R-:W-:Y:S01]  /*4a1e0*/  LEA.HI.X.SX32 R9, R3, R0, 0x2, P5 ;  /* 0x0000000003097211 */ /* 0x000fe200028f16ff */
[C---:B------:R-:W-:Y:S01]  /*4a1f0*/  VIADD R3, R7.reuse, UR5 ;  /* 0x0000000507037c36 */ /* 0x040fe20008000000 */
[----:B------:R-:W-:-:S03]  /*4a200*/  LEA R6, P5, R7, R2, 0x2 ;  /* 0x0000000207067211 */ /* 0x000fc600078a10ff */
[----:B------:R1:W-:Y:S01]  /*4a210*/  @P4 STG.E desc[UR22][R8.64], R42 ;  /* 0x0000002a08004986 */ /* 0x0003e2000c101916 */
[----:B------:R-:W-:Y:S02]  /*4a220*/  LEA.HI.X.SX32 R7, R7, R0, 0x2, P5 ;  /* 0x0000000007077211 */ /* 0x000fe400028f16ff */
[----:B------:R-:W-:-:S04]  /*4a230*/  LEA R10, P5, R3, R2, 0x2 ;  /* 0x00000002030a7211 */ /* 0x000fc800078a10ff */
[----:B------:R-:W-:Y:S02]  /*4a240*/  LEA.HI.X.SX32 R11, R3, R0, 0x2, P5 ;  /* 0x00000000030b7211 */ /* 0x000fe400028f16ff */
[----:B---3--:R-:W-:Y:S01]  /*4a250*/  ISETP.LT.AND P4, PT, R15, UR7, !P1 ;  /* 0x000000070f007c0c */ /* 0x008fe2000cf81270 */
[----:B------:R3:W-:Y:S01]  /*4a260*/  @P3 STG.E desc[UR22][R6.64], R43 ;  /* 0x0000002b06003986 */ /* 0x0007e2000c101916 */
[----:B------:R-:W-:Y:S01]  /*4a270*/  VIADD R13, R3, UR5 ;  /* 0x00000005030d7c36 */ /* 0x000fe20008000000 */
[----:B------:R-:W1:Y:S02]  /*4a280*/  LDCU UR7, c[0x0][0x39c] ;  /* 0x00007380ff0777ac */ /* 0x000e640008000800 */
[----:B------:R-:W4:Y:S01]  /*4a290*/  LDL.LU R15, [R1+0x1060] ;  /* 0x00106000010f7983 */ /* 0x000f220000300800 */
[----:B--2---:R-:W-:-:S03]  /*4a2a0*/  ISETP.LT.AND P3, PT, R14, UR4, !P1 ;  /* 0x000000040e007c0c */ /* 0x004fc6000cf61270 */
[----:B------:R2:W-:Y:S01]  /*4a2b0*/  @P0 STG.E desc[UR22][R10.64], R44 ;  /* 0x0000002c0a000986 */ /* 0x0005e2000c101916 */
[----:B------:R-:W4:Y:S03]  /*4a2c0*/  LDCU UR4, c[0x0][0x39c] ;  /* 0x00007380ff0477ac */ /* 0x000f260008000800 */
[----:B------:R-:W4:Y:S01]  /*4a2d0*/  LDL.LU R14, [R1+0x1058] ;  /* 0x00105800010e7983 */ /* 0x000f220000300800 */
[----:B-----5:R-:W-:Y:S01]  /*4a2e0*/  ISETP.LT.AND P0, PT, R12, UR6, !P1 ;  /* 0x000000060c007c0c */ /* 0x020fe2000cf01270 */
[C---:B------:R-:W-:Y:S01]  /*4a2f0*/  VIADD R3, R13.reuse, UR5 ;  /* 0x000000050d037c36 */ /* 0x040fe20008000000 */
[C---:B------:R-:W-:Y:S01]  /*4a300*/  LEA R4, P5, R13.reuse, R2, 0x2 ;  /* 0x000000020d047211 */ /* 0x040fe200078a10ff */
[----:B------:R-:W5:Y:S01]  /*4a310*/  LDL.LU R12, [R1+0x1054] ;  /* 0x00105400010c7983 */ /* 0x000f620000300800 */
[----:B------:R-:W2:Y:S02]  /*4a320*/  LDCU UR6, c[0x0][0x39c] ;  /* 0x00007380ff0677ac */ /* 0x000ea40008000800 */
[----:B------:R-:W-:-:S02]  /*4a330*/  LEA.HI.X.SX32 R5, R13, R0, 0x2, P5 ;  /* 0x000000000d057211 */ /* 0x000fc400028f16ff */
[----:B-1----:R-:W-:-:S04]  /*4a340*/  LEA R8, P5, R3, R2, 0x2 ;  /* 0x0000000203087211 */ /* 0x002fc800078a10ff */
[----:B------:R-:W-:Y:S01]  /*4a350*/  LEA.HI.X.SX32 R9, R3, R0, 0x2, P5 ;  /* 0x0000000003097211 */ /* 0x000fe200028f16ff */
[----:B------:R1:W-:Y:S04]  /*4a360*/  @P2 STG.E desc[UR22][R4.64], R45 ;  /* 0x0000002d04002986 */ /* 0x0003e8000c101916 */
[----:B------:R1:W-:Y:S01]  /*4a370*/  @P4 STG.E desc[UR22][R8.64], R46 ;  /* 0x0000002e08004986 */ /* 0x0003e2000c101916 */
[----:B------:R-:W-:Y:S01]  /*4a380*/  ISETP.LT.AND P2, PT, R17, UR7, !P1 ;  /* 0x0000000711007c0c */ /* 0x000fe2000cf41270 */
[----:B---3--:R-:W-:Y:S02]  /*4a390*/  VIADD R7, R3, UR5 ;  /* 0x0000000503077c36 */ /* 0x008fe40008000000 */
[----:B------:R-:W3:Y:S01]  /*4a3a0*/  LDL.LU R17, [R1+0x1050] ;  /* 0x0010500001117983 */ /* 0x000ee20000300800 */
[----:B------:R-:W1:Y:S01]  /*4a3b0*/  LDCU UR7, c[0x0][0x39c] ;  /* 0x00007380ff0777ac */ /* 0x000e620008000800 */
[----:B----4-:R-:W-:Y:S01]  /*4a3c0*/  ISETP.LT.AND P4, PT, R16, UR4, !P1 ;  /* 0x0000000410007c0c */ /* 0x010fe2000cf81270 */
[----:B------:R-:W5:Y:S01]  /*4a3d0*/  LDCU UR4, c[0x0][0x39c] ;  /* 0x00007380ff0477ac */ /* 0x000f620008000800 */
[----:B------:R-:W4:Y:S01]  /*4a3e0*/  LDL.LU R16, [R1+0x104c] ;  /* 0x00104c0001107983 */ /* 0x000f220000300800 */
[----:B------:R-:W-:-:S02]  /*4a3f0*/  LEA R6, P5, R7, R2, 0x2 ;  /* 0x0000000207067211 */ /* 0x000fc400078a10ff */
[C---:B------:R-:W-:Y:S02]  /*4a400*/  IADD3 R3, PT, PT, R7.reuse, UR5, RZ ;  /* 0x0000000507037c10 */ /* 0x040fe4000fffe0ff */
[----:B------:R-:W-:Y:S02]  /*4a410*/  LEA.HI.X.SX32 R7, R7, R0, 0x2, P5 ;  /* 0x0000000007077211 */ /* 0x000fe400028f16ff */
[C---:B--2---:R-:W-:Y:S01]  /*4a420*/  LEA R10, P5, R3.reuse, R2, 0x2 ;  /* 0x00000002030a7211 */ /* 0x044fe200078a10ff */
[C---:B-1----:R-:W-:Y:S02]  /*4a430*/  VIADD R5, R3.reuse, UR5 ;  /* 0x0000000503057c36 */ /* 0x042fe40008000000 */
[----:B------:R1:W-:Y:S01]  /*4a440*/  @P3 STG.E desc[UR22][R6.64], R47 ;  /* 0x0000002f06003986 */ /* 0x0003e2000c101916 */
[----:B------:R-:W-:Y:S02]  /*4a450*/  LEA.HI.X.SX32 R11, R3, R0, 0x2, P5 ;  /* 0x00000000030b7211 */ /* 0x000fe400028f16ff */
[C---:B------:R-:W-:Y:S01]  /*4a460*/  LEA R4, P5, R5.reuse, R2, 0x2 ;  /* 0x0000000205047211 */ /* 0x040fe200078a10ff */
[----:B------:R-:W-:-:S03]  /*4a470*/  VIADD R3, R5, UR5 ;  /* 0x0000000505037c36 */ /* 0x000fc60008000000 */
[----:B------:R-:W-:Y:S01]  /*4a480*/  LEA.HI.X.SX32 R5, R5, R0, 0x2, P5 ;  /* 0x0000000005057211 */ /* 0x000fe200028f16ff */
[----:B------:R-:W-:Y:S01]  /*4a490*/  @P0 STG.E desc[UR22][R10.64], R48 ;  /* 0x000000300a000986 */ /* 0x000fe2000c101916 */
[----:B------:R-:W-:-:S03]  /*4a4a0*/  ISETP.LT.AND P3, PT, R15, UR6, !P1 ;  /* 0x000000060f007c0c */ /* 0x000fc6000cf61270 */
[----:B------:R2:W-:Y:S01]  /*4a4b0*/  @P2 STG.E desc[UR22][R4.64], R49 ;  /* 0x0000003104002986 */ /* 0x0005e2000c101916 */
[----:B------:R-:W3:Y:S03]  /*4a4c0*/  LDCU UR6, c[0x0][0x39c] ;  /* 0x00007380ff0677ac */ /* 0x000ee60008000800 */
[----:B------:R-:W2:Y:S01]  /*4a4d0*/  LDL.LU R15, [R1+0x103c] ;  /* 0x00103c00010f7983 */ /* 0x000ea20000300800 */
[----:B------:R-:W-:Y:S01]  /*4a4e0*/  ISETP.LT.AND P0, PT, R14, UR7, !P1 ;  /* 0x000000070e007c0c */ /* 0x000fe2000cf01270 */
[----:B------:R-:W4:Y:S02]  /*4a4f0*/  LDCU UR7, c[0x0][0x39c] ;  /* 0x00007380ff0777ac */ /* 0x000f240008000800 */
[----:B------:R-:W2:Y:S01]  /*4a500*/  LDL.LU R14, [R1+0x1038] ;  /* 0x00103800010e7983 */ /* 0x000ea20000300800 */
[----:B-----5:R-:W-:Y:S01]  /*4a510*/  ISETP.LT.AND P2, PT, R12, UR4, !P1 ;  /* 0x000000040c007c0c */ /* 0x020fe2000cf41270 */
[----:B------:R-:W-:-:S02]  /*4a520*/  VIADD R13, R3, UR5 ;  /* 0x00000005030d7c36 */ /* 0x000fc40008000000 */
[----:B------:R-:W5:Y:S01]  /*4a530*/  LDL.LU R12, [R1+0x1034] ;  /* 0x00103400010c7983 */ /* 0x000f620000300800 */
[C---:B------:R-:W-:Y:S01]  /*4a540*/  LEA R8, P5, R3.reuse, R2, 0x2 ;  /* 0x0000000203087211 */ /* 0x040fe200078a10ff */
[----:B------:R-:W2:Y:S03]  /*4a550*/  LDCU UR4, c[0x0][0x39c] ;  /* 0x00007380ff0477ac */ /* 0x000ea60008000800 */
[----:B------:R-:W-:Y:S02]  /*4a560*/  LEA.HI.X.SX32 R9, R3, R0, 0x2, P5 ;  /* 0x0000000003097211 */ /* 0x000fe400028f16ff */
[----:B-1----:R-:W-:-:S04]  /*4a570*/  LEA R6, P5, R13, R2, 0x2 ;  /* 0x000000020d067211 */ /* 0x002fc800078a10ff */
[----:B------:R-:W-:Y:S01]  /*4a580*/  LEA.HI.X.SX32 R7, R13, R0, 0x2, P5 ;  /* 0x000000000d077211 */ /* 0x000fe200028f16ff */
[----:B------:R1:W-:Y:S04]  /*4a590*/  @P4 STG.E desc[UR22][R8.64], R50 ;  /* 0x0000003208004986 */ /* 0x0003e8000c101916 */
[----:B------:R1:W-:Y:S01]  /*4a5a0*/  @P3 STG.E desc[UR22][R6.64], R51 ;  /* 0x0000003306003986 */ /* 0x0003e2000c101916 */
[----:B---3--:R-:W-:Y:S01]  /*4a5b0*/  ISETP.LT.AND P4, PT, R17, UR6, !P1 ;  /* 0x0000000611007c0c */ /* 0x008fe2000cf81270 */
[----:B------:R-:W-:Y:S01]  /*4a5c0*/  VIADD R3, R13, UR5 ;  /* 0x000000050d037c36 */ /* 0x000fe20008000000 */
[----:B------:R-:W3:Y:S01]  /*4a5d0*/  LDCU UR6, c[0x0][0x39c] ;  /* 0x00007380ff0677ac */ /* 0x000ee20008000800 */
[----:B------:R-:W5:Y:S01]  /*4a5e0*/  LDL.LU R17, [R1+0x1030] ;  /* 0x0010300001117983 */ /* 0x000f620000300800 */
[----:B----4-:R-:W-:Y:S01]  /*4a5f0*/  ISETP.LT.AND P3, PT, R16, UR7, !P1 ;  /* 0x0000000710007c0c */ /* 0x010fe2000cf61270 */
[----:B--2---:R-:W-:-:S02]  /*4a600*/  VIADD R5, R3, UR5 ;  /* 0x0000000503057c36 */ /* 0x004fc40008000000 */
[----:B------:R-:W2:Y:S01]  /*4a610*/  LDL.LU R16, [R1+0x1028] ;  /* 0x0010280001107983 */ /* 0x000ea20000300800 */
[C---:B------:R-:W-:Y:S01]  /*4a620*/  LEA R10, P5, R3.reuse, R2, 0x2 ;  /* 0x00000002030a7211 */ /* 0x040fe200078a10ff */
[----:B------:R-:W5:Y:S03]  /*4a630*/  LDCU UR7, c[0x0][0x39c] ;  /* 0x00007380ff0777ac */ /* 0x000f660008000800 */
[----:B------:R-:W-:Y:S02]  /*4a640*/  LEA.HI.X.SX32 R11, R3, R0, 0x2, P5 ;  /* 0x00000000030b7211 */ /* 0x000fe400028f16ff */
[C---:B------:R-:W-:Y:S02]  /*4a650*/  LEA R4, P5, R5.reuse, R2, 0x2 ;  /* 0x0000000205047211 */ /* 0x040fe400078a10ff */
[C---:B------:R-:W-:Y:S01]  /*4a660*/  IADD3 R3, PT, PT, R5.reuse, UR5, RZ ;  /* 0x0000000505037c10 */ /* 0x040fe2000fffe0ff */
[----:B------:R4:W-:Y:S01]  /*4a670*/  @P0 STG.E desc[UR22][R10.64], R52 ;  /* 0x000000340a000986 */ /* 0x0009e2000c101916 */
[----:B------:R-:W-:-:S02]  /*4a680*/  LEA.HI.X.SX32 R5, R5, R0, 0x2, P5 ;  /* 0x0000000005057211 */ /* 0x000fc400028f16ff */
[----:B-1----:R-:W-:-:S04]  /*4a690*/  LEA R8, P5, R3, R2, 0x2 ;  /* 0x0000000203087211 */ /* 0x002fc800078a10ff */
[C---:B------:R-:W-:Y:S01]  /*4a6a0*/  LEA.HI.X.SX32 R9, R3.reuse, R0, 0x2, P5 ;  /* 0x0000000003097211 */ /* 0x040fe200028f16ff */
[----:B------:R1:W-:Y:S01]  /*4a6b0*/  @P2 STG.E desc[UR22][R4.64], R53 ;  /* 0x0000003504002986 */ /* 0x0003e2000c101916 */
[----:B------:R-:W-:Y:S01]  /*4a6c0*/  VIADD R7, R3, UR5 ;  /* 0x0000000503077c36 */ /* 0x000fe20008000000 */
[----:B------:R-:W-:Y:S02]  /*4a6d0*/  ISETP.LT.AND P0, PT, R15, UR4, !P1 ;  /* 0x000000040f007c0c */ /* 0x000fe4000cf01270 */
[----:B------:R1:W-:Y:S01]  /*4a6e0*/  @P4 STG.E desc[UR22][R8.64], R54 ;  /* 0x0000003608004986 */ /* 0x0003e2000c101916 */
[----:B---3--:R-:W-:-:S03]  /*4a6f0*/  ISETP.LT.AND P2, PT, R14, UR6, !P1 ;  /* 0x000000060e007c0c */ /* 0x008fc6000cf41270 */
[----:B------:R-:W3:Y:S01]  /*4a700*/  LDL.LU R15, [R1+0x1024] ;  /* 0x00102400010f7983 */ /* 0x000ee20000300800 */
[----:B------:R-:W2:Y:S01]  /*4a710*/  LDCU UR6, c[0x0][0x39c] ;  /* 0x00007380ff0677ac */ /* 0x000ea20008000800 */
[----:B-----5:R-:W-:Y:S02]  /*4a720*/  ISETP.LT.AND P4, PT, R12, UR7, !P1 ;  /* 0x000000070c007c0c */ /* 0x020fe4000cf81270 */
[----:B------:R-:W5:Y:S01]  /*4a730*/  LDL.LU R14, [R1+0x1020] ;  /* 0x00102000010e7983 */ /* 0x000f620000300800 */
[C---:B------:R-:W-:Y:S01]  /*4a740*/  LEA R6, P5, R7.reuse, R2, 0x2 ;  /* 0x0000000207067211 */ /* 0x040fe200078a10ff */
[C---:B------:R-:W-:Y:S01]  /*4a750*/  VIADD R3, R7.reuse, UR5 ;  /* 0x0000000507037c36 */ /* 0x040fe20008000000 */
[----:B------:R-:W1:Y:S01]  /*4a760*/  LDCU UR4, c[0x0][0x39c] ;  /* 0x00007380ff0477ac */ /* 0x000e620008000800 */
[----:B------:R-:W5:Y:S01]  /*4a770*/  LDL.LU R12, [R1+0x1018] ;  /* 0x00101800010c7983 */ /* 0x000f620000300800 */
[----:B------:R-:W-:Y:S02]  /*4a780*/  LEA.HI.X.SX32 R7, R7, R0, 0x2, P5 ;  /* 0x0000000007077211 */ /* 0x000fe400028f16ff */
[C---:B----4-:R-:W-:Y:S01]  /*4a790*/  LEA R10, P5, R3.reuse, R2, 0x2 ;  /* 0x00000002030a7211 */ /* 0x050fe200078a10ff */
[----:B------:R-:W4:Y:S01]  /*4a7a0*/  LDL.LU R20, [R1+0x1014] ;  /* 0x0010140001147983 */ /* 0x000f220000300800 */
[----:B------:R-:W3:Y:S02]  /*4a7b0*/  LDCU UR7, c[0x0][0x39c] ;  /* 0x00007380ff0777ac */ /* 0x000ee40008000800 */
[C---:B------:R-:W-:Y:S01]  /*4a7c0*/  LEA.HI.X.SX32 R11, R3.reuse, R0, 0x2, P5 ;  /* 0x00000000030b7211 */ /* 0x040fe200028f16ff */
[----:B------:R1:W-:Y:S04]  /*4a7d0*/  @P3 STG.E desc[UR22][R6.64], R55 ;  /* 0x0000003706003986 */ /* 0x0003e8000c101916 */
[----:B------:R1:W-:Y:S04]  /*4a7e0*/  @P0 STG.E desc[UR22][R10.64], R56 ;  /* 0x000000380a000986 */ /* 0x0003e8000c101916 */
[----:B------:R-:W4:Y:S01]  /*4a7f0*/  LDL.LU R18, [R1+0x1010] ;  /* 0x0010100001127983 */ /* 0x000f220000300800 */
[----:B--2---:R-:W-:Y:S01]  /*4a800*/  ISETP.LT.AND P0, PT, R16, UR6, !P1 ;  /* 0x0000000610007c0c */ /* 0x004fe2000cf01270 */
[----:B------:R-:W-:-:S02]  /*4a810*/  VIADD R13, R3, UR5 ;  /* 0x00000005030d7c36 */ /* 0x000fc40008000000 */
[----:B------:R-:W2:Y:S01]  /*4a820*/  LDL.LU R16, [R1+0x100c] ;  /* 0x00100c0001107983 */ /* 0x000ea20000300800 */
[----:B-1----:R-:W-:Y:S01]  /*4a830*/  ISETP.LT.AND P3, PT, R17, UR4, !P1 ;  /* 0x0000000411007c0c */ /* 0x002fe2000cf61270 */
[----:B------:R-:W5:Y:S01]  /*4a840*/  LDCU UR4, c[0x0][0x39c] ;  /* 0x00007380ff0477ac */ /* 0x000f620008000800 */
[C---:B------:R-:W-:Y:S01]  /*4a850*/  VIADD R3, R13.reuse, UR5 ;  /* 0x000000050d037c36 */ /* 0x040fe20008000000 */
[C---:B------:R-:W-:Y:S01]  /*4a860*/  LEA R4, P5, R13.reuse, R2, 0x2 ;  /* 0x000000020d047211 */ /* 0x040fe200078a10ff */
[----:B------:R-:W1:Y:S03]  /*4a870*/  LDCU UR6, c[0x0][0x39c] ;  /* 0x00007380ff0677ac */ /* 0x000e660008000800 */
[----:B------:R-:W-:Y:S01]  /*4a880*/  LEA.HI.X.SX32 R5, R13, R0, 0x2, P5 ;  /* 0x000000000d057211 */ /* 0x000fe200028f16ff */
[C---:B------:R-:W-:Y:S01]  /*4a890*/  VIADD R13, R3.reuse, UR5 ;  /* 0x00000005030d7c36 */ /* 0x040fe20008000000 */
[----:B------:R-:W-:-:S04]  /*4a8a0*/  LEA R8, P5, R3, R2, 0x2 ;  /* 0x0000000203087211 */ /* 0x000fc800078a10ff */
[----:B------:R-:W-:Y:S02]  /*4a8b0*/  LEA.HI.X.SX32 R9, R3, R0, 0x2, P5 ;  /* 0x0000000003097211 */ /* 0x000fe400028f16ff */
[C---:B------:R-:W-:Y:S02]  /*4a8c0*/  LEA R6, P5, R13.reuse, R2, 0x2 ;  /* 0x000000020d067211 */ /* 0x040fe400078a10ff */
[C---:B------:R-:W-:Y:S02]  /*4a8d0*/  IADD3 R3, PT, PT, R13.reuse, UR5, RZ ;  /* 0x000000050d037c10 */ /* 0x040fe4000fffe0ff */
[----:B------:R-:W-:Y:S01]  /*4a8e0*/  LEA.HI.X.SX32 R7, R13, R0, 0x2, P5 ;  /* 0x000000000d077211 */ /* 0x000fe200028f16ff */
[----:B------:R1:W-:Y:S02]  /*4a8f0*/  @P2 STG.E desc[UR22][R4.64], R57 ;  /* 0x0000003904002986 */ /* 0x0003e4000c101916 */
[C---:B------:R-:W-:Y:S01]  /*4a900*/  VIADD R13, R3.reuse, UR5 ;  /* 0x00000005030d7c36 */ /* 0x040fe20008000000 */
[----:B------:R-:W-:-:S04]  /*4a910*/  LEA R10, P5, R3, R2, 0x2 ;  /* 0x00000002030a7211 */ /* 0x000fc800078a10ff */
[----:B------:R-:W-:Y:S02]  /*4a920*/  LEA.HI.X.SX32 R11, R3, R0, 0x2, P5 ;  /* 0x00000000030b7211 */ /* 0x000fe400028f16ff */
[----:B---3--:R-:W-:Y:S01]  /*4a930*/  ISETP.LT.AND P2, PT, R15, UR7, !P1 ;  /* 0x000000070f007c0c */ /* 0x008fe2000cf41270 */
[C---:B------:R-:W-:Y:S01]  /*4a940*/  VIADD R15, R13.reuse, UR5 ;  /* 0x000000050d0f7c36 */ /* 0x040fe20008000000 */
[----:B-1----:R-:W-:Y:S01]  /*4a950*/  LEA R4, P5, R13, R2, 0x2 ;  /* 0x000000020d047211 */ /* 0x002fe200078a10ff */
[----:B------:R1:W-:Y:S01]  /*4a960*/  @P4 STG.E desc[UR22][R8.64], R58 ;  /* 0x0000003a08004986 */ /* 0x0003e2000c101916 */
[----:B------:R-:W3:Y:S01]  /*4a970*/  LDCU UR7, c[0x0][0x39c] ;  /* 0x00007380ff0777ac */ /* 0x000ee20008000800 */
[----:B------:R-:W-:Y:S01]  /*4a980*/  VIADD R3, R15, UR5 ;  /* 0x000000050f037c36 */ /* 0x000fe20008000000 */
[----:B-----5:R-:W-:Y:S01]  /*4a990*/  ISETP.LT.AND P4, PT, R14, UR4, !P1 ;  /* 0x000000040e007c0c */ /* 0x020fe2000cf81270 */
[----:B------:R5:W-:Y:S01]  /*4a9a0*/  @P3 STG.E desc[UR22][R6.64], R59 ;  /* 0x0000003b06003986 */ /* 0x000be2000c101916 */
[----:B------:R-:W-:Y:S01]  /*4a9b0*/  LEA.HI.X.SX32 R5, R13, R0, 0x2, P5 ;  /* 0x000000000d057211 */ /* 0x000fe200028f16ff */
[----:B------:R-:W4:Y:S01]  /*4a9c0*/  LDCU UR4, c[0x0][0x39c] ;  /* 0x00007380ff0477ac */ /* 0x000f220008000800 */
[----:B------:R-:W-:Y:S01]  /*4a9d0*/  VIADD R13, R3, UR5 ;  /* 0x00000005030d7c36 */ /* 0x000fe20008000000 */
[----:B------:R-:W-:Y:S01]  /*4a9e0*/  ISETP.LT.AND P3, PT, R12, UR6, !P1 ;  /* 0x000000060c007c0c */ /* 0x000fe2000cf61270 */
[----:B------:R-:W2:Y:S02]  /*4a9f0*/  LDCU UR6, c[0x0][0x39c] ;  /* 0x00007380ff0677ac */ /* 0x000ea40008000800 */
[----:B------:R-:W-:Y:S01]  /*4aa00*/  VIADD R17, R13, UR5 ;  /* 0x000000050d117c36 */ /* 0x000fe20008000000 */
[----:B------:R3:W-:Y:S01]  /*4aa10*/  @P0 STG.E desc[UR22][R10.64], R60 ;  /* 0x0000003c0a000986 */ /* 0x0007e2000c101916 */
[----:B-1----:R-:W-:-:S02]  /*4aa20*/  LEA R8, P5, R3, R2, 0x2 ;  /* 0x0000000203087211 */ /* 0x002fc400078a10ff */
[----:B-----5:R-:W-:Y:S02]  /*4aa30*/  LEA R6, P0, R15, R2, 0x2 ;  /* 0x000000020f067211 */ /* 0x020fe400078010ff */
[----:B------:R-:W-:Y:S02]  /*4aa40*/  IADD3 R19, PT, PT, R17, UR5, RZ ;  /* 0x0000000511137c10 */ /* 0x000fe4000fffe0ff */
[-C--:B------:R-:W-:Y:S02]  /*4aa50*/  LEA.HI.X.SX32 R7, R15, R0.reuse, 0x2, P0 ;  /* 0x000000000f077211 */ /* 0x080fe400000f16ff */
[----:B------:R-:W-:Y:S01]  /*4aa60*/  LEA.HI.X.SX32 R9, R3, R0, 0x2, P5 ;  /* 0x0000000003097211 */ /* 0x000fe200028f16ff */
[----:B------:R-:W-:Y:S01]  /*4aa70*/  VIADD R3, R19, UR5 ;  /* 0x0000000513037c36 */ /* 0x000fe20008000000 */
[-C--:B------:R-:W-:Y:S02]  /*4aa80*/  LEA R12, P5, R13, R2.reuse, 0x2 ;  /* 0x000000020d0c7211 */ /* 0x080fe400078a10ff */
[----:B------:R-:W-:Y:S01]  /*4aa90*/  LEA R14, P0, R17, R2, 0x2 ;  /* 0x00000002110e7211 */ /* 0x000fe200078010ff */
[----:B------:R1:W-:Y:S01]  /*4aaa0*/  @P2 STG.E desc[UR22][R4.64], R61 ;  /* 0x0000003d04002986 */ /* 0x0003e2000c101916 */
[----:B----4-:R-:W-:-:S02]  /*4aab0*/  ISETP.LT.AND P2, PT, R20, UR4, !P1 ;  /* 0x0000000414007c0c */ /* 0x010fc4000cf41270 */
[-C--:B------:R-:W-:Y:S02]  /*4aac0*/  LEA.HI.X.SX32 R13, R13, R0.reuse, 0x2, P5 ;  /* 0x000000000d0d7211 */ /* 0x080fe400028f16ff */
[----:B------:R-:W-:Y:S02]  /*4aad0*/  LEA.HI.X.SX32 R15, R17, R0, 0x2, P0 ;  /* 0x00000000110f7211 */ /* 0x000fe400000f16ff */
[C---:B---3--:R-:W-:Y:S02]  /*4aae0*/  LEA R10, P5, R3.reuse, R2, 0x2 ;  /* 0x00000002030a7211 */ /* 0x048fe400078a10ff */
[----:B------:R-:W-:Y:S02]  /*4aaf0*/  ISETP.LT.AND P0, PT, R18, UR7, !P1 ;  /* 0x0000000712007c0c */ /* 0x000fe4000cf01270 */
[----:B------:R-:W-:Y:S02]  /*4ab00*/  LEA.HI.X.SX32 R11, R3, R0, 0x2, P5 ;  /* 0x00000000030b7211 */ /* 0x000fe400028f16ff */
[C---:B------:R-:W-:Y:S01]  /*4ab10*/  LEA R2, P5, R19.reuse, R2, 0x2 ;  /* 0x0000000213027211 */ /* 0x040fe200078a10ff */
[----:B------:R1:W-:Y:S03]  /*4ab20*/  @P4 STG.E desc[UR22][R6.64], R62 ;  /* 0x0000003e06004986 */ /* 0x0003e6000c101916 */
[----:B------:R-:W-:Y:S01]  /*4ab30*/  LEA.HI.X.SX32 R3, R19, R0, 0x2, P5 ;  /* 0x0000000013037211 */ /* 0x000fe200028f16ff */
[----:B------:R1:W-:Y:S04]  /*4ab40*/  @P3 STG.E desc[UR22][R8.64], R63 ;  /* 0x0000003f08003986 */ /* 0x0003e8000c101916 */
[----:B------:R1:W-:Y:S04]  /*4ab50*/  @P2 STG.E desc[UR22][R12.64], R64 ;  /* 0x000000400c002986 */ /* 0x0003e8000c101916 */
[----:B------:R1:W-:Y:S01]  /*4ab60*/  @P0 STG.E desc[UR22][R14.64], R65 ;  /* 0x000000410e000986 */ /* 0x0003e2000c101916 */
[----:B--2---:R-:W-:-:S13]  /*4ab70*/  ISETP.LT.AND P1, PT, R16, UR6, !P1 ;  /* 0x0000000610007c0c */ /* 0x004fda000cf21270 */
[----:B------:R1:W-:Y:S04]  /*4ab80*/  @P1 STG.E desc[UR22][R2.64], R66 ;  /* 0x0000004202001986 */ /* 0x0003e8000c101916 */
[----:B------:R1:W-:Y:S01]  /*4ab90*/  @P6 STG.E desc[UR22][R10.64], R67 ;  /* 0x000000430a006986 */ /* 0x0003e2000c101916 */
[----:B------:R-:W-:Y:S06]  /*4aba0*/  BAR.SYNC.DEFER_BLOCKING 0x0 ;  /* 0x0000000000007b1d */ /* 0x000fec0000010000 */
[----:B------:R-:W-:Y:S05]  /*4abb0*/  BRA.U UP0, `(.L_x_14) ;  /* 0x0000000100a07547 */ /* 0x000fea000b800000 */
[----:B------:R-:W2:Y:S01]  /*4abc0*/  S2UR UR5, SR_CgaCtaId ;  /* 0x00000000000579c3 */ /* 0x000ea20000008800 */
[----:B------:R-:W-:Y:S01]  /*4abd0*/  NOP ;  /* 0x0000000000007918 */ /* 0x000fe20000000000 */
[----:B------:R-:W-:Y:S01]  /*4abe0*/  UMOV UR4, 0x50 ;  /* 0x0000005000047882 */ /* 0x000fe20000000000 */
[----:B------:R-:W-:Y:S02]  /*4abf0*/  IMAD.U32 R0, RZ, RZ, UR10 ;  /* 0x0000000aff007e24 */ /* 0x000fe4000f8e00ff */
[----:B-1----:R-:W-:Y:S02]  /*4ac00*/  IMAD.MOV.U32 R3, RZ, RZ, 0xffff ;  /* 0x0000ffffff037424 */ /* 0x002fe400078e00ff */
[----:B------:R-:W-:Y:S01]  /*4ac10*/  IMAD.MOV.U32 R7, RZ, RZ, 0x1 ;  /* 0x00000001ff077424 */ /* 0x000fe200078e00ff */
[----:B------:R-:W-:-:S04]  /*4ac20*/  LOP3.LUT R0, R0, 0xffff, RZ, 0xc0, !PT ;  /* 0x0000ffff00007812 */ /* 0x000fc800078ec0ff */
[----:B------:R-:W-:-:S05]  /*4ac30*/  SHF.R.U32.HI R0, RZ, 0x5, R0 ;  /* 0x00000005ff007819 */ /* 0x000fca0000011600 */
[----:B------:R-:W-:Y:S01]  /*4ac40*/  VIADD R2, R0, 0x10 ;  /* 0x0000001000027836 */ /* 0x000fe20000000000 */
[----:B------:R-:W-:Y:S01]  /*4ac50*/  SHF.L.U32 R0, R3, R0, RZ ;  /* 0x0000000003007219 */ /* 0x000fe200000006ff */
[----:B--2---:R-:W-:-:S03]  /*4ac60*/  ULEA UR6, UR5, UR4, 0x18 ;  /* 0x0000000405067291 */ /* 0x004fc6000f8ec0ff */
[----:B------:R-:W-:-:S04]  /*4ac70*/  SHF.L.U32 R3, R7, R2, RZ ;  /* 0x0000000207037219 */ /* 0x000fc800000006ff */
[----:B------:R-:W-:Y:S02]  /*4ac80*/  LOP3.LUT R0, R3, R0, RZ, 0xfc, !PT ;  /* 0x0000000003007212 */ /* 0x000fe400078efcff */
[----:B------:R-:W1:Y:S02]  /*4ac90*/  LDS R5, [UR6] ;  /* 0x00000006ff057984 */ /* 0x000e640008000800 */
[C---:B------:R-:W-:Y:S02]  /*4aca0*/  LOP3.LUT R2, R0.reuse, 0xffff, RZ, 0xc0, !PT ;  /* 0x0000ffff00027812 */ /* 0x040fe400078ec0ff */
[----:B-1----:R-:W-:-:S04]  /*4acb0*/  LOP3.LUT R3, R0, 0xffff, R5, 0x80, !PT ;  /* 0x0000ffff00037812 */ /* 0x002fc800078e8005 */
[----:B------:R-:W-:-:S13]  /*4acc0*/  ISETP.NE.AND P0, PT, R3, R2, PT ;  /* 0x000000020300720c */ /* 0x000fda0003f05270 */
[----:B------:R-:W-:Y:S05]  /*4acd0*/  @P0 BRA `(.L_x_15) ;  /* 0x0000000000500947 */ /* 0x000fea0003800000 */
[----:B------:R-:W-:Y:S02]  /*4ace0*/  SHF.R.U32.HI R5, RZ, 0x10, R5 ;  /* 0x00000010ff057819 */ /* 0x000fe40000011605 */
[----:B------:R-:W-:-:S04]  /*4acf0*/  SHF.R.U32.HI R2, RZ, 0x10, R0 ;  /* 0x00000010ff027819 */ /* 0x000fc80000011600 */
[----:B------:R-:W-:-:S04]  /*4ad00*/  LOP3.LUT R5, R5, R2, RZ, 0xc0, !PT ;  /* 0x0000000205057212 */ /* 0x000fc800078ec0ff */
[----:B------:R-:W-:-:S13]  /*4ad10*/  ISETP.NE.AND P0, PT, R5, R2, PT ;  /* 0x000000020500720c */ /* 0x000fda0003f05270 */
[----:B------:R-:W-:Y:S05]  /*4ad20*/  @P0 BRA `(.L_x_16) ;  /* 0x0000000000300947 */ /* 0x000fea0003800000 */
[----:B------:R-:W-:Y:S01]  /*4ad30*/  R2UR UR4, R0 ;  /* 0x00000000000472ca */ /* 0x000fe200000e0000 */
[----:B------:R-:W-:Y:S01]  /*4ad40*/  VOTEU.ANY UR5, UPT, PT ;  /* 0x0000000000057886 */ /* 0x000fe200038e0100 */
[----:B------:R-:W1:Y:S01]  /*4ad50*/  S2R R0, SR_LANEID ;  /* 0x0000000000007919 */ /* 0x000e620000000000 */
[----:B------:R-:W-:-:S10]  /*4ad60*/  UFLO.U32 UR5, UR5 ;  /* 0x00000005000572bd */ /* 0x000fd400080e0000 */
[----:B------:R-:W-:-:S06]  /*4ad70*/  ULOP3.LUT UR4, URZ, UR4, URZ, 0x33, !UPT ;  /* 0x00000004ff047292 */ /* 0x000fcc000f8e33ff */
[----:B------:R-:W-:-:S04]  /*4ad80*/  MOV R2, UR4 ;  /* 0x0000000400027c02 */ /* 0x000fc80008000f00 */
[----:B------:R-:W2:Y:S02]  /*4ad90*/  REDUX UR7, R2 ;  /* 0x00000000020773c4 */ /* 0x000ea40000000000 */
[----:B------:R3:W-:Y:S01]  /*4ada0*/  UTCATOMSWS.AND URZ, UR4 ;  /* 0x0000000400ff79e3 */ /* 0x0007e20008000000 */
[----:B-1----:R-:W-:Y:S01]  /*4adb0*/  ISETP.EQ.U32.AND P0, PT, R0, UR5, PT ;  /* 0x0000000500007c0c */ /* 0x002fe2000bf02070 */
[----:B--2---:R-:W-:-:S12]  /*4adc0*/  IMAD.U32 R0, RZ, RZ, UR7 ;  /* 0x00000007ff007e24 */ /* 0x004fd8000f8e00ff */
[----:B------:R3:W-:Y:S01]  /*4add0*/  @P0 ATOMS.AND RZ, [UR6], R0 ;  /* 0x00000000ffff098c */ /* 0x0007e2000a800006 */
[----:B------:R-:W-:Y:S05]  /*4ade0*/  BRA `(.L_x_14) ;  /* 0x0000000000147947 */ /* 0x000fea0003800000 */
.L_x_16:
[----:B------:R-:W-:-:S07]  /*4adf0*/  MOV R2, 0x4ae10 ;  /* 0x0004ae1000027802 */ /* 0x000fce0000000f00 */
[----:B------:R-:W-:Y:S05]  /*4ae00*/  CALL.REL.NOINC `($__internal_0_$__cuda_sm10x_tcgen05_guardrail_trap_col_being_dealloced_not_returned_by_alloc) ;  /* 0x00000000002c7944 */ /* 0x000fea0003c00000 */
[----:B------:R-:W-:Y:S05]  /*4ae10*/  BRA `(.L_x_14) ;  /* 0x0000000000087947 */ /* 0x000fea0003800000 */
.L_x_15:
[----:B------:R-:W-:-:S07]  /*4ae20*/  MOV R2, 0x4ae40 ;  /* 0x0004ae4000027802 */ /* 0x000fce0000000f00 */
[----:B------:R-:W-:Y:S05]  /*4ae30*/  CALL.REL.NOINC `($__internal_2_$__cuda_sm10x_tcgen05_guardrail_trap_unallocated_columns_being_dealloced) ;  /* 0x0000000000387944 */ /* 0x000fea0003c00000 */
.L_x_14:
[----:B------:R-:W-:Y:S01]  /*4ae40*/  NOP ;  /* 0x0000000000007918 */ /* 0x000fe20000000000 */
[----:B---3--:R-:W-:Y:S05]  /*4ae50*/  EXIT ;  /* 0x000000000000794d */ /* 0x008fea0003800000 */
.L_x_9:
[----:B------:R-:W1:Y:S02]  /*4ae60*/  SYNCS.PHASECHK.TRANS64.TRYWAIT P2, [UR4], R4 ;  /* 0x00000004ff0075a7 */ /* 0x000e640008041104 */
[----:B-1----:R-:W-:Y:S05]  /*4ae70*/  @!P2 BRA `(.L_x_9) ;  /* 0xfffffffc00f8a947 */ /* 0x002fea000383ffff */
[----:B------:R-:W-:Y:S05]  /*4ae80*/  BRA `(.L_x_17) ;  /* 0xfffffe8800c87947 */ /* 0x000fea000383ffff */
.L_x_13:
[----:B------:R-:W1:Y:S02]  /*4ae90*/  SYNCS.PHASECHK.TRANS64.TRYWAIT P3, [UR4], R3 ;  /* 0x00000003ff0075a7 */ /* 0x000e640008061104 */
[----:B-1----:R-:W-:Y:S05]  /*4aea0*/  @!P3 BRA `(.L_x_13) ;  /* 0xfffffffc00f8b947 */ /* 0x002fea000383ffff */
[----:B------:R-:W-:Y:S05]  /*4aeb0*/  BRA `(.L_x_12) ;  /* 0xffffff80009c7947 */ /* 0x000fea000383ffff */
        .weak           $__internal_0_$__cuda_sm10x_tcgen05_guardrail_trap_col_being_dealloced_not_returned_by_alloc
        .type           $__internal_0_$__cuda_sm10x_tcgen05_guardrail_trap_col_being_dealloced_not_returned_by_alloc,@function
        .size           $__internal_0_$__cuda_sm10x_tcgen05_guardrail_trap_col_being_dealloced_not_returned_by_alloc,($__internal_1_$__cuda_sm10x_tcgen05_guardrail_trap_phase_invalid_during_alloc - $__internal_0_$__cuda_sm10x_tcgen05_guardrail_trap_col_being_dealloced_not_returned_by_alloc)
$__internal_0_$__cuda_sm10x_tcgen05_guardrail_trap_col_being_dealloced_not_returned_by_alloc:
[----:B------:R-:W-:Y:S05]  /*4aec0*/  BPT.TRAP 0x1 ;  /* 0x000000040000795c */ /* 0x000fea0000300000 */
[----:B------:R-:W-:-:S04]  /*4aed0*/  IMAD.MOV.U32 R3, RZ, RZ, 0x0 ;  /* 0x00000000ff037424 */ /* 0x000fc800078e00ff */
[----:B------:R-:W-:Y:S05]  /*4aee0*/  RET.REL.NODEC R2 `(matmul_kernel) ;  /* 0xfffffb5002447950 */ /* 0x000fea0003c3ffff */
        .weak           $__internal_1_$__cuda_sm10x_tcgen05_guardrail_trap_phase_invalid_during_alloc
        .type           $__internal_1_$__cuda_sm10x_tcgen05_guardrail_trap_phase_invalid_during_alloc,@function
        .size           $__internal_1_$__cuda_sm10x_tcgen05_guardrail_trap_phase_invalid_during_alloc,($__internal_2_$__cuda_sm10x_tcgen05_guardrail_trap_unallocated_columns_being_dealloced - $__internal_1_$__cuda_sm10x_tcgen05_guardrail_trap_phase_invalid_during_alloc)
$__internal_1_$__cuda_sm10x_tcgen05_guardrail_trap_phase_invalid_during_alloc:
[----:B------:R-:W-:Y:S05]  /*4aef0*/  BPT.TRAP 0x1 ;  /* 0x000000040000795c */ /* 0x000fea0000300000 */
[----:B------:R-:W-:-:S04]  /*4af00*/  IMAD.MOV.U32 R3, RZ, RZ, 0x0 ;  /* 0x00000000ff037424 */ /* 0x000fc800078e00ff */
[----:B------:R-:W-:Y:S05]  /*4af10*/  RET.REL.NODEC R2 `(matmul_kernel) ;  /* 0xfffffb5002387950 */ /* 0x000fea0003c3ffff */
        .weak           $__internal_2_$__cuda_sm10x_tcgen05_guardrail_trap_unallocated_columns_being_dealloced
        .type           $__internal_2_$__cuda_sm10x_tcgen05_guardrail_trap_unallocated_columns_being_dealloced,@function
        .size           $__internal_2_$__cuda_sm10x_tcgen05_guardrail_trap_unallocated_columns_being_dealloced,(.L_x_21 - $__internal_2_$__cuda_sm10x_tcgen05_guardrail_trap_unallocated_columns_being_dealloced)
$__internal_2_$__cuda_sm10x_tcgen05_guardrail_trap_unallocated_columns_being_dealloced:
[----:B------:R-:W-:Y:S05]  /*4af20*/  BPT.TRAP 0x1 ;  /* 0x000000040000795c */ /* 0x000fea0000300000 */
[----:B------:R-:W-:-:S04]  /*4af30*/  IMAD.MOV.U32 R3, RZ, RZ, 0x0 ;  /* 0x00000000ff037424 */ /* 0x000fc800078e00ff */
[----:B------:R-:W-:Y:S05]  /*4af40*/  RET.REL.NODEC R2 `(matmul_kernel) ;  /* 0xfffffb50022c7950 */ /* 0x000fea0003c3ffff */
.L_x_18:
[----:B------:R-:W-:-:S00]  /*4af50*/  BRA `(.L_x_18) ;  /* 0xfffffffc00fc7947 */ /* 0x000fc0000383ffff */
[----:B------:R-:W-:-:S00]  /*4af60*/  NOP ;  /* 0x0000000000007918 */ /* 0x000fc00000000000 */
        /* <DEDUP_REMOVED lines=9> */
.L_x_21:


//--------------------- .nv.shared.matmul_kernel  --------------------------
	.section	.nv.shared.matmul_kernel,"aw",@nobits
	.sectionflags	@""
	.align	16
	.zero		1024


//--------------------- .nv.shared.reserved.0     --------------------------
	.section	.nv.shared.reserved.0,"aw",@nobits
	.align	8
	.weak		__nv_reservedSMEM_offset_0_alias
	.size		__nv_reservedSMEM_offset_0_alias, 0, 64
	.other		__nv_reservedSMEM_offset_0_alias,@"STO_CUDA_RESERVED_SHARED STV_DEFAULT"
__nv_reservedSMEM_offset_0_alias:
	.zero		0
.nv.shared.reserved.0:
	.zero		64
	.weak		__nv_reservedSMEM_allocation_phase
	.type		__nv_reservedSMEM_allocation_phase,@object
	.size		__nv_reservedSMEM_allocation_phase,(.L_0 - __nv_reservedSMEM_allocation_phase)
__nv_reservedSMEM_allocation_phase:
	.zero		1
.L_0:
	.zero		7
	.weak		__nv_reservedSMEM_devtool_atexit_pc
	.type		__nv_reservedSMEM_devtool_atexit_pc,@object
	.size		__nv_reservedSMEM_devtool_atexit_pc,(__nv_reservedSMEM_allocation_mask - __nv_reservedSMEM_devtool_atexit_pc)
__nv_reservedSMEM_devtool_atexit_pc:
	.zero		8
	.weak		__nv_reservedSMEM_allocation_mask
	.type		__nv_reservedSMEM_allocation_mask,@object
	.size		__nv_reservedSMEM_allocation_mask,(.L_2 - __nv_reservedSMEM_allocation_mask)
__nv_reservedSMEM_allocation_mask:
	.zero		4
.L_2:


//--------------------- .nv.constant0.matmul_kernel --------------------------
	.section	.nv.constant0.matmul_kernel,"a",@progbits
	.sectionflags	@""
	.align	4
.nv.constant0.matmul_kernel:
	.zero		976


//--------------------- SYMBOLS --------------------------

	.type		.nv.reservedSmem.offset0,@object
	.size		.nv.reservedSmem.offset0,0x4
	.type		.nv.reservedSmem.cap,@object
	.size		.nv.reservedSmem.cap,0x4
